// auto-generated by cutlass_sweep.fmha — config: {"arch": "sm_100", "direction": "fwd", "dtype": "bf16", "head_dim": 16, "mask": "residual", "schedule": "persistent", "tile_kv": 128, "tile_q": 256}
#include "cutlass/cutlass.h"
#include "cute/tensor.hpp"
#include "cutlass/device_kernel.h"
#include "cutlass/kernel_hardware_info.h"
#include "77_blackwell_fmha/collective/fmha_fusion.hpp"
#include "77_blackwell_fmha/collective/sm100_fmha_load_tma_warpspecialized.hpp"
#include "77_blackwell_fmha/collective/sm100_fmha_fwd_mainloop_tma_warpspecialized.hpp"
#include "77_blackwell_fmha/collective/sm100_fmha_fwd_epilogue_tma_warpspecialized.hpp"
#include "77_blackwell_fmha/kernel/fmha_tile_scheduler.hpp"
#include "77_blackwell_fmha/kernel/sm100_fmha_fwd_kernel_tma_warpspecialized.hpp"

using namespace cute;
using Element    = cutlass::bfloat16_t;
using ElementOut = cutlass::half_t;
using TileShape  = Shape<_256, _128, _16>;

using ProblemShape = cute::tuple<int, int, int, cute::tuple<cute::tuple<int, int>, int>>;
using StrideQ   = cute::tuple<int, _1, cute::tuple<cute::tuple<int, int>, int>>;
using StrideK   = cute::tuple<int, _1, cute::tuple<cute::tuple<_0, int>, int>>;
using StrideV   = StrideK;
using StrideO   = StrideQ;
using StrideLSE = cute::tuple<_1, cute::tuple<cute::tuple<int, int>, int>>;

using TileScheduler = std::conditional_t<
    cute::true_type::value,
    cutlass::fmha::kernel::PersistentTileScheduler,
    cutlass::fmha::kernel::IndividualTileScheduler>;

using Mainloop = cutlass::fmha::collective::Sm100FmhaFwdMainloopTmaWarpspecialized<
    Element, float, float, TileShape, StrideQ, StrideK, StrideV,
    cutlass::fmha::collective::ResidualMask>;

using Kernel = cutlass::fmha::kernel::Sm100FmhaFwdKernelTmaWarpspecialized<
    ProblemShape, Mainloop,
    cutlass::fmha::collective::Sm100FmhaFwdEpilogueTmaWarpspecialized<
        ElementOut, float, typename Mainloop::TileShapePV, StrideO, StrideLSE>,
    TileScheduler>;

auto* _anchor = &cutlass::device_kernel<Kernel>;


// ===== COMPILED SASS (sm_100a) =====

	.target	sm_100a

	.elftype	@"ET_EXEC"


//--------------------- .note.nv.tkinfo           --------------------------
	.section	.note.nv.tkinfo,"",@"SHT_NOTE"
	.sectionflags	@"SHF_NOTE_NV_TKINFO"
	.tkinfo
        /*0018*/ 	.word	0x00000002
        /*0030*/ 	.string	""
        /*0030*/ 	.string	"ptxas"
        /*0030*/ 	.string	"Cuda compilation tools, release 13.0, V13.0.88"
        /*0030*/ 	.string	"Build cuda_13.0.r13.0/compiler.36424714_0"
        /*0030*/ 	.string	"-arch sm_100a -m 64 "



//--------------------- .note.nv.cuinfo           --------------------------
	.section	.note.nv.cuinfo,"",@"SHT_NOTE"
	.sectionflags	@"SHF_NOTE_NV_CUINFO"
        /*0018*/ 	.short	0x0002
        /*001a*/ 	.short	0x0064
        /*001c*/ 	.short	0x0082
	.zero		2


//--------------------- .nv.info                  --------------------------
	.section	.nv.info,"",@"SHT_CUDA_INFO"
	.align	4


	//----- nvinfo : EIATTR_REGCOUNT
	.align		4
        /*0000*/ 	.byte	0x04, 0x2f
        /*0002*/ 	.short	(.L_34 - .L_33)
	.align		4
.L_33:
        /*0004*/ 	.word	index@(_ZN7cutlass13device_kernelINS_4fmha6kernel36Sm100FmhaFwdKernelTmaWarpspecializedIN4cute5tupleIJiiiNS5_IJNS5_IJiiEEEiEEEEEENS1_10collective38Sm100FmhaFwdMainloopTmaWarpspecializedINS_10bfloat16_tEffNS5_IJNS4_1CILi256EEENSC_ILi128EEENSC_ILi16EEEEEENS5_IJiNSC_ILi1EEES7_EEENS5_IJiSH_NS5_IJNS5_IJNSC_ILi0EEEiEEEiEEEEEESM_NS9_12ResidualMaskENS5_IJNSC_ILi2EEESH_SH_EEENSC_ILb0EEEEENS9_38Sm100FmhaFwdEpilogueTmaWarpspecializedINS_6half_tEfNS5_IJSE_SF_SE_EEESI_NS5_IJSH_S7_EEESQ_EENS2_23PersistentTileSchedulerENS2_41Sm100FmhaCtxKernelWarpspecializedScheduleEEEEEvNT_6ParamsE)
        /*0008*/ 	.word	0x00000080


	//----- nvinfo : EIATTR_FRAME_SIZE
	.align		4
.L_34:
        /*000c*/ 	.byte	0x04, 0x11
        /*000e*/ 	.short	(.L_36 - .L_35)
	.align		4
.L_35:
        /*0010*/ 	.word	index@($__internal_3_$__cuda_sm3x_div_rn_noftz_f32_slowpath)
        /*0014*/ 	.word	0x00000070


	//----- nvinfo : EIATTR_FRAME_SIZE
	.align		4
.L_36:
        /*0018*/ 	.byte	0x04, 0x11
        /*001a*/ 	.short	(.L_38 - .L_37)
	.align		4
.L_37:
        /*001c*/ 	.word	index@($__internal_2_$__cuda_sm10x_tcgen05_guardrail_trap_unallocated_columns_being_dealloced)
        /*0020*/ 	.word	0x00000070


	//----- nvinfo : EIATTR_FRAME_SIZE
	.align		4
.L_38:
        /*0024*/ 	.byte	0x04, 0x11
        /*0026*/ 	.short	(.L_40 - .L_39)
	.align		4
.L_39:
        /*0028*/ 	.word	index@($__internal_1_$__cuda_sm10x_tcgen05_guardrail_trap_phase_invalid_during_alloc)
        /*002c*/ 	.word	0x00000070


	//----- nvinfo : EIATTR_FRAME_SIZE
	.align		4
.L_40:
        /*0030*/ 	.byte	0x04, 0x11
        /*0032*/ 	.short	(.L_42 - .L_41)
	.align		4
.L_41:
        /*0034*/ 	.word	index@($__internal_0_$__cuda_sm10x_tcgen05_guardrail_trap_col_being_dealloced_not_returned_by_alloc)
        /*0038*/ 	.word	0x00000070


	//----- nvinfo : EIATTR_FRAME_SIZE
	.align		4
.L_42:
        /*003c*/ 	.byte	0x04, 0x11
        /*003e*/ 	.short	(.L_44 - .L_43)
	.align		4
.L_43:
        /*0040*/ 	.word	index@(_ZN7cutlass13device_kernelINS_4fmha6kernel36Sm100FmhaFwdKernelTmaWarpspecializedIN4cute5tupleIJiiiNS5_IJNS5_IJiiEEEiEEEEEENS1_10collective38Sm100FmhaFwdMainloopTmaWarpspecializedINS_10bfloat16_tEffNS5_IJNS4_1CILi256EEENSC_ILi128EEENSC_ILi16EEEEEENS5_IJiNSC_ILi1EEES7_EEENS5_IJiSH_NS5_IJNS5_IJNSC_ILi0EEEiEEEiEEEEEESM_NS9_12ResidualMaskENS5_IJNSC_ILi2EEESH_SH_EEENSC_ILb0EEEEENS9_38Sm100FmhaFwdEpilogueTmaWarpspecializedINS_6half_tEfNS5_IJSE_SF_SE_EEESI_NS5_IJSH_S7_EEESQ_EENS2_23PersistentTileSchedulerENS2_41Sm100FmhaCtxKernelWarpspecializedScheduleEEEEEvNT_6ParamsE)
        /*0044*/ 	.word	0x00000070


	//----- nvinfo : EIATTR_MIN_STACK_SIZE
	.align		4
.L_44:
        /*0048*/ 	.byte	0x04, 0x12
        /*004a*/ 	.short	(.L_46 - .L_45)
	.align		4
.L_45:
        /*004c*/ 	.word	index@(_ZN7cutlass13device_kernelINS_4fmha6kernel36Sm100FmhaFwdKernelTmaWarpspecializedIN4cute5tupleIJiiiNS5_IJNS5_IJiiEEEiEEEEEENS1_10collective38Sm100FmhaFwdMainloopTmaWarpspecializedINS_10bfloat16_tEffNS5_IJNS4_1CILi256EEENSC_ILi128EEENSC_ILi16EEEEEENS5_IJiNSC_ILi1EEES7_EEENS5_IJiSH_NS5_IJNS5_IJNSC_ILi0EEEiEEEiEEEEEESM_NS9_12ResidualMaskENS5_IJNSC_ILi2EEESH_SH_EEENSC_ILb0EEEEENS9_38Sm100FmhaFwdEpilogueTmaWarpspecializedINS_6half_tEfNS5_IJSE_SF_SE_EEESI_NS5_IJSH_S7_EEESQ_EENS2_23PersistentTileSchedulerENS2_41Sm100FmhaCtxKernelWarpspecializedScheduleEEEEEvNT_6ParamsE)
        /*0050*/ 	.word	0x00000070
.L_46:


//--------------------- .nv.compat                --------------------------
	.section	.nv.compat,"",@"SHT_CUDA_COMPAT_INFO"
	.align	4
        /*0000*/ 	.byte	0x02, 0x09, 0x01, 0x00, 0x02, 0x02, 0x02, 0x00, 0x02, 0x05, 0x05, 0x00, 0x03, 0x07, 0x01, 0x01
        /*0010*/ 	.byte	0x02, 0x03, 0x01, 0x00, 0x02, 0x06, 0x01, 0x00, 0x04, 0x0b, 0x08, 0x00, 0x01, 0x00, 0x00, 0x00
        /*0020*/ 	.byte	0x00, 0x00, 0x00, 0x00


//--------------------- .nv.info._ZN7cutlass13device_kernelINS_4fmha6kernel36Sm100FmhaFwdKernelTmaWarpspecializedIN4cute5tupleIJiiiNS5_IJNS5_IJiiEEEiEEEEEENS1_10collective38Sm100FmhaFwdMainloopTmaWarpspecializedINS_10bfloat16_tEffNS5_IJNS4_1CILi256EEENSC_ILi128EEENSC_ILi16EEEEEENS5_IJiNSC_ILi1EEES7_EEENS5_IJiSH_NS5_IJNS5_IJNSC_ILi0EEEiEEEiEEEEEESM_NS9_12ResidualMaskENS5_IJNSC_ILi2EEESH_SH_EEENSC_ILb0EEEEENS9_38Sm100FmhaFwdEpilogueTmaWarpspecializedINS_6half_tEfNS5_IJSE_SF_SE_EEESI_NS5_IJSH_S7_EEESQ_EENS2_23PersistentTileSchedulerENS2_41Sm100FmhaCtxKernelWarpspecializedScheduleEEEEEvNT_6ParamsE --------------------------
	.section	.nv.info._ZN7cutlass13device_kernelINS_4fmha6kernel36Sm100FmhaFwdKernelTmaWarpspecializedIN4cute5tupleIJiiiNS5_IJNS5_IJiiEEEiEEEEEENS1_10collective38Sm100FmhaFwdMainloopTmaWarpspecializedINS_10bfloat16_tEffNS5_IJNS4_1CILi256EEENSC_ILi128EEENSC_ILi16EEEEEENS5_IJiNSC_ILi1EEES7_EEENS5_IJiSH_NS5_IJNS5_IJNSC_ILi0EEEiEEEiEEEEEESM_NS9_12ResidualMaskENS5_IJNSC_ILi2EEESH_SH_EEENSC_ILb0EEEEENS9_38Sm100FmhaFwdEpilogueTmaWarpspecializedINS_6half_tEfNS5_IJSE_SF_SE_EEESI_NS5_IJSH_S7_EEESQ_EENS2_23PersistentTileSchedulerENS2_41Sm100FmhaCtxKernelWarpspecializedScheduleEEEEEvNT_6ParamsE,"",@"SHT_CUDA_INFO"
	.sectionflags	@""
	.align	4


	//----- nvinfo : EIATTR_CUDA_API_VERSION
	.align		4
        /*0000*/ 	.byte	0x04, 0x37
        /*0002*/ 	.short	(.L_48 - .L_47)
.L_47:
        /*0004*/ 	.word	0x00000082


	//----- nvinfo : EIATTR_KPARAM_INFO
	.align		4
.L_48:
        /*0008*/ 	.byte	0x04, 0x17
        /*000a*/ 	.short	(.L_50 - .L_49)
.L_49:
        /*000c*/ 	.word	0x00000000
        /*0010*/ 	.short	0x0000
        /*0012*/ 	.short	0x0000
        /*0014*/ 	.byte	0x00, 0xf0, 0x01, 0x18


	//----- nvinfo : EIATTR_AT_ENTRY_FRAGMENTS
	.align		4
.L_50:
        /*0018*/ 	.byte	0x04, 0x4f
        /*001a*/ 	.short	(.L_52 - .L_51)


	//   ....[0]....
.L_51:
        /*001c*/ 	.word	0x00000006


	//----- nvinfo : EIATTR_RESERVED_SMEM_USED
	.align		4
.L_52:
        /*0020*/ 	.byte	0x01, 0x41
	.zero		2


	//----- nvinfo : EIATTR_SPARSE_MMA_MASK
	.align		4
        /*0024*/ 	.byte	0x03, 0x50
        /*0026*/ 	.short	0x0000


	//----- nvinfo : EIATTR_TCGEN05_1CTA_USED
	.align		4
        /*0028*/ 	.byte	0x01, 0x51
	.zero		2


	//----- nvinfo : EIATTR_MAXREG_COUNT
	.align		4
        /*002c*/ 	.byte	0x03, 0x1b
        /*002e*/ 	.short	0x0080


	//----- nvinfo : EIATTR_NUM_BARRIERS
	.align		4
        /*0030*/ 	.byte	0x02, 0x4c
        /*0032*/ 	.byte	0x01
	.zero		1


	//----- nvinfo : EIATTR_EXTERNS
	.align		4
        /*0034*/ 	.byte	0x04, 0x0f
        /*0036*/ 	.short	(.L_54 - .L_53)


	//   ....[0]....
	.align		4
.L_53:
        /*0038*/ 	.word	index@(vprintf)


	//   ....[1]....
	.align		4
        /*003c*/ 	.word	index@(__assertfail)


	//----- nvinfo : EIATTR_ANNOTATIONS
	.align		4
.L_54:
        /*0040*/ 	.byte	0x04, 0x55
        /*0042*/ 	.short	(.L_56 - .L_55)


	//   ....[0]....
.L_55:
        /*0044*/ 	.word	0x00000001
        /*0048*/ 	.byte	0x80, 0xc6, 0x00, 0x00, 0x01, 0x00, 0x00, 0x00, 0xe0, 0xc6, 0x00, 0x00, 0x01, 0x00, 0x00, 0x00
        /* <DEDUP_REMOVED lines=33> */
        /*0268*/ 	.byte	0x30, 0x38, 0x01, 0x00, 0x01, 0x00, 0x00, 0x00, 0x60, 0x3a, 0x01, 0x00


	//----- nvinfo : EIATTR_MERCURY_ISA_VERSION
	.align		4
.L_56:
        /*0274*/ 	.byte	0x03, 0x5f
        /*0276*/ 	.short	0x0101


	//----- nvinfo : EIATTR_INT_WARP_WIDE_INSTR_OFFSETS
	.align		4
        /*0278*/ 	.byte	0x04, 0x31
        /*027a*/ 	.short	(.L_58 - .L_57)


	//   ....[0]....
.L_57:
        /*027c*/ 	.word	0x00017170


	//   ....[1]....
        /*0280*/ 	.word	0x00017190


	//   ....[2]....
        /*0284*/ 	.word	0x000171c0


	//----- nvinfo : EIATTR_COOP_GROUP_MASK_REGIDS
	.align		4
.L_58:
        /*0288*/ 	.byte	0x04, 0x29
        /*028a*/ 	.short	(.L_60 - .L_59)


	//   ....[0]....
.L_59:
        /*028c*/ 	.word	0xffffffff


	//   ....[1]....
        /*0290*/ 	.word	0xffffffff


	//   ....[2]....
        /*0294*/ 	.word	0xffffffff


	//   ....[3]....
        /*0298*/ 	.word	0xffffffff


	//   ....[4]....
        /*029c*/ 	.word	0xffffffff


	//   ....[5]....
        /*02a0*/ 	.word	0xffffffff


	//   ....[6]....
        /*02a4*/ 	.word	0xffffffff


	//   ....[7]....
        /*02a8*/ 	.word	0xffffffff


	//   ....[8]....
        /*02ac*/ 	.word	0xffffffff


	//   ....[9]....
        /*02b0*/ 	.word	0xffffffff


	//   ....[10]....
        /*02b4*/ 	.word	0xffffffff


	//   ....[11]....
        /*02b8*/ 	.word	0xffffffff


	//   ....[12]....
        /*02bc*/ 	.word	0xffffffff


	//   ....[13]....
        /*02c0*/ 	.word	0xffffffff


	//   ....[14]....
        /*02c4*/ 	.word	0xffffffff


	//   ....[15]....
        /*02c8*/ 	.word	0xffffffff


	//   ....[16]....
        /*02cc*/ 	.word	0xffffffff


	//   ....[17]....
        /*02d0*/ 	.word	0xffffffff


	//   ....[18]....
        /*02d4*/ 	.word	0xffffffff


	//----- nvinfo : EIATTR_COOP_GROUP_INSTR_OFFSETS
	.align		4
.L_60:
        /*02d8*/ 	.byte	0x04, 0x28
        /*02da*/ 	.short	(.L_62 - .L_61)


	//   ....[0]....
.L_61:
        /*02dc*/ 	.word	0x00000110


	//   ....[1]....
        /*02e0*/ 	.word	0x000008d0


	//   ....[2]....
        /*02e4*/ 	.word	0x00000b00


	//   ....[3]....
        /*02e8*/ 	.word	0x00000c30


	//   ....[4]....
        /*02ec*/ 	.word	0x00000d70


	//   ....[5]....
        /*02f0*/ 	.word	0x00000fe0


	//   ....[6]....
        /*02f4*/ 	.word	0x000011d0


	//   ....[7]....
        /*02f8*/ 	.word	0x000012e0


	//   ....[8]....
        /*02fc*/ 	.word	0x00001440


	//   ....[9]....
        /*0300*/ 	.word	0x000015a0


	//   ....[10]....
        /*0304*/ 	.word	0x000019f0


	//   ....[11]....
        /*0308*/ 	.word	0x00001c00


	//   ....[12]....
        /*030c*/ 	.word	0x00001c10


	//   ....[13]....
        /*0310*/ 	.word	0x00007810


	//   ....[14]....
        /*0314*/ 	.word	0x00007b90


	//   ....[15]....
        /*0318*/ 	.word	0x00009900


	//   ....[16]....
        /*031c*/ 	.word	0x0000de70


	//   ....[17]....
        /*0320*/ 	.word	0x00017070


	//   ....[18]....
        /*0324*/ 	.word	0x00017290


	//----- nvinfo : EIATTR_REG_RECONFIG
	.align		4
.L_62:
        /*0328*/ 	.byte	0x01, 0x54
	.zero		2


	//----- nvinfo : EIATTR_VRC_CTA_INIT_COUNT
	.align		4
        /*032c*/ 	.byte	0x02, 0x4a
        /*032e*/ 	.byte	0x80
	.zero		1


	//----- nvinfo : EIATTR_SYSCALL_OFFSETS
	.align		4
        /*0330*/ 	.byte	0x04, 0x46
        /*0332*/ 	.short	(.L_64 - .L_63)


	//   ....[0]....
.L_63:
        /*0334*/ 	.word	0x00004380


	//   ....[1]....
        /*0338*/ 	.word	0x00004450


	//   ....[2]....
        /*033c*/ 	.word	0x000044c0


	//   ....[3]....
        /*0340*/ 	.word	0x00004530


	//   ....[4]....
        /*0344*/ 	.word	0x000045a0


	//   ....[5]....
        /*0348*/ 	.word	0x00004640


	//   ....[6]....
        /*034c*/ 	.word	0x00004720


	//   ....[7]....
        /*0350*/ 	.word	0x000047c0


	//   ....[8]....
        /*0354*/ 	.word	0x00004860


	//   ....[9]....
        /*0358*/ 	.word	0x00004900


	//   ....[10]....
        /*035c*/ 	.word	0x00004970


	//   ....[11]....
        /*0360*/ 	.word	0x00004a10


	//   ....[12]....
        /*0364*/ 	.word	0x00004ab0


	//   ....[13]....
        /*0368*/ 	.word	0x00004b20


	//   ....[14]....
        /*036c*/ 	.word	0x00004bc0


	//   ....[15]....
        /*0370*/ 	.word	0x00004c60


	//   ....[16]....
        /*0374*/ 	.word	0x00004d00


	//   ....[17]....
        /*0378*/ 	.word	0x00004da0


	//   ....[18]....
        /*037c*/ 	.word	0x00004e10


	//   ....[19]....
        /*0380*/ 	.word	0x00004eb0


	//   ....[20]....
        /*0384*/ 	.word	0x00004f50


	//   ....[21]....
        /*0388*/ 	.word	0x00004fc0


	//   ....[22]....
        /*038c*/ 	.word	0x00005060


	//   ....[23]....
        /*0390*/ 	.word	0x00005100


	//   ....[24]....
        /*0394*/ 	.word	0x000051a0


	//   ....[25]....
        /*0398*/ 	.word	0x00005240


	//   ....[26]....
        /*039c*/ 	.word	0x000052b0


	//   ....[27]....
        /*03a0*/ 	.word	0x00005350


	//   ....[28]....
        /*03a4*/ 	.word	0x000053f0


	//   ....[29]....
        /*03a8*/ 	.word	0x00005460


	//   ....[30]....
        /*03ac*/ 	.word	0x00005500


	//   ....[31]....
        /*03b0*/ 	.word	0x000055a0


	//   ....[32]....
        /*03b4*/ 	.word	0x00005640


	//   ....[33]....
        /*03b8*/ 	.word	0x000056e0


	//   ....[34]....
        /*03bc*/ 	.word	0x00005780


	//   ....[35]....
        /*03c0*/ 	.word	0x00005820


	//   ....[36]....
        /*03c4*/ 	.word	0x00005890


	//   ....[37]....
        /*03c8*/ 	.word	0x00005930


	//   ....[38]....
        /*03cc*/ 	.word	0x000059d0


	//   ....[39]....
        /*03d0*/ 	.word	0x00005a40


	//   ....[40]....
        /*03d4*/ 	.word	0x00005ae0


	//   ....[41]....
        /*03d8*/ 	.word	0x00005b80


	//   ....[42]....
        /*03dc*/ 	.word	0x00005c20


	//   ....[43]....
        /*03e0*/ 	.word	0x00005cc0


	//   ....[44]....
        /*03e4*/ 	.word	0x00005d30


	//   ....[45]....
        /*03e8*/ 	.word	0x00005dd0


	//   ....[46]....
        /*03ec*/ 	.word	0x00005e70


	//   ....[47]....
        /*03f0*/ 	.word	0x00005ee0


	//   ....[48]....
        /*03f4*/ 	.word	0x00005f70


	//   ....[49]....
        /*03f8*/ 	.word	0x00006010


	//   ....[50]....
        /*03fc*/ 	.word	0x000060b0


	//   ....[51]....
        /*0400*/ 	.word	0x00006150


	//   ....[52]....
        /*0404*/ 	.word	0x000061c0


	//   ....[53]....
        /*0408*/ 	.word	0x00006250


	//   ....[54]....
        /*040c*/ 	.word	0x000062f0


	//   ....[55]....
        /*0410*/ 	.word	0x00006360


	//   ....[56]....
        /*0414*/ 	.word	0x00006400


	//   ....[57]....
        /*0418*/ 	.word	0x000064a0


	//   ....[58]....
        /*041c*/ 	.word	0x00006540


	//   ....[59]....
        /*0420*/ 	.word	0x000065e0


	//   ....[60]....
        /*0424*/ 	.word	0x00009b40


	//   ....[61]....
        /*0428*/ 	.word	0x00009cb0


	//   ....[62]....
        /*042c*/ 	.word	0x00009e20


	//   ....[63]....
        /*0430*/ 	.word	0x00009f90


	//   ....[64]....
        /*0434*/ 	.word	0x0000a520


	//   ....[65]....
        /*0438*/ 	.word	0x0000d020


	//   ....[66]....
        /*043c*/ 	.word	0x0000d320


	//   ....[67]....
        /*0440*/ 	.word	0x0000dd20


	//   ....[68]....
        /*0444*/ 	.word	0x0000e0b0


	//   ....[69]....
        /*0448*/ 	.word	0x0000e220


	//   ....[70]....
        /*044c*/ 	.word	0x0000e390


	//   ....[71]....
        /*0450*/ 	.word	0x0000e500


	//   ....[72]....
        /*0454*/ 	.word	0x000102c0


	//   ....[73]....
        /*0458*/ 	.word	0x00012d40


	//   ....[74]....
        /*045c*/ 	.word	0x00013060


	//   ....[75]....
        /*0460*/ 	.word	0x00013a40


	//----- nvinfo : EIATTR_MBARRIER_INSTR_OFFSETS
	.align		4
.L_64:
        /*0464*/ 	.byte	0x04, 0x39
        /*0466*/ 	.short	(.L_66 - .L_65)


	//   ....[0]....
.L_65:
        /*0468*/ 	.word	0x000009b0
        /*046c*/ 	.word	0x000000ff
        /*0470*/ 	.word	0x00007000
        /*0474*/ 	.short	0x0100
        /*0476*/ 	.byte	0x05
	.zero		1


	//   ....[1]....
        /*0478*/ 	.word	0x000009c0
        /*047c*/ 	.word	0x000000ff
        /*0480*/ 	.word	0x00007010
        /*0484*/ 	.short	0x0100
        /*0486*/ 	.byte	0x05
	.zero		1


	//   ....[2]....
        /*0488*/ 	.word	0x000009d0
        /*048c*/ 	.word	0x000000ff
        /*0490*/ 	.word	0x00007008
        /*0494*/ 	.short	0x0100
        /*0496*/ 	.byte	0x05
	.zero		1


	//   ....[3]....
        /*0498*/ 	.word	0x000009e0
        /*049c*/ 	.word	0x000000ff
        /*04a0*/ 	.word	0x00007018
        /*04a4*/ 	.short	0x0100
        /*04a6*/ 	.byte	0x05
	.zero		1


	//   ....[4]....
        /*04a8*/ 	.word	0x00000bc0
        /*04ac*/ 	.word	0x000000ff
        /*04b0*/ 	.word	0x00007020
        /*04b4*/ 	.short	0x0100
        /*04b6*/ 	.byte	0x05
	.zero		1


	//   ....[5]....
        /*04b8*/ 	.word	0x00000bd0
        /*04bc*/ 	.word	0x000000ff
        /*04c0*/ 	.word	0x00007038
        /*04c4*/ 	.short	0x0100
        /*04c6*/ 	.byte	0x05
	.zero		1


	//   ....[6]....
        /*04c8*/ 	.word	0x00000be0
        /*04cc*/ 	.word	0x000000ff
        /*04d0*/ 	.word	0x00007028
        /*04d4*/ 	.short	0x0100
        /*04d6*/ 	.byte	0x05
	.zero		1


	//   ....[7]....
        /*04d8*/ 	.word	0x00000bf0
        /*04dc*/ 	.word	0x000000ff
        /*04e0*/ 	.word	0x00007040
        /*04e4*/ 	.short	0x0100
        /*04e6*/ 	.byte	0x05
	.zero		1


	//   ....[8]....
        /*04e8*/ 	.word	0x00000c00
        /*04ec*/ 	.word	0x000000ff
        /*04f0*/ 	.word	0x00007030
        /*04f4*/ 	.short	0x0100
        /*04f6*/ 	.byte	0x05
	.zero		1


	//   ....[9]....
        /*04f8*/ 	.word	0x00000c10
        /*04fc*/ 	.word	0x000000ff
        /*0500*/ 	.word	0x00007048
        /*0504*/ 	.short	0x0100
        /*0506*/ 	.byte	0x05
	.zero		1


	//   ....[10]....
        /*0508*/ 	.word	0x00000d40
        /*050c*/ 	.word	0x000000ff
        /*0510*/ 	.word	0x00007050
        /*0514*/ 	.short	0x0100
        /*0516*/ 	.byte	0x06
	.zero		1


	//   ....[11]....
        /*0518*/ 	.word	0x00000d50
        /*051c*/ 	.word	0x000000ff
        /*0520*/ 	.word	0x00007058
        /*0524*/ 	.short	0x0100
        /*0526*/ 	.byte	0x06
	.zero		1


	//   ....[12]....
        /*0528*/ 	.word	0x00000eb0
        /*052c*/ 	.word	0x000000ff
        /*0530*/ 	.word	0x00007060
        /*0534*/ 	.short	0x0100
        /*0536*/ 	.byte	0x07
	.zero		1


	//   ....[13]....
        /*0538*/ 	.word	0x00000ec0
        /*053c*/ 	.word	0x000000ff
        /*0540*/ 	.word	0x00007068
        /*0544*/ 	.short	0x0100
        /*0546*/ 	.byte	0x07
	.zero		1


	//   ....[14]....
        /*0548*/ 	.word	0x000010a0
        /*054c*/ 	.word	0x000000ff
        /*0550*/ 	.word	0x00007070
        /*0554*/ 	.short	0x0100
        /*0556*/ 	.byte	0x06
	.zero		1


	//   ....[15]....
        /*0558*/ 	.word	0x000010b0
        /*055c*/ 	.word	0x000000ff
        /*0560*/ 	.word	0x00007078
        /*0564*/ 	.short	0x0100
        /*0566*/ 	.byte	0x06
	.zero		1


	//   ....[16]....
        /*0568*/ 	.word	0x000012b0
        /*056c*/ 	.word	0x000000ff
        /*0570*/ 	.word	0x00007080
        /*0574*/ 	.short	0x0100
        /*0576*/ 	.byte	0x09
	.zero		1


	//   ....[17]....
        /*0578*/ 	.word	0x000012c0
        /*057c*/ 	.word	0x000000ff
        /*0580*/ 	.word	0x00007088
        /*0584*/ 	.short	0x0100
        /*0586*/ 	.byte	0x09
	.zero		1


	//   ....[18]....
        /*0588*/ 	.word	0x000013f0
        /*058c*/ 	.word	0x000000ff
        /*0590*/ 	.word	0x00007090
        /*0594*/ 	.short	0x0100
        /*0596*/ 	.byte	0x0a
	.zero		1


	//   ....[19]....
        /*0598*/ 	.word	0x00001400
        /*059c*/ 	.word	0x000000ff
        /*05a0*/ 	.word	0x000070a0
        /*05a4*/ 	.short	0x0100
        /*05a6*/ 	.byte	0x0a
	.zero		1


	//   ....[20]....
        /*05a8*/ 	.word	0x00001410
        /*05ac*/ 	.word	0x000000ff
        /*05b0*/ 	.word	0x00007098
        /*05b4*/ 	.short	0x0100
        /*05b6*/ 	.byte	0x0a
	.zero		1


	//   ....[21]....
        /*05b8*/ 	.word	0x00001420
        /*05bc*/ 	.word	0x000000ff
        /*05c0*/ 	.word	0x000070a8
        /*05c4*/ 	.short	0x0100
        /*05c6*/ 	.byte	0x0a
	.zero		1


	//   ....[22]....
        /*05c8*/ 	.word	0x00001550
        /*05cc*/ 	.word	0x000000ff
        /*05d0*/ 	.word	0x000070b0
        /*05d4*/ 	.short	0x0100
        /*05d6*/ 	.byte	0x0a
	.zero		1


	//   ....[23]....
        /*05d8*/ 	.word	0x00001560
        /*05dc*/ 	.word	0x000000ff
        /*05e0*/ 	.word	0x000070c0
        /*05e4*/ 	.short	0x0100
        /*05e6*/ 	.byte	0x0a
	.zero		1


	//   ....[24]....
        /*05e8*/ 	.word	0x00001570
        /*05ec*/ 	.word	0x000000ff
        /*05f0*/ 	.word	0x000070b8
        /*05f4*/ 	.short	0x0100
        /*05f6*/ 	.byte	0x0a
	.zero		1


	//   ....[25]....
        /*05f8*/ 	.word	0x00001580
        /*05fc*/ 	.word	0x000000ff
        /*0600*/ 	.word	0x000070c8
        /*0604*/ 	.short	0x0100
        /*0606*/ 	.byte	0x0a
	.zero		1


	//   ....[26]....
        /*0608*/ 	.word	0x00001680
        /*060c*/ 	.word	0x000000ff
        /*0610*/ 	.word	0x000070d0
        /*0614*/ 	.short	0x0100
        /*0616*/ 	.byte	0x09
	.zero		1


	//   ....[27]....
        /*0618*/ 	.word	0x00001690
        /*061c*/ 	.word	0x000000ff
        /*0620*/ 	.word	0x000070d8
        /*0624*/ 	.short	0x0100
        /*0626*/ 	.byte	0x09
	.zero		1


	//   ....[28]....
        /*0628*/ 	.word	0x00001ce0
        /*062c*/ 	.word	0x000000ff
        /*0630*/ 	.word	0x00007000
        /*0634*/ 	.short	0x010a
        /*0636*/ 	.byte	0x15
	.zero		1


	//   ....[29]....
        /*0638*/ 	.word	0x00001d60
        /*063c*/ 	.word	0x000000ff
        /*0640*/ 	.word	0x00007020
        /*0644*/ 	.short	0x010a
        /*0646*/ 	.byte	0x06
	.zero		1


	//   ....[30]....
        /*0648*/ 	.word	0x00001e20
        /*064c*/ 	.word	0x000000ff
        /*0650*/ 	.word	0x00007058
        /*0654*/ 	.short	0x010a
        /*0656*/ 	.byte	0x15
	.zero		1


	//   ....[31]....
        /*0658*/ 	.word	0x00001f30
        /*065c*/ 	.word	0x000000ff
        /*0660*/ 	.word	0x00007008
        /*0664*/ 	.short	0x010a
        /*0666*/ 	.byte	0x15
	.zero		1


	//   ....[32]....
        /*0668*/ 	.word	0x00001fb0
        /*066c*/ 	.word	0x000000ff
        /*0670*/ 	.word	0x00007068
        /*0674*/ 	.short	0x010a
        /*0676*/ 	.byte	0x15
	.zero		1


	//   ....[33]....
        /*0678*/ 	.word	0x00002110
        /*067c*/ 	.word	0x000000ff
        /*0680*/ 	.word	0x00007020
        /*0684*/ 	.short	0x010a
        /*0686*/ 	.byte	0x04
	.zero		1


	//   ....[34]....
        /*0688*/ 	.word	0x000021c0
        /*068c*/ 	.word	0x000000ff
        /*0690*/ 	.word	0x000070a0
        /*0694*/ 	.short	0x010a
        /*0696*/ 	.byte	0x15
	.zero		1


	//   ....[35]....
        /*0698*/ 	.word	0x00002240
        /*069c*/ 	.word	0x000000ff
        /*06a0*/ 	.word	0x00007058
        /*06a4*/ 	.short	0x010a
        /*06a6*/ 	.byte	0x15
	.zero		1


	//   ....[36]....
        /*06a8*/ 	.word	0x00002890
        /*06ac*/ 	.word	0x000000ff
        /*06b0*/ 	.word	0x00007020
        /*06b4*/ 	.short	0x010a
        /*06b6*/ 	.byte	0x07
	.zero		1


	//   ....[37]....
        /*06b8*/ 	.word	0x00002a00
        /*06bc*/ 	.word	0x000000ff
        /*06c0*/ 	.word	0x000070a8
        /*06c4*/ 	.short	0x010a
        /*06c6*/ 	.byte	0x15
	.zero		1


	//   ....[38]....
        /*06c8*/ 	.word	0x00002a80
        /*06cc*/ 	.word	0x000000ff
        /*06d0*/ 	.word	0x00007068
        /*06d4*/ 	.short	0x010a
        /*06d6*/ 	.byte	0x15
	.zero		1


	//   ....[39]....
        /*06d8*/ 	.word	0x00003120
        /*06dc*/ 	.word	0x000000ff
        /*06e0*/ 	.word	0x00007020
        /*06e4*/ 	.short	0x010a
        /*06e6*/ 	.byte	0x04
	.zero		1


	//   ....[40]....
        /*06e8*/ 	.word	0x000031b0
        /*06ec*/ 	.word	0x000000ff
        /*06f0*/ 	.word	0x000070a0
        /*06f4*/ 	.short	0x010a
        /*06f6*/ 	.byte	0x15
	.zero		1


	//   ....[41]....
        /*06f8*/ 	.word	0x00003240
        /*06fc*/ 	.word	0x000000ff
        /*0700*/ 	.word	0x00007058
        /*0704*/ 	.short	0x010a
        /*0706*/ 	.byte	0x15
	.zero		1


	//   ....[42]....
        /*0708*/ 	.word	0x00003820
        /*070c*/ 	.word	0x000000ff
        /*0710*/ 	.word	0x000070a8
        /*0714*/ 	.short	0x010a
        /*0716*/ 	.byte	0x15
	.zero		1


	//   ....[43]....
        /*0718*/ 	.word	0x000038a0
        /*071c*/ 	.word	0x000000ff
        /*0720*/ 	.word	0x00007068
        /*0724*/ 	.short	0x010a
        /*0726*/ 	.byte	0x15
	.zero		1


	//   ....[44]....
        /*0728*/ 	.word	0x00004280
        /*072c*/ 	.word	0x00000010
        /*0730*/ 	.word	0x000070c0
        /*0734*/ 	.short	0x010a
        /*0736*/ 	.byte	0xff
	.zero		1


	//   ....[45]....
        /*0738*/ 	.word	0x00006c70
        /*073c*/ 	.word	0x00000010
        /*0740*/ 	.word	0x000070b0
        /*0744*/ 	.short	0x0101
        /*0746*/ 	.byte	0xff
	.zero		1


	//   ....[46]....
        /*0748*/ 	.word	0x00006fa0
        /*074c*/ 	.word	0x00000010
        /*0750*/ 	.word	0x000070c8
        /*0754*/ 	.short	0x010a
        /*0756*/ 	.byte	0xff
	.zero		1


	//   ....[47]....
        /*0758*/ 	.word	0x000073a0
        /*075c*/ 	.word	0x00000010
        /*0760*/ 	.word	0x000070b8
        /*0764*/ 	.short	0x0101
        /*0766*/ 	.byte	0xff
	.zero		1


	//   ....[48]....
        /*0768*/ 	.word	0x00007450
        /*076c*/ 	.word	0x00000000
        /*0770*/ 	.word	0x00007070
        /*0774*/ 	.short	0x010a
        /*0776*/ 	.byte	0xff
	.zero		1


	//   ....[49]....
        /*0778*/ 	.word	0x000074e0
        /*077c*/ 	.word	0x00000004
        /*0780*/ 	.word	0x00000000
        /*0784*/ 	.short	0x0101
        /*0786*/ 	.byte	0xff
	.zero		1


	//   ....[50]....
        /*0788*/ 	.word	0x00007530
        /*078c*/ 	.word	0x00000000
        /*0790*/ 	.word	0x00007080
        /*0794*/ 	.short	0x010a
        /*0796*/ 	.byte	0xff
	.zero		1


	//   ....[51]....
        /*0798*/ 	.word	0x00007680
        /*079c*/ 	.word	0x00000000
        /*07a0*/ 	.word	0x00007070
        /*07a4*/ 	.short	0x010a
        /*07a6*/ 	.byte	0xff
	.zero		1


	//   ....[52]....
        /*07a8*/ 	.word	0x000077f0
        /*07ac*/ 	.word	0x00000000
        /*07b0*/ 	.word	0x00007090
        /*07b4*/ 	.short	0x010a
        /*07b6*/ 	.byte	0xff
	.zero		1


	//   ....[53]....
        /*07b8*/ 	.word	0x00007960
        /*07bc*/ 	.word	0x00000002
        /*07c0*/ 	.word	0x00000000
        /*07c4*/ 	.short	0x0101
        /*07c6*/ 	.byte	0xff
	.zero		1


	//   ....[54]....
        /*07c8*/ 	.word	0x000079e0
        /*07cc*/ 	.word	0x00000002
        /*07d0*/ 	.word	0x00000000
        /*07d4*/ 	.short	0x0101
        /*07d6*/ 	.byte	0xff
	.zero		1


	//   ....[55]....
        /*07d8*/ 	.word	0x00007a30
        /*07dc*/ 	.word	0x00000000
        /*07e0*/ 	.word	0x00007080
        /*07e4*/ 	.short	0x010a
        /*07e6*/ 	.byte	0xff
	.zero		1


	//   ....[56]....
        /*07e8*/ 	.word	0x00007b60
        /*07ec*/ 	.word	0x00000000
        /*07f0*/ 	.word	0x00007098
        /*07f4*/ 	.short	0x010a
        /*07f6*/ 	.byte	0xff
	.zero		1


	//   ....[57]....
        /*07f8*/ 	.word	0x00007cc0
        /*07fc*/ 	.word	0x00000004
        /*0800*/ 	.word	0x00000000
        /*0804*/ 	.short	0x0101
        /*0806*/ 	.byte	0xff
	.zero		1


	//   ....[58]....
        /*0808*/ 	.word	0x00007d40
        /*080c*/ 	.word	0x00000002
        /*0810*/ 	.word	0x00000000
        /*0814*/ 	.short	0x0101
        /*0816*/ 	.byte	0xff
	.zero		1


	//   ....[59]....
        /*0818*/ 	.word	0x00007dd0
        /*081c*/ 	.word	0x00000003
        /*0820*/ 	.word	0x00000000
        /*0824*/ 	.short	0x0101
        /*0826*/ 	.byte	0xff
	.zero		1


	//   ....[60]....
        /*0828*/ 	.word	0x00007e20
        /*082c*/ 	.word	0x00000000
        /*0830*/ 	.word	0x00007070
        /*0834*/ 	.short	0x010a
        /*0836*/ 	.byte	0xff
	.zero		1


	//   ....[61]....
        /*0838*/ 	.word	0x00007eb0
        /*083c*/ 	.word	0x00000004
        /*0840*/ 	.word	0x00000000
        /*0844*/ 	.short	0x0101
        /*0846*/ 	.byte	0xff
	.zero		1


	//   ....[62]....
        /*0848*/ 	.word	0x00007f00
        /*084c*/ 	.word	0x00000000
        /*0850*/ 	.word	0x00007090
        /*0854*/ 	.short	0x010a
        /*0856*/ 	.byte	0xff
	.zero		1


	//   ....[63]....
        /*0858*/ 	.word	0x00007f80
        /*085c*/ 	.word	0x00000000
        /*0860*/ 	.word	0x000070c0
        /*0864*/ 	.short	0x010a
        /*0866*/ 	.byte	0xff
	.zero		1


	//   ....[64]....
        /*0868*/ 	.word	0x000088b0
        /*086c*/ 	.word	0x00000002
        /*0870*/ 	.word	0x00000000
        /*0874*/ 	.short	0x0101
        /*0876*/ 	.byte	0xff
	.zero		1


	//   ....[65]....
        /*0878*/ 	.word	0x000088e0
        /*087c*/ 	.word	0x00000000
        /*0880*/ 	.word	0x000070b0
        /*0884*/ 	.short	0x0101
        /*0886*/ 	.byte	0xff
	.zero		1


	//   ....[66]....
        /*0888*/ 	.word	0x00008950
        /*088c*/ 	.word	0x00000000
        /*0890*/ 	.word	0x00007080
        /*0894*/ 	.short	0x010a
        /*0896*/ 	.byte	0xff
	.zero		1


	//   ....[67]....
        /*0898*/ 	.word	0x000089e0
        /*089c*/ 	.word	0x00000029
        /*08a0*/ 	.word	0x00000000
        /*08a4*/ 	.short	0x0101
        /*08a6*/ 	.byte	0xff
	.zero		1


	//   ....[68]....
        /*08a8*/ 	.word	0x00008a20
        /*08ac*/ 	.word	0x00000000
        /*08b0*/ 	.word	0x00007098
        /*08b4*/ 	.short	0x010a
        /*08b6*/ 	.byte	0xff
	.zero		1


	//   ....[69]....
        /*08b8*/ 	.word	0x00008aa0
        /*08bc*/ 	.word	0x00000000
        /*08c0*/ 	.word	0x000070c8
        /*08c4*/ 	.short	0x010a
        /*08c6*/ 	.byte	0xff
	.zero		1


	//   ....[70]....
        /*08c8*/ 	.word	0x00009380
        /*08cc*/ 	.word	0x00000003
        /*08d0*/ 	.word	0x00000000
        /*08d4*/ 	.short	0x0101
        /*08d6*/ 	.byte	0xff
	.zero		1


	//   ....[71]....
        /*08d8*/ 	.word	0x000093b0
        /*08dc*/ 	.word	0x00000000
        /*08e0*/ 	.word	0x000070b8
        /*08e4*/ 	.short	0x0101
        /*08e6*/ 	.byte	0xff
	.zero		1


	//   ....[72]....
        /*08e8*/ 	.word	0x000097a0
        /*08ec*/ 	.word	0x000000ff
        /*08f0*/ 	.word	0x00000000
        /*08f4*/ 	.short	0x010a
        /*08f6*/ 	.byte	0x06
	.zero		1


	//   ....[73]....
        /*08f8*/ 	.word	0x00009a20
        /*08fc*/ 	.word	0x000000ff
        /*0900*/ 	.word	0x00000000
        /*0904*/ 	.short	0x010a
        /*0906*/ 	.byte	0x05
	.zero		1


	//   ....[74]....
        /*0908*/ 	.word	0x0000a650
        /*090c*/ 	.word	0x000000ff
        /*0910*/ 	.word	0x00000000
        /*0914*/ 	.short	0x0101
        /*0916*/ 	.byte	0x04
	.zero		1


	//   ....[75]....
        /*0918*/ 	.word	0x0000a6c0
        /*091c*/ 	.word	0x000000ff
        /*0920*/ 	.word	0x00000000
        /*0924*/ 	.short	0x010a
        /*0926*/ 	.byte	0x29
	.zero		1


	//   ....[76]....
        /*0928*/ 	.word	0x0000aa20
        /*092c*/ 	.word	0x000000ff
        /*0930*/ 	.word	0x00000000
        /*0934*/ 	.short	0x0101
        /*0936*/ 	.byte	0x28
	.zero		1


	//   ....[77]....
        /*0938*/ 	.word	0x0000d420
        /*093c*/ 	.word	0x000000ff
        /*0940*/ 	.word	0x00000000
        /*0944*/ 	.short	0x0101
        /*0946*/ 	.byte	0x05
	.zero		1


	//   ....[78]....
        /*0948*/ 	.word	0x0000d5a0
        /*094c*/ 	.word	0x000000ff
        /*0950*/ 	.word	0x00000000
        /*0954*/ 	.short	0x010a
        /*0956*/ 	.byte	0x06
	.zero		1


	//   ....[79]....
        /*0958*/ 	.word	0x0000dc00
        /*095c*/ 	.word	0x000000ff
        /*0960*/ 	.word	0x00000000
        /*0964*/ 	.short	0x010a
        /*0966*/ 	.byte	0x06
	.zero		1


	//   ....[80]....
        /*0968*/ 	.word	0x0000df90
        /*096c*/ 	.word	0x000000ff
        /*0970*/ 	.word	0x00000000
        /*0974*/ 	.short	0x010a
        /*0976*/ 	.byte	0x04
	.zero		1


	//   ....[81]....
        /*0978*/ 	.word	0x000103b0
        /*097c*/ 	.word	0x000000ff
        /*0980*/ 	.word	0x00000000
        /*0984*/ 	.short	0x0101
        /*0986*/ 	.byte	0x04
	.zero		1


	//   ....[82]....
        /*0988*/ 	.word	0x000103d0
        /*098c*/ 	.word	0x000000ff
        /*0990*/ 	.word	0x00000000
        /*0994*/ 	.short	0x010a
        /*0996*/ 	.byte	0x29
	.zero		1


	//   ....[83]....
        /*0998*/ 	.word	0x00010560
        /*099c*/ 	.word	0x000000ff
        /*09a0*/ 	.word	0x00000000
        /*09a4*/ 	.short	0x0101
        /*09a6*/ 	.byte	0x28
	.zero		1


	//   ....[84]....
        /*09a8*/ 	.word	0x00013190
        /*09ac*/ 	.word	0x000000ff
        /*09b0*/ 	.word	0x00000000
        /*09b4*/ 	.short	0x0101
        /*09b6*/ 	.byte	0x05
	.zero		1


	//   ....[85]....
        /*09b8*/ 	.word	0x00013300
        /*09bc*/ 	.word	0x000000ff
        /*09c0*/ 	.word	0x00000000
        /*09c4*/ 	.short	0x010a
        /*09c6*/ 	.byte	0x05
	.zero		1


	//   ....[86]....
        /*09c8*/ 	.word	0x00013920
        /*09cc*/ 	.word	0x000000ff
        /*09d0*/ 	.word	0x00000000
        /*09d4*/ 	.short	0x010a
        /*09d6*/ 	.byte	0x05
	.zero		1


	//   ....[87]....
        /*09d8*/ 	.word	0x00013ba0
        /*09dc*/ 	.word	0x000000ff
        /*09e0*/ 	.word	0x00000000
        /*09e4*/ 	.short	0x0101
        /*09e6*/ 	.byte	0x04
	.zero		1


	//   ....[88]....
        /*09e8*/ 	.word	0x00013c30
        /*09ec*/ 	.word	0x000000ff
        /*09f0*/ 	.word	0x00000000
        /*09f4*/ 	.short	0x010a
        /*09f6*/ 	.byte	0x04
	.zero		1


	//   ....[89]....
        /*09f8*/ 	.word	0x00013ce0
        /*09fc*/ 	.word	0x000000ff
        /*0a00*/ 	.word	0x00000000
        /*0a04*/ 	.short	0x0101
        /*0a06*/ 	.byte	0x04
	.zero		1


	//   ....[90]....
        /*0a08*/ 	.word	0x00014320
        /*0a0c*/ 	.word	0x000000ff
        /*0a10*/ 	.word	0x00007010
        /*0a14*/ 	.short	0x010a
        /*0a16*/ 	.byte	0x08
	.zero		1


	//   ....[91]....
        /*0a18*/ 	.word	0x000144d0
        /*0a1c*/ 	.word	0x000000ff
        /*0a20*/ 	.word	0x00007038
        /*0a24*/ 	.short	0x010a
        /*0a26*/ 	.byte	0x11
	.zero		1


	//   ....[92]....
        /*0a28*/ 	.word	0x000146d0
        /*0a2c*/ 	.word	0x000000ff
        /*0a30*/ 	.word	0x00007018
        /*0a34*/ 	.short	0x010a
        /*0a36*/ 	.byte	0x08
	.zero		1


	//   ....[93]....
        /*0a38*/ 	.word	0x000148c0
        /*0a3c*/ 	.word	0x000000ff
        /*0a40*/ 	.word	0x00007038
        /*0a44*/ 	.short	0x010a
        /*0a46*/ 	.byte	0x11
	.zero		1


	//   ....[94]....
        /*0a48*/ 	.word	0x00014c00
        /*0a4c*/ 	.word	0x000000ff
        /*0a50*/ 	.word	0x00007038
        /*0a54*/ 	.short	0x010a
        /*0a56*/ 	.byte	0x11
	.zero		1


	//   ....[95]....
        /*0a58*/ 	.word	0x00014e30
        /*0a5c*/ 	.word	0x000000ff
        /*0a60*/ 	.word	0x00007038
        /*0a64*/ 	.short	0x010a
        /*0a66*/ 	.byte	0x11
	.zero		1


	//   ....[96]....
        /*0a68*/ 	.word	0x00015030
        /*0a6c*/ 	.word	0x000000ff
        /*0a70*/ 	.word	0x00007038
        /*0a74*/ 	.short	0x010a
        /*0a76*/ 	.byte	0x11
	.zero		1


	//   ....[97]....
        /*0a78*/ 	.word	0x00015230
        /*0a7c*/ 	.word	0x000000ff
        /*0a80*/ 	.word	0x00007038
        /*0a84*/ 	.short	0x010a
        /*0a86*/ 	.byte	0x11
	.zero		1


	//   ....[98]....
        /*0a88*/ 	.word	0x00015430
        /*0a8c*/ 	.word	0x000000ff
        /*0a90*/ 	.word	0x00007038
        /*0a94*/ 	.short	0x010a
        /*0a96*/ 	.byte	0x11
	.zero		1


	//   ....[99]....
        /*0a98*/ 	.word	0x00015630
        /*0a9c*/ 	.word	0x000000ff
        /*0aa0*/ 	.word	0x00007038
        /*0aa4*/ 	.short	0x010a
        /*0aa6*/ 	.byte	0x11
	.zero		1


	//   ....[100]....
        /*0aa8*/ 	.word	0x00015830
        /*0aac*/ 	.word	0x000000ff
        /*0ab0*/ 	.word	0x00007038
        /*0ab4*/ 	.short	0x010a
        /*0ab6*/ 	.byte	0x11
	.zero		1


	//   ....[101]....
        /*0ab8*/ 	.word	0x00015a30
        /*0abc*/ 	.word	0x000000ff
        /*0ac0*/ 	.word	0x00007038
        /*0ac4*/ 	.short	0x010a
        /*0ac6*/ 	.byte	0x11
	.zero		1


	//   ....[102]....
        /*0ac8*/ 	.word	0x00015ca0
        /*0acc*/ 	.word	0x000000ff
        /*0ad0*/ 	.word	0x00007038
        /*0ad4*/ 	.short	0x010a
        /*0ad6*/ 	.byte	0x11
	.zero		1


	//   ....[103]....
        /*0ad8*/ 	.word	0x00015ea0
        /*0adc*/ 	.word	0x000000ff
        /*0ae0*/ 	.word	0x00007038
        /*0ae4*/ 	.short	0x010a
        /*0ae6*/ 	.byte	0x11
	.zero		1


	//   ....[104]....
        /*0ae8*/ 	.word	0x000160c0
        /*0aec*/ 	.word	0x000000ff
        /*0af0*/ 	.word	0x00007038
        /*0af4*/ 	.short	0x010a
        /*0af6*/ 	.byte	0x11
	.zero		1


	//   ....[105]....
        /*0af8*/ 	.word	0x000162c0
        /*0afc*/ 	.word	0x000000ff
        /*0b00*/ 	.word	0x00007038
        /*0b04*/ 	.short	0x010a
        /*0b06*/ 	.byte	0x11
	.zero		1


	//   ....[106]....
        /*0b08*/ 	.word	0x000164f0
        /*0b0c*/ 	.word	0x000000ff
        /*0b10*/ 	.word	0x00007038
        /*0b14*/ 	.short	0x010a
        /*0b16*/ 	.byte	0x11
	.zero		1


	//   ....[107]....
        /*0b18*/ 	.word	0x000166f0
        /*0b1c*/ 	.word	0x000000ff
        /*0b20*/ 	.word	0x00007038
        /*0b24*/ 	.short	0x010a
        /*0b26*/ 	.byte	0x09
	.zero		1


	//   ....[108]....
        /*0b28*/ 	.word	0x00016d90
        /*0b2c*/ 	.word	0x000000ff
        /*0b30*/ 	.word	0x000070b0
        /*0b34*/ 	.short	0x010a
        /*0b36*/ 	.byte	0x11
	.zero		1


	//   ....[109]....
        /*0b38*/ 	.word	0x00016e30
        /*0b3c*/ 	.word	0x000000ff
        /*0b40*/ 	.word	0x000070b8
        /*0b44*/ 	.short	0x010a
        /*0b46*/ 	.byte	0x11
	.zero		1


	//   ....[110]....
        /*0b48*/ 	.word	0x00016f10
        /*0b4c*/ 	.word	0x000000ff
        /*0b50*/ 	.word	0x00000000
        /*0b54*/ 	.short	0x0101
        /*0b56*/ 	.byte	0x08
	.zero		1


	//   ....[111]....
        /*0b58*/ 	.word	0x00016f90
        /*0b5c*/ 	.word	0x000000ff
        /*0b60*/ 	.word	0x00000000
        /*0b64*/ 	.short	0x0101
        /*0b66*/ 	.byte	0x11
	.zero		1


	//   ....[112]....
        /*0b68*/ 	.word	0x000172c0
        /*0b6c*/ 	.word	0x00000003
        /*0b70*/ 	.word	0x00007000
        /*0b74*/ 	.short	0x010a
        /*0b76*/ 	.byte	0xff
	.zero		1


	//   ....[113]....
        /*0b78*/ 	.word	0x00017320
        /*0b7c*/ 	.word	0x00000000
        /*0b80*/ 	.word	0x00007020
        /*0b84*/ 	.short	0x010a
        /*0b86*/ 	.byte	0xff
	.zero		1


	//   ....[114]....
        /*0b88*/ 	.word	0x00017380
        /*0b8c*/ 	.word	0x00000002
        /*0b90*/ 	.word	0x00007058
        /*0b94*/ 	.short	0x010a
        /*0b96*/ 	.byte	0xff
	.zero		1


	//   ....[115]....
        /*0b98*/ 	.word	0x000173e0
        /*0b9c*/ 	.word	0x00000003
        /*0ba0*/ 	.word	0x00007008
        /*0ba4*/ 	.short	0x010a
        /*0ba6*/ 	.byte	0xff
	.zero		1


	//   ....[116]....
        /*0ba8*/ 	.word	0x00017440
        /*0bac*/ 	.word	0x00000002
        /*0bb0*/ 	.word	0x00007068
        /*0bb4*/ 	.short	0x010a
        /*0bb6*/ 	.byte	0xff
	.zero		1


	//   ....[117]....
        /*0bb8*/ 	.word	0x000174a0
        /*0bbc*/ 	.word	0x00000000
        /*0bc0*/ 	.word	0x00007020
        /*0bc4*/ 	.short	0x010a
        /*0bc6*/ 	.byte	0xff
	.zero		1


	//   ....[118]....
        /*0bc8*/ 	.word	0x00017500
        /*0bcc*/ 	.word	0x00000000
        /*0bd0*/ 	.word	0x000070a0
        /*0bd4*/ 	.short	0x010a
        /*0bd6*/ 	.byte	0xff
	.zero		1


	//   ....[119]....
        /*0bd8*/ 	.word	0x00017560
        /*0bdc*/ 	.word	0x00000000
        /*0be0*/ 	.word	0x00007058
        /*0be4*/ 	.short	0x010a
        /*0be6*/ 	.byte	0xff
	.zero		1


	//   ....[120]....
        /*0be8*/ 	.word	0x000175c0
        /*0bec*/ 	.word	0x00000002
        /*0bf0*/ 	.word	0x00007020
        /*0bf4*/ 	.short	0x010a
        /*0bf6*/ 	.byte	0xff
	.zero		1


	//   ....[121]....
        /*0bf8*/ 	.word	0x00017620
        /*0bfc*/ 	.word	0x00000000
        /*0c00*/ 	.word	0x000070a8
        /*0c04*/ 	.short	0x010a
        /*0c06*/ 	.byte	0xff
	.zero		1


	//   ....[122]....
        /*0c08*/ 	.word	0x00017680
        /*0c0c*/ 	.word	0x00000000
        /*0c10*/ 	.word	0x00007068
        /*0c14*/ 	.short	0x010a
        /*0c16*/ 	.byte	0xff
	.zero		1


	//   ....[123]....
        /*0c18*/ 	.word	0x000176e0
        /*0c1c*/ 	.word	0x00000000
        /*0c20*/ 	.word	0x00007020
        /*0c24*/ 	.short	0x010a
        /*0c26*/ 	.byte	0xff
	.zero		1


	//   ....[124]....
        /*0c28*/ 	.word	0x00017740
        /*0c2c*/ 	.word	0x00000000
        /*0c30*/ 	.word	0x000070a0
        /*0c34*/ 	.short	0x010a
        /*0c36*/ 	.byte	0xff
	.zero		1


	//   ....[125]....
        /*0c38*/ 	.word	0x000177a0
        /*0c3c*/ 	.word	0x00000000
        /*0c40*/ 	.word	0x00007058
        /*0c44*/ 	.short	0x010a
        /*0c46*/ 	.byte	0xff
	.zero		1


	//   ....[126]....
        /*0c48*/ 	.word	0x00017800
        /*0c4c*/ 	.word	0x00000000
        /*0c50*/ 	.word	0x000070a8
        /*0c54*/ 	.short	0x010a
        /*0c56*/ 	.byte	0xff
	.zero		1


	//   ....[127]....
        /*0c58*/ 	.word	0x00017860
        /*0c5c*/ 	.word	0x00000000
        /*0c60*/ 	.word	0x00007068
        /*0c64*/ 	.short	0x010a
        /*0c66*/ 	.byte	0xff
	.zero		1


	//   ....[128]....
        /*0c68*/ 	.word	0x000178b0
        /*0c6c*/ 	.word	0x00000010
        /*0c70*/ 	.word	0x000070c0
        /*0c74*/ 	.short	0x010a
        /*0c76*/ 	.byte	0xff
	.zero		1


	//   ....[129]....
        /*0c78*/ 	.word	0x00017900
        /*0c7c*/ 	.word	0x00000010
        /*0c80*/ 	.word	0x000070c8
        /*0c84*/ 	.short	0x010a
        /*0c86*/ 	.byte	0xff
	.zero		1


	//   ....[130]....
        /*0c88*/ 	.word	0x00017950
        /*0c8c*/ 	.word	0x00000000
        /*0c90*/ 	.word	0x00007070
        /*0c94*/ 	.short	0x010a
        /*0c96*/ 	.byte	0xff
	.zero		1


	//   ....[131]....
        /*0c98*/ 	.word	0x000179a0
        /*0c9c*/ 	.word	0x00000000
        /*0ca0*/ 	.word	0x00007080
        /*0ca4*/ 	.short	0x010a
        /*0ca6*/ 	.byte	0xff
	.zero		1


	//   ....[132]....
        /*0ca8*/ 	.word	0x000179f0
        /*0cac*/ 	.word	0x00000000
        /*0cb0*/ 	.word	0x00007070
        /*0cb4*/ 	.short	0x010a
        /*0cb6*/ 	.byte	0xff
	.zero		1


	//   ....[133]....
        /*0cb8*/ 	.word	0x00017a40
        /*0cbc*/ 	.word	0x00000000
        /*0cc0*/ 	.word	0x00007090
        /*0cc4*/ 	.short	0x010a
        /*0cc6*/ 	.byte	0xff
	.zero		1


	//   ....[134]....
        /*0cc8*/ 	.word	0x00017a90
        /*0ccc*/ 	.word	0x00000000
        /*0cd0*/ 	.word	0x00007080
        /*0cd4*/ 	.short	0x010a
        /*0cd6*/ 	.byte	0xff
	.zero		1


	//   ....[135]....
        /*0cd8*/ 	.word	0x00017ae0
        /*0cdc*/ 	.word	0x00000000
        /*0ce0*/ 	.word	0x00007098
        /*0ce4*/ 	.short	0x010a
        /*0ce6*/ 	.byte	0xff
	.zero		1


	//   ....[136]....
        /*0ce8*/ 	.word	0x00017b30
        /*0cec*/ 	.word	0x00000000
        /*0cf0*/ 	.word	0x00007070
        /*0cf4*/ 	.short	0x010a
        /*0cf6*/ 	.byte	0xff
	.zero		1


	//   ....[137]....
        /*0cf8*/ 	.word	0x00017b80
        /*0cfc*/ 	.word	0x00000000
        /*0d00*/ 	.word	0x00007090
        /*0d04*/ 	.short	0x010a
        /*0d06*/ 	.byte	0xff
	.zero		1


	//   ....[138]....
        /*0d08*/ 	.word	0x00017bd0
        /*0d0c*/ 	.word	0x00000000
        /*0d10*/ 	.word	0x000070c0
        /*0d14*/ 	.short	0x010a
        /*0d16*/ 	.byte	0xff
	.zero		1


	//   ....[139]....
        /*0d18*/ 	.word	0x00017c20
        /*0d1c*/ 	.word	0x00000000
        /*0d20*/ 	.word	0x00007080
        /*0d24*/ 	.short	0x010a
        /*0d26*/ 	.byte	0xff
	.zero		1


	//   ....[140]....
        /*0d28*/ 	.word	0x00017c70
        /*0d2c*/ 	.word	0x00000000
        /*0d30*/ 	.word	0x00007098
        /*0d34*/ 	.short	0x010a
        /*0d36*/ 	.byte	0xff
	.zero		1


	//   ....[141]....
        /*0d38*/ 	.word	0x00017cc0
        /*0d3c*/ 	.word	0x00000000
        /*0d40*/ 	.word	0x000070c8
        /*0d44*/ 	.short	0x010a
        /*0d46*/ 	.byte	0xff
	.zero		1


	//   ....[142]....
        /*0d48*/ 	.word	0x00017d20
        /*0d4c*/ 	.word	0x00000000
        /*0d50*/ 	.word	0x00000000
        /*0d54*/ 	.short	0x010a
        /*0d56*/ 	.byte	0xff
	.zero		1


	//   ....[143]....
        /*0d58*/ 	.word	0x00017d80
        /*0d5c*/ 	.word	0x00000000
        /*0d60*/ 	.word	0x00000000
        /*0d64*/ 	.short	0x010a
        /*0d66*/ 	.byte	0xff
	.zero		1


	//   ....[144]....
        /*0d68*/ 	.word	0x00017de0
        /*0d6c*/ 	.word	0x00000004
        /*0d70*/ 	.word	0x00000000
        /*0d74*/ 	.short	0x010a
        /*0d76*/ 	.byte	0xff
	.zero		1


	//   ....[145]....
        /*0d78*/ 	.word	0x00017e40
        /*0d7c*/ 	.word	0x00000005
        /*0d80*/ 	.word	0x00000000
        /*0d84*/ 	.short	0x010a
        /*0d86*/ 	.byte	0xff
	.zero		1


	//   ....[146]....
        /*0d88*/ 	.word	0x00017ea0
        /*0d8c*/ 	.word	0x00000003
        /*0d90*/ 	.word	0x00000000
        /*0d94*/ 	.short	0x010a
        /*0d96*/ 	.byte	0xff
	.zero		1


	//   ....[147]....
        /*0d98*/ 	.word	0x00017f00
        /*0d9c*/ 	.word	0x00000000
        /*0da0*/ 	.word	0x00000000
        /*0da4*/ 	.short	0x010a
        /*0da6*/ 	.byte	0xff
	.zero		1


	//   ....[148]....
        /*0da8*/ 	.word	0x00017f60
        /*0dac*/ 	.word	0x00000004
        /*0db0*/ 	.word	0x00000000
        /*0db4*/ 	.short	0x010a
        /*0db6*/ 	.byte	0xff
	.zero		1


	//   ....[149]....
        /*0db8*/ 	.word	0x00017fc0
        /*0dbc*/ 	.word	0x00000003
        /*0dc0*/ 	.word	0x00000000
        /*0dc4*/ 	.short	0x010a
        /*0dc6*/ 	.byte	0xff
	.zero		1


	//   ....[150]....
        /*0dc8*/ 	.word	0x00018020
        /*0dcc*/ 	.word	0x00000003
        /*0dd0*/ 	.word	0x00000000
        /*0dd4*/ 	.short	0x010a
        /*0dd6*/ 	.byte	0xff
	.zero		1


	//   ....[151]....
        /*0dd8*/ 	.word	0x00018080
        /*0ddc*/ 	.word	0x00000000
        /*0de0*/ 	.word	0x00000000
        /*0de4*/ 	.short	0x010a
        /*0de6*/ 	.byte	0xff
	.zero		1


	//   ....[152]....
        /*0de8*/ 	.word	0x000180e0
        /*0dec*/ 	.word	0x00000003
        /*0df0*/ 	.word	0x00007010
        /*0df4*/ 	.short	0x010a
        /*0df6*/ 	.byte	0xff
	.zero		1


	//   ....[153]....
        /*0df8*/ 	.word	0x00018140
        /*0dfc*/ 	.word	0x00000000
        /*0e00*/ 	.word	0x00007038
        /*0e04*/ 	.short	0x010a
        /*0e06*/ 	.byte	0xff
	.zero		1


	//   ....[154]....
        /*0e08*/ 	.word	0x000181a0
        /*0e0c*/ 	.word	0x00000003
        /*0e10*/ 	.word	0x00007018
        /*0e14*/ 	.short	0x010a
        /*0e16*/ 	.byte	0xff
	.zero		1


	//   ....[155]....
        /*0e18*/ 	.word	0x00018200
        /*0e1c*/ 	.word	0x00000000
        /*0e20*/ 	.word	0x00007038
        /*0e24*/ 	.short	0x010a
        /*0e26*/ 	.byte	0xff
	.zero		1


	//   ....[156]....
        /*0e28*/ 	.word	0x00018260
        /*0e2c*/ 	.word	0x00000000
        /*0e30*/ 	.word	0x00007038
        /*0e34*/ 	.short	0x010a
        /*0e36*/ 	.byte	0xff
	.zero		1


	//   ....[157]....
        /*0e38*/ 	.word	0x000182c0
        /*0e3c*/ 	.word	0x00000000
        /*0e40*/ 	.word	0x00007038
        /*0e44*/ 	.short	0x010a
        /*0e46*/ 	.byte	0xff
	.zero		1


	//   ....[158]....
        /*0e48*/ 	.word	0x00018320
        /*0e4c*/ 	.word	0x00000000
        /*0e50*/ 	.word	0x00007038
        /*0e54*/ 	.short	0x010a
        /*0e56*/ 	.byte	0xff
	.zero		1


	//   ....[159]....
        /*0e58*/ 	.word	0x00018380
        /*0e5c*/ 	.word	0x00000000
        /*0e60*/ 	.word	0x00007038
        /*0e64*/ 	.short	0x010a
        /*0e66*/ 	.byte	0xff
	.zero		1


	//   ....[160]....
        /*0e68*/ 	.word	0x000183e0
        /*0e6c*/ 	.word	0x00000000
        /*0e70*/ 	.word	0x00007038
        /*0e74*/ 	.short	0x010a
        /*0e76*/ 	.byte	0xff
	.zero		1


	//   ....[161]....
        /*0e78*/ 	.word	0x00018440
        /*0e7c*/ 	.word	0x00000000
        /*0e80*/ 	.word	0x00007038
        /*0e84*/ 	.short	0x010a
        /*0e86*/ 	.byte	0xff
	.zero		1


	//   ....[162]....
        /*0e88*/ 	.word	0x000184a0
        /*0e8c*/ 	.word	0x00000000
        /*0e90*/ 	.word	0x00007038
        /*0e94*/ 	.short	0x010a
        /*0e96*/ 	.byte	0xff
	.zero		1


	//   ....[163]....
        /*0e98*/ 	.word	0x00018500
        /*0e9c*/ 	.word	0x00000000
        /*0ea0*/ 	.word	0x00007038
        /*0ea4*/ 	.short	0x010a
        /*0ea6*/ 	.byte	0xff
	.zero		1


	//   ....[164]....
        /*0ea8*/ 	.word	0x00018560
        /*0eac*/ 	.word	0x00000000
        /*0eb0*/ 	.word	0x00007038
        /*0eb4*/ 	.short	0x010a
        /*0eb6*/ 	.byte	0xff
	.zero		1


	//   ....[165]....
        /*0eb8*/ 	.word	0x000185c0
        /*0ebc*/ 	.word	0x00000000
        /*0ec0*/ 	.word	0x00007038
        /*0ec4*/ 	.short	0x010a
        /*0ec6*/ 	.byte	0xff
	.zero		1


	//   ....[166]....
        /*0ec8*/ 	.word	0x00018620
        /*0ecc*/ 	.word	0x00000000
        /*0ed0*/ 	.word	0x00007038
        /*0ed4*/ 	.short	0x010a
        /*0ed6*/ 	.byte	0xff
	.zero		1


	//   ....[167]....
        /*0ed8*/ 	.word	0x00018680
        /*0edc*/ 	.word	0x00000000
        /*0ee0*/ 	.word	0x00007038
        /*0ee4*/ 	.short	0x010a
        /*0ee6*/ 	.byte	0xff
	.zero		1


	//   ....[168]....
        /*0ee8*/ 	.word	0x000186e0
        /*0eec*/ 	.word	0x00000000
        /*0ef0*/ 	.word	0x00007038
        /*0ef4*/ 	.short	0x010a
        /*0ef6*/ 	.byte	0xff
	.zero		1


	//   ....[169]....
        /*0ef8*/ 	.word	0x00018740
        /*0efc*/ 	.word	0x00000000
        /*0f00*/ 	.word	0x00007038
        /*0f04*/ 	.short	0x010a
        /*0f06*/ 	.byte	0xff
	.zero		1


	//   ....[170]....
        /*0f08*/ 	.word	0x000187a0
        /*0f0c*/ 	.word	0x00000000
        /*0f10*/ 	.word	0x000070b0
        /*0f14*/ 	.short	0x010a
        /*0f16*/ 	.byte	0xff
	.zero		1


	//   ....[171]....
        /*0f18*/ 	.word	0x00018800
        /*0f1c*/ 	.word	0x00000000
        /*0f20*/ 	.word	0x000070b8
        /*0f24*/ 	.short	0x010a
        /*0f26*/ 	.byte	0xff
	.zero		1


	//----- nvinfo : EIATTR_NUM_MBARRIERS
	.align		4
.L_66:
        /*0f28*/ 	.byte	0x03, 0x38
        /*0f2a*/ 	.short	0x001c


	//----- nvinfo : EIATTR_EXIT_INSTR_OFFSETS
	.align		4
        /*0f2c*/ 	.byte	0x04, 0x1c
        /*0f2e*/ 	.short	(.L_68 - .L_67)


	//   ....[0]....
.L_67:
        /*0f30*/ 	.word	0x00001790


	//   ....[1]....
        /*0f34*/ 	.word	0x00003e80


	//   ....[2]....
        /*0f38*/ 	.word	0x00003ee0


	//   ....[3]....
        /*0f3c*/ 	.word	0x00009450


	//   ....[4]....
        /*0f40*/ 	.word	0x000094c0


	//   ....[5]....
        /*0f44*/ 	.word	0x00013d80


	//   ....[6]....
        /*0f48*/ 	.word	0x00013e10


	//   ....[7]....
        /*0f4c*/ 	.word	0x00013e60


	//   ....[8]....
        /*0f50*/ 	.word	0x000168e0


	//   ....[9]....
        /*0f54*/ 	.word	0x00016930


	//   ....[10]....
        /*0f58*/ 	.word	0x00016fe0


	//   ....[11]....
        /*0f5c*/ 	.word	0x000172a0


	//----- nvinfo : EIATTR_INDIRECT_BRANCH_TARGETS
	.align		4
.L_68:
        /*0f60*/ 	.byte	0x04, 0x34
        /*0f62*/ 	.short	(.L_70 - .L_69)


	//   ....[0]....
.L_69:
        /*0f64*/ 	.word	.L_x_492@srel
        /*0f68*/ 	.short	0x0
        /*0f6a*/ 	.short	0x0
        /*0f6c*/ 	.word	0x3
        /*0f70*/ 	.word	.L_x_493@srel
        /*0f74*/ 	.word	.L_x_494@srel
        /*0f78*/ 	.word	.L_x_495@srel


	//----- nvinfo : EIATTR_MAX_THREADS
	.align		4
.L_70:
        /*0f7c*/ 	.byte	0x04, 0x05
        /*0f7e*/ 	.short	(.L_72 - .L_71)
.L_71:
        /*0f80*/ 	.word	0x00000200
        /*0f84*/ 	.word	0x00000001
        /*0f88*/ 	.word	0x00000001


	//----- nvinfo : EIATTR_CRS_STACK_SIZE
	.align		4
.L_72:
        /*0f8c*/ 	.byte	0x04, 0x1e
        /*0f8e*/ 	.short	(.L_74 - .L_73)
.L_73:
        /*0f90*/ 	.word	0x00000000


	//----- nvinfo : EIATTR_CBANK_PARAM_SIZE
	.align		4
.L_74:
        /*0f94*/ 	.byte	0x03, 0x19
        /*0f96*/ 	.short	0x0600


	//----- nvinfo : EIATTR_PARAM_CBANK
	.align		4
        /*0f98*/ 	.byte	0x04, 0x0a
        /*0f9a*/ 	.short	(.L_76 - .L_75)
	.align		4
.L_75:
        /*0f9c*/ 	.word	index@(.nv.constant0._ZN7cutlass13device_kernelINS_4fmha6kernel36Sm100FmhaFwdKernelTmaWarpspecializedIN4cute5tupleIJiiiNS5_IJNS5_IJiiEEEiEEEEEENS1_10collective38Sm100FmhaFwdMainloopTmaWarpspecializedINS_10bfloat16_tEffNS5_IJNS4_1CILi256EEENSC_ILi128EEENSC_ILi16EEEEEENS5_IJiNSC_ILi1EEES7_EEENS5_IJiSH_NS5_IJNS5_IJNSC_ILi0EEEiEEEiEEEEEESM_NS9_12ResidualMaskENS5_IJNSC_ILi2EEESH_SH_EEENSC_ILb0EEEEENS9_38Sm100FmhaFwdEpilogueTmaWarpspecializedINS_6half_tEfNS5_IJSE_SF_SE_EEESI_NS5_IJSH_S7_EEESQ_EENS2_23PersistentTileSchedulerENS2_41Sm100FmhaCtxKernelWarpspecializedScheduleEEEEEvNT_6ParamsE)
        /*0fa0*/ 	.short	0x0380
        /*0fa2*/ 	.short	0x0600


	//----- nvinfo : EIATTR_SW_WAR
	.align		4
.L_76:
        /*0fa4*/ 	.byte	0x04, 0x36
        /*0fa6*/ 	.short	(.L_78 - .L_77)
.L_77:
        /*0fa8*/ 	.word	0x00000008
.L_78:


//--------------------- .nv.callgraph             --------------------------
	.section	.nv.callgraph,"",@"SHT_CUDA_CALLGRAPH"
	.align	4
	.sectionentsize	8
	.align		4
        /*0000*/ 	.word	0x00000000
	.align		4
        /*0004*/ 	.word	0xffffffff
	.align		4
        /*0008*/ 	.word	index@(_ZN7cutlass13device_kernelINS_4fmha6kernel36Sm100FmhaFwdKernelTmaWarpspecializedIN4cute5tupleIJiiiNS5_IJNS5_IJiiEEEiEEEEEENS1_10collective38Sm100FmhaFwdMainloopTmaWarpspecializedINS_10bfloat16_tEffNS5_IJNS4_1CILi256EEENSC_ILi128EEENSC_ILi16EEEEEENS5_IJiNSC_ILi1EEES7_EEENS5_IJiSH_NS5_IJNS5_IJNSC_ILi0EEEiEEEiEEEEEESM_NS9_12ResidualMaskENS5_IJNSC_ILi2EEESH_SH_EEENSC_ILb0EEEEENS9_38Sm100FmhaFwdEpilogueTmaWarpspecializedINS_6half_tEfNS5_IJSE_SF_SE_EEESI_NS5_IJSH_S7_EEESQ_EENS2_23PersistentTileSchedulerENS2_41Sm100FmhaCtxKernelWarpspecializedScheduleEEEEEvNT_6ParamsE)
	.align		4
        /*000c*/ 	.word	index@(__assertfail)
	.align		4
        /*0010*/ 	.word	index@(_ZN7cutlass13device_kernelINS_4fmha6kernel36Sm100FmhaFwdKernelTmaWarpspecializedIN4cute5tupleIJiiiNS5_IJNS5_IJiiEEEiEEEEEENS1_10collective38Sm100FmhaFwdMainloopTmaWarpspecializedINS_10bfloat16_tEffNS5_IJNS4_1CILi256EEENSC_ILi128EEENSC_ILi16EEEEEENS5_IJiNSC_ILi1EEES7_EEENS5_IJiSH_NS5_IJNS5_IJNSC_ILi0EEEiEEEiEEEEEESM_NS9_12ResidualMaskENS5_IJNSC_ILi2EEESH_SH_EEENSC_ILb0EEEEENS9_38Sm100FmhaFwdEpilogueTmaWarpspecializedINS_6half_tEfNS5_IJSE_SF_SE_EEESI_NS5_IJSH_S7_EEESQ_EENS2_23PersistentTileSchedulerENS2_41Sm100FmhaCtxKernelWarpspecializedScheduleEEEEEvNT_6ParamsE)
	.align		4
        /*0014*/ 	.word	index@(vprintf)
	.align		4
        /*0018*/ 	.word	0x00000000
	.align		4
        /*001c*/ 	.word	0xfffffffe
	.align		4
        /*0020*/ 	.word	0x00000000
	.align		4
        /*0024*/ 	.word	0xfffffffd
	.align		4
        /*0028*/ 	.word	0x00000000
	.align		4
        /*002c*/ 	.word	0xfffffffc


//--------------------- .nv.constant4             --------------------------
	.section	.nv.constant4,"a",@progbits
	.align	8
	.align		8
.nv.constant4:
        /*0000*/ 	.dword	vprintf
	.align		8
        /*0008*/ 	.dword	__assertfail
	.align		8
        /*0010*/ 	.dword	__unnamed_1
	.align		8
        /*0018*/ 	.dword	__unnamed_2
	.align		8
        /*0020*/ 	.dword	__unnamed_3
	.align		8
        /*0028*/ 	.dword	__unnamed_4
	.align		8
        /*0030*/ 	.dword	__unnamed_5
	.align		8
        /*0038*/ 	.dword	__unnamed_6
	.align		8
        /*0040*/ 	.dword	__unnamed_7
	.align		8
        /*0048*/ 	.dword	_ZN39_INTERNAL_10ad3b1d_4_k_cu_8e08658a_34634cuda3std3__45__cpo5beginE
	.align		8
        /*0050*/ 	.dword	_ZN39_INTERNAL_10ad3b1d_4_k_cu_8e08658a_34634cuda3std3__45__cpo3endE
	.align		8
        /*0058*/ 	.dword	_ZN39_INTERNAL_10ad3b1d_4_k_cu_8e08658a_34634cuda3std3__45__cpo6cbeginE
	.align		8
        /*0060*/ 	.dword	_ZN39_INTERNAL_10ad3b1d_4_k_cu_8e08658a_34634cuda3std3__45__cpo4cendE
	.align		8
        /*0068*/ 	.dword	_ZN39_INTERNAL_10ad3b1d_4_k_cu_8e08658a_34634cuda3std3__441_GLOBAL__N__10ad3b1d_4_k_cu_8e08658a_34636ignoreE
	.align		8
        /*0070*/ 	.dword	_ZN39_INTERNAL_10ad3b1d_4_k_cu_8e08658a_34634cuda3std3__419piecewise_constructE
	.align		8
        /*0078*/ 	.dword	_ZN39_INTERNAL_10ad3b1d_4_k_cu_8e08658a_34634cuda3std3__48in_placeE
	.align		8
        /*0080*/ 	.dword	_ZN39_INTERNAL_10ad3b1d_4_k_cu_8e08658a_34634cuda3std6ranges3__45__cpo4swapE
	.align		8
        /*0088*/ 	.dword	_ZN39_INTERNAL_10ad3b1d_4_k_cu_8e08658a_34634cuda3std6ranges3__45__cpo9iter_moveE
	.align		8
        /*0090*/ 	.dword	_ZN39_INTERNAL_10ad3b1d_4_k_cu_8e08658a_34634cute7productE
	.align		8
        /*0098*/ 	.dword	_ZN39_INTERNAL_10ad3b1d_4_k_cu_8e08658a_34634cute1_E
	.align		8
        /*00a0*/ 	.dword	$str$22
	.align		8
        /*00a8*/ 	.dword	$str$23
	.align		8
        /*00b0*/ 	.dword	$str$26
	.align		8
        /*00b8*/ 	.dword	$str$27
	.align		8
        /*00c0*/ 	.dword	$str$28
	.align		8
        /*00c8*/ 	.dword	$str$29
	.align		8
        /*00d0*/ 	.dword	$str$30
	.align		8
        /*00d8*/ 	.dword	$str$31
	.align		8
        /*00e0*/ 	.dword	$str$32
	.align		8
        /*00e8*/ 	.dword	$str$33
	.align		8
        /*00f0*/ 	.dword	$str$34
	.align		8
        /*00f8*/ 	.dword	$str$35
	.align		8
        /*0100*/ 	.dword	$str$36
	.align		8
        /*0108*/ 	.dword	$str$37


//--------------------- .nv.constant2._ZN7cutlass13device_kernelINS_4fmha6kernel36Sm100FmhaFwdKernelTmaWarpspecializedIN4cute5tupleIJiiiNS5_IJNS5_IJiiEEEiEEEEEENS1_10collective38Sm100FmhaFwdMainloopTmaWarpspecializedINS_10bfloat16_tEffNS5_IJNS4_1CILi256EEENSC_ILi128EEENSC_ILi16EEEEEENS5_IJiNSC_ILi1EEES7_EEENS5_IJiSH_NS5_IJNS5_IJNSC_ILi0EEEiEEEiEEEEEESM_NS9_12ResidualMaskENS5_IJNSC_ILi2EEESH_SH_EEENSC_ILb0EEEEENS9_38Sm100FmhaFwdEpilogueTmaWarpspecializedINS_6half_tEfNS5_IJSE_SF_SE_EEESI_NS5_IJSH_S7_EEESQ_EENS2_23PersistentTileSchedulerENS2_41Sm100FmhaCtxKernelWarpspecializedScheduleEEEEEvNT_6ParamsE --------------------------
	.section	.nv.constant2._ZN7cutlass13device_kernelINS_4fmha6kernel36Sm100FmhaFwdKernelTmaWarpspecializedIN4cute5tupleIJiiiNS5_IJNS5_IJiiEEEiEEEEEENS1_10collective38Sm100FmhaFwdMainloopTmaWarpspecializedINS_10bfloat16_tEffNS5_IJNS4_1CILi256EEENSC_ILi128EEENSC_ILi16EEEEEENS5_IJiNSC_ILi1EEES7_EEENS5_IJiSH_NS5_IJNS5_IJNSC_ILi0EEEiEEEiEEEEEESM_NS9_12ResidualMaskENS5_IJNSC_ILi2EEESH_SH_EEENSC_ILb0EEEEENS9_38Sm100FmhaFwdEpilogueTmaWarpspecializedINS_6half_tEfNS5_IJSE_SF_SE_EEESI_NS5_IJSH_S7_EEESQ_EENS2_23PersistentTileSchedulerENS2_41Sm100FmhaCtxKernelWarpspecializedScheduleEEEEEvNT_6ParamsE,"a",@progbits
	.sectionflags	@""
	.align	4
.nv.constant2._ZN7cutlass13device_kernelINS_4fmha6kernel36Sm100FmhaFwdKernelTmaWarpspecializedIN4cute5tupleIJiiiNS5_IJNS5_IJiiEEEiEEEEEENS1_10collective38Sm100FmhaFwdMainloopTmaWarpspecializedINS_10bfloat16_tEffNS5_IJNS4_1CILi256EEENSC_ILi128EEENSC_ILi16EEEEEENS5_IJiNSC_ILi1EEES7_EEENS5_IJiSH_NS5_IJNS5_IJNSC_ILi0EEEiEEEiEEEEEESM_NS9_12ResidualMaskENS5_IJNSC_ILi2EEESH_SH_EEENSC_ILb0EEEEENS9_38Sm100FmhaFwdEpilogueTmaWarpspecializedINS_6half_tEfNS5_IJSE_SF_SE_EEESI_NS5_IJSH_S7_EEESQ_EENS2_23PersistentTileSchedulerENS2_41Sm100FmhaCtxKernelWarpspecializedScheduleEEEEEvNT_6ParamsE:
        /*0000*/ 	.byte	0x20, 0x3e, 0x01, 0x00, 0xf0, 0x68, 0x01, 0x00, 0xf0, 0x3d, 0x01, 0x00


//--------------------- .text._ZN7cutlass13device_kernelINS_4fmha6kernel36Sm100FmhaFwdKernelTmaWarpspecializedIN4cute5tupleIJiiiNS5_IJNS5_IJiiEEEiEEEEEENS1_10collective38Sm100FmhaFwdMainloopTmaWarpspecializedINS_10bfloat16_tEffNS5_IJNS4_1CILi256EEENSC_ILi128EEENSC_ILi16EEEEEENS5_IJiNSC_ILi1EEES7_EEENS5_IJiSH_NS5_IJNS5_IJNSC_ILi0EEEiEEEiEEEEEESM_NS9_12ResidualMaskENS5_IJNSC_ILi2EEESH_SH_EEENSC_ILb0EEEEENS9_38Sm100FmhaFwdEpilogueTmaWarpspecializedINS_6half_tEfNS5_IJSE_SF_SE_EEESI_NS5_IJSH_S7_EEESQ_EENS2_23PersistentTileSchedulerENS2_41Sm100FmhaCtxKernelWarpspecializedScheduleEEEEEvNT_6ParamsE --------------------------
	.section	.text._ZN7cutlass13device_kernelINS_4fmha6kernel36Sm100FmhaFwdKernelTmaWarpspecializedIN4cute5tupleIJiiiNS5_IJNS5_IJiiEEEiEEEEEENS1_10collective38Sm100FmhaFwdMainloopTmaWarpspecializedINS_10bfloat16_tEffNS5_IJNS4_1CILi256EEENSC_ILi128EEENSC_ILi16EEEEEENS5_IJiNSC_ILi1EEES7_EEENS5_IJiSH_NS5_IJNS5_IJNSC_ILi0EEEiEEEiEEEEEESM_NS9_12ResidualMaskENS5_IJNSC_ILi2EEESH_SH_EEENSC_ILb0EEEEENS9_38Sm100FmhaFwdEpilogueTmaWarpspecializedINS_6half_tEfNS5_IJSE_SF_SE_EEESI_NS5_IJSH_S7_EEESQ_EENS2_23PersistentTileSchedulerENS2_41Sm100FmhaCtxKernelWarpspecializedScheduleEEEEEvNT_6ParamsE,"ax",@progbits
	.align	128
.text._ZN7cutlass13device_kernelINS_4fmha6kernel36Sm100FmhaFwdKernelTmaWarpspecializedIN4cute5tupleIJiiiNS5_IJNS5_IJiiEEEiEEEEEENS1_10collective38Sm100FmhaFwdMainloopTmaWarpspecializedINS_10bfloat16_tEffNS5_IJNS4_1CILi256EEENSC_ILi128EEENSC_ILi16EEEEEENS5_IJiNSC_ILi1EEES7_EEENS5_IJiSH_NS5_IJNS5_IJNSC_ILi0EEEiEEEiEEEEEESM_NS9_12ResidualMaskENS5_IJNSC_ILi2EEESH_SH_EEENSC_ILb0EEEEENS9_38Sm100FmhaFwdEpilogueTmaWarpspecializedINS_6half_tEfNS5_IJSE_SF_SE_EEESI_NS5_IJSH_S7_EEESQ_EENS2_23PersistentTileSchedulerENS2_41Sm100FmhaCtxKernelWarpspecializedScheduleEEEEEvNT_6ParamsE:
        .type           _ZN7cutlass13device_kernelINS_4fmha6kernel36Sm100FmhaFwdKernelTmaWarpspecializedIN4cute5tupleIJiiiNS5_IJNS5_IJiiEEEiEEEEEENS1_10collective38Sm100FmhaFwdMainloopTmaWarpspecializedINS_10bfloat16_tEffNS5_IJNS4_1CILi256EEENSC_ILi128EEENSC_ILi16EEEEEENS5_IJiNSC_ILi1EEES7_EEENS5_IJiSH_NS5_IJNS5_IJNSC_ILi0EEEiEEEiEEEEEESM_NS9_12ResidualMaskENS5_IJNSC_ILi2EEESH_SH_EEENSC_ILb0EEEEENS9_38Sm100FmhaFwdEpilogueTmaWarpspecializedINS_6half_tEfNS5_IJSE_SF_SE_EEESI_NS5_IJSH_S7_EEESQ_EENS2_23PersistentTileSchedulerENS2_41Sm100FmhaCtxKernelWarpspecializedScheduleEEEEEvNT_6ParamsE,@function
        .size           _ZN7cutlass13device_kernelINS_4fmha6kernel36Sm100FmhaFwdKernelTmaWarpspecializedIN4cute5tupleIJiiiNS5_IJNS5_IJiiEEEiEEEEEENS1_10collective38Sm100FmhaFwdMainloopTmaWarpspecializedINS_10bfloat16_tEffNS5_IJNS4_1CILi256EEENSC_ILi128EEENSC_ILi16EEEEEENS5_IJiNSC_ILi1EEES7_EEENS5_IJiSH_NS5_IJNS5_IJNSC_ILi0EEEiEEEiEEEEEESM_NS9_12ResidualMaskENS5_IJNSC_ILi2EEESH_SH_EEENSC_ILb0EEEEENS9_38Sm100FmhaFwdEpilogueTmaWarpspecializedINS_6half_tEfNS5_IJSE_SF_SE_EEESI_NS5_IJSH_S7_EEESQ_EENS2_23PersistentTileSchedulerENS2_41Sm100FmhaCtxKernelWarpspecializedScheduleEEEEEvNT_6ParamsE,(.L_x_496 - _ZN7cutlass13device_kernelINS_4fmha6kernel36Sm100FmhaFwdKernelTmaWarpspecializedIN4cute5tupleIJiiiNS5_IJNS5_IJiiEEEiEEEEEENS1_10collective38Sm100FmhaFwdMainloopTmaWarpspecializedINS_10bfloat16_tEffNS5_IJNS4_1CILi256EEENSC_ILi128EEENSC_ILi16EEEEEENS5_IJiNSC_ILi1EEES7_EEENS5_IJiSH_NS5_IJNS5_IJNSC_ILi0EEEiEEEiEEEEEESM_NS9_12ResidualMaskENS5_IJNSC_ILi2EEESH_SH_EEENSC_ILb0EEEEENS9_38Sm100FmhaFwdEpilogueTmaWarpspecializedINS_6half_tEfNS5_IJSE_SF_SE_EEESI_NS5_IJSH_S7_EEESQ_EENS2_23PersistentTileSchedulerENS2_41Sm100FmhaCtxKernelWarpspecializedScheduleEEEEEvNT_6ParamsE)
        .other          _ZN7cutlass13device_kernelINS_4fmha6kernel36Sm100FmhaFwdKernelTmaWarpspecializedIN4cute5tupleIJiiiNS5_IJNS5_IJiiEEEiEEEEEENS1_10collective38Sm100FmhaFwdMainloopTmaWarpspecializedINS_10bfloat16_tEffNS5_IJNS4_1CILi256EEENSC_ILi128EEENSC_ILi16EEEEEENS5_IJiNSC_ILi1EEES7_EEENS5_IJiSH_NS5_IJNS5_IJNSC_ILi0EEEiEEEiEEEEEESM_NS9_12ResidualMaskENS5_IJNSC_ILi2EEESH_SH_EEENSC_ILb0EEEEENS9_38Sm100FmhaFwdEpilogueTmaWarpspecializedINS_6half_tEfNS5_IJSE_SF_SE_EEESI_NS5_IJSH_S7_EEESQ_EENS2_23PersistentTileSchedulerENS2_41Sm100FmhaCtxKernelWarpspecializedScheduleEEEEEvNT_6ParamsE,@"STO_CUDA_ENTRY STV_DEFAULT"
_ZN7cutlass13device_kernelINS_4fmha6kernel36Sm100FmhaFwdKernelTmaWarpspecializedIN4cute5tupleIJiiiNS5_IJNS5_IJiiEEEiEEEEEENS1_10collective38Sm100FmhaFwdMainloopTmaWarpspecializedINS_10bfloat16_tEffNS5_IJNS4_1CILi256EEENSC_ILi128EEENSC_ILi16EEEEEENS5_IJiNSC_ILi1EEES7_EEENS5_IJiSH_NS5_IJNS5_IJNSC_ILi0EEEiEEEiEEEEEESM_NS9_12ResidualMaskENS5_IJNSC_ILi2EEESH_SH_EEENSC_ILb0EEEEENS9_38Sm100FmhaFwdEpilogueTmaWarpspecializedINS_6half_tEfNS5_IJSE_SF_SE_EEESI_NS5_IJSH_S7_EEESQ_EENS2_23PersistentTileSchedulerENS2_41Sm100FmhaCtxKernelWarpspecializedScheduleEEEEEvNT_6ParamsE:
[----:B------:R-:W1:Y:S02]  /*0000*/  LDC R1, c[0x0][0x37c] ;  /* 0x0000df00ff017b82 */ /* 0x000e640000000800 */
[----:B-1----:R-:W-:Y:S01]  /*0010*/  IADD3 R1, PT, PT, R1, -0x70, RZ ;  /* 0xffffff9001017810 */ /* 0x002fe20007ffe0ff */
[----:B------:R-:W1:Y:S01]  /*0020*/  S2R R31, SR_TID.X ;  /* 0x00000000001f7919 */ /* 0x000e620000002100 */
[----:B------:R-:W2:Y:S01]  /*0030*/  LDCU UR5, c[0x0][0x2f8] ;  /* 0x00005f00ff0577ac */ /* 0x000ea20008000800 */
[----:B------:R-:W3:Y:S01]  /*0040*/  LDCU UR4, c[0x0][0x2fc] ;  /* 0x00005f80ff0477ac */ /* 0x000ee20008000800 */
[----:B------:R-:W-:Y:S02]  /*0050*/  UPLOP3.LUT UP2, UPT, UPT, UPT, UPT, 0x40, 0x4 ;  /* 0x000000000004789c */ /* 0x000fe40003f4e870 */
[----:B------:R-:W-:Y:S02]  /*0060*/  UPLOP3.LUT UP1, UPT, UPT, UPT, UPT, 0x80, 0x8 ;  /* 0x000000000008789c */ /* 0x000fe40003f2f070 */
[----:B------:R-:W-:-:S02]  /*0070*/  UP2UR UR39, UPR, URZ, 0x4 ;  /* 0x00000004ff277883 */ /* 0x000fc40008000000 */
[----:B------:R-:W-:Y:S02]  /*0080*/  UPLOP3.LUT UP2, UPT, UPT, UPT, UPT, 0x80, 0x8 ;  /* 0x000000000008789c */ /* 0x000fe40003f4f070 */
[----:B------:R-:W-:Y:S01]  /*0090*/  UPLOP3.LUT UP0, UPT, UPT, UPT, UPT, 0x40, 0x4 ;  /* 0x000000000004789c */ /* 0x000fe20003f0e870 */
[----:B--2---:R-:W-:Y:S01]  /*00a0*/  IADD3 R29, P0, PT, R1, UR5, RZ ;  /* 0x00000005011d7c10 */ /* 0x004fe2000ff1e0ff */
[----:B------:R-:W-:Y:S02]  /*00b0*/  UPLOP3.LUT UP6, UPT, UPT, UPT, UPT, 0x40, 0x4 ;  /* 0x000000000004789c */ /* 0x000fe40003fce870 */
[----:B------:R-:W-:Y:S02]  /*00c0*/  UPLOP3.LUT UP5, UPT, UPT, UPT, UPT, 0x40, 0x4 ;  /* 0x000000000004789c */ /* 0x000fe40003fae870 */
[----:B------:R-:W-:Y:S01]  /*00d0*/  UPLOP3.LUT UP4, UPT, UPT, UPT, UPT, 0x40, 0x4 ;  /* 0x000000000004789c */ /* 0x000fe20003f8e870 */
[----:B---3--:R-:W-:Y:S01]  /*00e0*/  IMAD.X R28, RZ, RZ, UR4, P0 ;  /* 0x00000004ff1c7e24 */ /* 0x008fe200080e06ff */
[----:B------:R-:W-:Y:S01]  /*00f0*/  UP2UR UR50, UPR, URZ, 0x4 ;  /* 0x00000004ff327883 */ /* 0x000fe20008000000 */
[----:B-1----:R-:W-:-:S05]  /*0100*/  SHF.R.U32.HI R3, RZ, 0x5, R31 ;  /* 0x00000005ff037819 */ /* 0x002fca000001161f */
[----:B------:R-:W1:Y:S02]  /*0110*/  SHFL.IDX PT, R0, R3, RZ, 0x1f ;  /* 0x00001fff03007589 */ /* 0x000e6400000e0000 */
[----:B-1----:R-:W-:-:S04]  /*0120*/  SHF.R.S32.HI R5, RZ, 0x1f, R0 ;  /* 0x0000001fff057819 */ /* 0x002fc80000011400 */
[----:B------:R-:W-:-:S04]  /*0130*/  LEA.HI R2, R5, R0, RZ, 0x2 ;  /* 0x0000000005027211 */ /* 0x000fc800078f10ff */
[----:B------:R-:W-:-:S04]  /*0140*/  SHF.R.S32.HI R2, RZ, 0x2, R2 ;  /* 0x00000002ff027819 */ /* 0x000fc80000011402 */
[----:B------:R-:W-:-:S13]  /*0150*/  ISETP.NE.AND P1, PT, R2, RZ, PT ;  /* 0x000000ff0200720c */ /* 0x000fda0003f25270 */
[----:B------:R-:W-:Y:S05]  /*0160*/  @!P1 BRA `(.L_x_0) ;  /* 0x0000000400249947 */ /* 0x000fea0003800000 */
[----:B------:R-:W-:-:S13]  /*0170*/  ISETP.NE.AND P0, PT, R2, 0x2, PT ;  /* 0x000000020200780c */ /* 0x000fda0003f05270 */
[----:B------:R-:W-:Y:S05]  /*0180*/  @!P0 BRA `(.L_x_1) ;  /* 0x0000000000f48947 */ /* 0x000fea0003800000 */
[----:B------:R-:W-:-:S13]  /*0190*/  ISETP.NE.AND P0, PT, R2, 0x1, PT ;  /* 0x000000010200780c */ /* 0x000fda0003f05270 */
[----:B------:R-:W-:Y:S05]  /*01a0*/  @P0 BRA `(.L_x_2) ;  /* 0x00000000002c0947 */ /* 0x000fea0003800000 */
[----:B------:R-:W-:Y:S01]  /*01b0*/  HFMA2 R2, -RZ, RZ, 0, 5.9604644775390625e-08 ;  /* 0x00000001ff027431 */ /* 0x000fe200000001ff */
[----:B------:R-:W-:Y:S02]  /*01c0*/  UPLOP3.LUT UP3, UPT, UPT, UPT, UPT, 0x40, 0x4 ;  /* 0x000000000004789c */ /* 0x000fe40003f6e870 */
[----:B------:R-:W-:Y:S02]  /*01d0*/  UPLOP3.LUT UP2, UPT, UPT, UPT, UPT, 0x40, 0x4 ;  /* 0x000000000004789c */ /* 0x000fe40003f4e870 */
[----:B------:R-:W-:Y:S02]  /*01e0*/  UPLOP3.LUT UP1, UPT, UPT, UPT, UPT, 0x80, 0x8 ;  /* 0x000000000008789c */ /* 0x000fe40003f2f070 */
[----:B------:R-:W-:Y:S02]  /*01f0*/  UPLOP3.LUT UP0, UPT, UPT, UPT, UPT, 0x40, 0x4 ;  /* 0x000000000004789c */ /* 0x000fe40003f0e870 */
[----:B------:R-:W-:Y:S02]  /*0200*/  UPLOP3.LUT UP6, UPT, UPT, UPT, UPT, 0x40, 0x4 ;  /* 0x000000000004789c */ /* 0x000fe40003fce870 */
[----:B------:R-:W-:-:S02]  /*0210*/  UPLOP3.LUT UP5, UPT, UPT, UPT, UPT, 0x40, 0x4 ;  /* 0x000000000004789c */ /* 0x000fc40003fae870 */
[----:B------:R-:W-:Y:S02]  /*0220*/  UPLOP3.LUT UP4, UPT, UPT, UPT, UPT, 0x80, 0x8 ;  /* 0x000000000008789c */ /* 0x000fe40003f8f070 */
[----:B------:R-:W-:Y:S02]  /*0230*/  UP2UR UR39, UPR, URZ, 0x8 ;  /* 0x00000008ff277883 */ /* 0x000fe40008000000 */
[----:B------:R-:W-:Y:S01]  /*0240*/  UP2UR UR50, UPR, URZ, 0x4 ;  /* 0x00000004ff327883 */ /* 0x000fe20008000000 */
[----:B------:R-:W-:Y:S11]  /*0250*/  BRA `(.L_x_0) ;  /* 0x0000000000e87947 */ /* 0x000ff60003800000 */
.L_x_2:
[----:B------:R-:W-:Y:S01]  /*0260*/  ISETP.NE.AND P0, PT, R0, 0xc, PT ;  /* 0x0000000c0000780c */ /* 0x000fe20003f05270 */
[----:B------:R-:W-:Y:S01]  /*0270*/  UPLOP3.LUT UP2, UPT, UPT, UPT, UPT, 0x40, 0x4 ;  /* 0x000000000004789c */ /* 0x000fe20003f4e870 */
[----:B------:R-:W-:Y:S01]  /*0280*/  HFMA2 R2, -RZ, RZ, 0, 1.78813934326171875e-07 ;  /* 0x00000003ff027431 */ /* 0x000fe200000001ff */
[----:B------:R-:W-:Y:S02]  /*0290*/  UPLOP3.LUT UP1, UPT, UPT, UPT, UPT, 0x80, 0x8 ;  /* 0x000000000008789c */ /* 0x000fe40003f2f070 */
[----:B------:R-:W-:Y:S02]  /*02a0*/  UP2UR UR39, UPR, URZ, 0x4 ;  /* 0x00000004ff277883 */ /* 0x000fe40008000000 */
[----:B------:R-:W-:Y:S02]  /*02b0*/  UPLOP3.LUT UP2, UPT, UPT, UPT, UPT, 0x40, 0x4 ;  /* 0x000000000004789c */ /* 0x000fe40003f4e870 */
[----:B------:R-:W-:Y:S02]  /*02c0*/  UPLOP3.LUT UP0, UPT, UPT, UPT, UPT, 0x40, 0x4 ;  /* 0x000000000004789c */ /* 0x000fe40003f0e870 */
[----:B------:R-:W-:-:S02]  /*02d0*/  UPLOP3.LUT UP6, UPT, UPT, UPT, UPT, 0x40, 0x4 ;  /* 0x000000000004789c */ /* 0x000fc40003fce870 */
[----:B------:R-:W-:Y:S02]  /*02e0*/  UPLOP3.LUT UP5, UPT, UPT, UPT, UPT, 0x80, 0x8 ;  /* 0x000000000008789c */ /* 0x000fe40003faf070 */
[----:B------:R-:W-:Y:S02]  /*02f0*/  UPLOP3.LUT UP4, UPT, UPT, UPT, UPT, 0x40, 0x4 ;  /* 0x000000000004789c */ /* 0x000fe40003f8e870 */
[----:B------:R-:W-:Y:S01]  /*0300*/  UP2UR UR50, UPR, URZ, 0x4 ;  /* 0x00000004ff327883 */ /* 0x000fe20008000000 */
[----:B------:R-:W-:Y:S11]  /*0310*/  @!P0 BRA `(.L_x_0) ;  /* 0x0000000000b88947 */ /* 0x000ff60003800000 */
[----:B------:R-:W-:-:S13]  /*0320*/  ISETP.NE.AND P0, PT, R0, 0xe, PT ;  /* 0x0000000e0000780c */ /* 0x000fda0003f05270 */
[----:B------:R-:W-:Y:S05]  /*0330*/  @!P0 BRA `(.L_x_3) ;  /* 0x00000000005c8947 */ /* 0x000fea0003800000 */
[----:B------:R-:W-:-:S13]  /*0340*/  ISETP.NE.AND P0, PT, R0, 0xd, PT ;  /* 0x0000000d0000780c */ /* 0x000fda0003f05270 */
[----:B------:R-:W-:Y:S05]  /*0350*/  @P0 BRA `(.L_x_4) ;  /* 0x00000000002c0947 */ /* 0x000fea0003800000 */
[----:B------:R-:W-:Y:S01]  /*0360*/  HFMA2 R2, -RZ, RZ, 0, 2.384185791015625e-07 ;  /* 0x00000004ff027431 */ /* 0x000fe200000001ff */
        /* <DEDUP_REMOVED lines=10> */
.L_x_4:
[----:B------:R-:W-:Y:S01]  /*0410*/  HFMA2 R2, -RZ, RZ, 0, 3.5762786865234375e-07 ;  /* 0x00000006ff027431 */ /* 0x000fe200000001ff */
[----:B------:R-:W-:Y:S02]  /*0420*/  UPLOP3.LUT UP3, UPT, UPT, UPT, UPT, 0x40, 0x4 ;  /* 0x000000000004789c */ /* 0x000fe40003f6e870 */
[----:B------:R-:W-:Y:S02]  /*0430*/  UPLOP3.LUT UP2, UPT, UPT, UPT, UPT, 0x40, 0x4 ;  /* 0x000000000004789c */ /* 0x000fe40003f4e870 */
[----:B------:R-:W-:Y:S02]  /*0440*/  UPLOP3.LUT UP0, UPT, UPT, UPT, UPT, 0x40, 0x4 ;  /* 0x000000000004789c */ /* 0x000fe40003f0e870 */
[----:B------:R-:W-:Y:S02]  /*0450*/  UPLOP3.LUT UP6, UPT, UPT, UPT, UPT, 0x40, 0x4 ;  /* 0x000000000004789c */ /* 0x000fe40003fce870 */
[----:B------:R-:W-:Y:S02]  /*0460*/  UPLOP3.LUT UP5, UPT, UPT, UPT, UPT, 0x40, 0x4 ;  /* 0x000000000004789c */ /* 0x000fe40003fae870 */
[----:B------:R-:W-:-:S02]  /*0470*/  UPLOP3.LUT UP4, UPT, UPT, UPT, UPT, 0x40, 0x4 ;  /* 0x000000000004789c */ /* 0x000fc40003f8e870 */
[----:B------:R-:W-:Y:S02]  /*0480*/  UP2UR UR39, UPR, URZ, 0x8 ;  /* 0x00000008ff277883 */ /* 0x000fe40008000000 */
[----:B------:R-:W-:Y:S01]  /*0490*/  UP2UR UR50, UPR, URZ, 0x4 ;  /* 0x00000004ff327883 */ /* 0x000fe20008000000 */
[----:B------:R-:W-:Y:S11]  /*04a0*/  BRA `(.L_x_0) ;  /* 0x0000000000547947 */ /* 0x000ff60003800000 */
.L_x_3:
[----:B------:R-:W-:Y:S01]  /*04b0*/  HFMA2 R2, -RZ, RZ, 0, 2.98023223876953125e-07 ;  /* 0x00000005ff027431 */ /* 0x000fe200000001ff */
        /* <DEDUP_REMOVED lines=10> */
.L_x_1:
[----:B------:R-:W-:Y:S01]  /*0560*/  HFMA2 R2, -RZ, RZ, 0, 1.1920928955078125e-07 ;  /* 0x00000002ff027431 */ /* 0x000fe200000001ff */
        /* <DEDUP_REMOVED lines=8> */
[----:B------:R-:W-:-:S12]  /*05f0*/  UP2UR UR50, UPR, URZ, 0x4 ;  /* 0x00000004ff327883 */ /* 0x000fd80008000000 */
.L_x_0:
[----:B------:R-:W-:Y:S01]  /*0600*/  ELECT P0, URZ, PT ;  /* 0x0000000000ff782f */ /* 0x000fe20003800000 */
[----:B------:R-:W-:Y:S03]  /*0610*/  BSSY.RECONVERGENT B0, `(.L_x_5) ;  /* 0x000000f000007945 */ /* 0x000fe60003800200 */
[----:B------:R-:W-:Y:S02]  /*0620*/  PLOP3.LUT P2, PT, P0, PT, UP0, 0x5d, 0xd5 ;  /* 0x0000000000d5781c */ /* 0x000fe4000074eb0d */
[----:B------:R-:W-:-:S11]  /*0630*/  PLOP3.LUT P1, PT, P0, PT, UP6, 0x5d, 0xd5 ;  /* 0x0000000000d5781c */ /* 0x000fd6000072eb6d */
[----:B------:R-:W-:Y:S05]  /*0640*/  @P2 BRA `(.L_x_6) ;  /* 0x00000000002c2947 */ /* 0x000fea0003800000 */
[----:B------:R-:W1:Y:S02]  /*0650*/  LDCU.64 UR4, c[0x0][0x348] ;  /* 0x00006900ff0477ac */ /* 0x000e640008000a00 */
[----:B-1----:R-:W-:-:S04]  /*0660*/  UIADD3 UR8, UP0, UPT, UR4, 0x80, URZ ;  /* 0x0000008004087890 */ /* 0x002fc8000ff1e0ff */
[----:B------:R-:W-:Y:S02]  /*0670*/  UIADD3.X UR9, UPT, UPT, URZ, UR5, URZ, UP0, !UPT ;  /* 0x00000005ff097290 */ /* 0x000fe400087fe4ff */
[----:B------:R-:W-:-:S04]  /*0680*/  UIADD3 UR6, UP0, UPT, UR4, 0x180, URZ ;  /* 0x0000018004067890 */ /* 0x000fc8000ff1e0ff */
[----:B------:R-:W-:Y:S02]  /*0690*/  UIADD3.X UR7, UPT, UPT, URZ, UR5, URZ, UP0, !UPT ;  /* 0x00000005ff077290 */ /* 0x000fe400087fe4ff */
[----:B------:R-:W-:Y:S01]  /*06a0*/  UIADD3 UR4, UP0, UPT, UR4, 0x280, URZ ;  /* 0x0000028004047890 */ /* 0x000fe2000ff1e0ff */
[----:B------:R1:W-:Y:S03]  /*06b0*/  UTMACCTL.PF [UR8] ;  /* 0x00000000080079b9 */ /* 0x0003e60008040000 */
[----:B------:R-:W-:-:S03]  /*06c0*/  UIADD3.X UR5, UPT, UPT, URZ, UR5, URZ, UP0, !UPT ;  /* 0x00000005ff057290 */ /* 0x000fc600087fe4ff */
[----:B------:R1:W-:Y:S06]  /*06d0*/  UTMACCTL.PF [UR6] ;  /* 0x00000000060079b9 */ /* 0x0003ec0008040000 */
[----:B------:R1:W-:Y:S02]  /*06e0*/  UTMACCTL.PF [UR4] ;  /* 0x00000000040079b9 */ /* 0x0003e40008040000 */
[----:B-1----:R-:W-:Y:S01]  /*06f0*/  NOP ;  /* 0x0000000000007918 */ /* 0x002fe20000000000 */
.L_x_6:
[----:B------:R-:W-:Y:S05]  /*0700*/  BSYNC.RECONVERGENT B0 ;  /* 0x0000000000007941 */ /* 0x000fea0003800200 */
.L_x_5:
[----:B------:R-:W-:Y:S04]  /*0710*/  BSSY.RECONVERGENT B0, `(.L_x_7) ;  /* 0x000001b000007945 */ /* 0x000fe80003800200 */
[----:B------:R-:W-:Y:S05]  /*0720*/  @P1 BRA `(.L_x_8) ;  /* 0x0000000000241947 */ /* 0x000fea0003800000 */
[----:B------:R-:W1:Y:S01]  /*0730*/  LDCU.64 UR4, c[0x0][0x348] ;  /* 0x00006900ff0477ac */ /* 0x000e620008000a00 */
[----:B------:R-:W-:Y:S02]  /*0740*/  PLOP3.LUT P6, PT, PT, PT, PT, 0x80, 0x8 ;  /* 0x000000000008781c */ /* 0x000fe40003fcf070 */
[----:B------:R-:W-:Y:S02]  /*0750*/  PLOP3.LUT P5, PT, PT, PT, PT, 0x8, 0x80 ;  /* 0x000000000080781c */ /* 0x000fe40003fae170 */
[----:B------:R-:W-:Y:S02]  /*0760*/  PLOP3.LUT P4, PT, PT, PT, PT, 0x80, 0x8 ;  /* 0x000000000008781c */ /* 0x000fe40003f8f070 */
[----:B------:R-:W-:Y:S01]  /*0770*/  PLOP3.LUT P3, PT, PT, PT, PT, 0x80, 0x8 ;  /* 0x000000000008781c */ /* 0x000fe20003f6f070 */
[----:B-1----:R-:W-:-:S04]  /*0780*/  UIADD3 UR4, UP0, UPT, UR4, 0x400, URZ ;  /* 0x0000040004047890 */ /* 0x002fc8000ff1e0ff */
[----:B------:R-:W-:-:S09]  /*0790*/  UIADD3.X UR5, UPT, UPT, URZ, UR5, URZ, UP0, !UPT ;  /* 0x00000005ff057290 */ /* 0x000fd200087fe4ff */
[----:B------:R1:W-:Y:S02]  /*07a0*/  UTMACCTL.PF [UR4] ;  /* 0x00000000040079b9 */ /* 0x0003e40008040000 */
[----:B-1----:R-:W-:Y:S05]  /*07b0*/  BRA `(.L_x_9) ;  /* 0x0000000000407947 */ /* 0x002fea0003800000 */
.L_x_8:
[----:B------:R-:W-:-:S13]  /*07c0*/  ISETP.NE.AND P1, PT, R2, 0x3, PT ;  /* 0x000000030200780c */ /* 0x000fda0003f25270 */
[----:B------:R-:W-:Y:S05]  /*07d0*/  @!P1 BRA `(.L_x_10) ;  /* 0x0000000000289947 */ /* 0x000fea0003800000 */
[----:B------:R-:W-:Y:S02]  /*07e0*/  ISETP.NE.AND P1, PT, R2, 0x4, PT ;  /* 0x000000040200780c */ /* 0x000fe40003f25270 */
[----:B------:R-:W-:Y:S02]  /*07f0*/  PLOP3.LUT P4, PT, PT, PT, PT, 0x80, 0x8 ;  /* 0x000000000008781c */ /* 0x000fe40003f8f070 */
[----:B------:R-:W-:Y:S02]  /*0800*/  PLOP3.LUT P5, PT, PT, PT, PT, 0x8, 0x80 ;  /* 0x000000000080781c */ /* 0x000fe40003fae170 */
[----:B------:R-:W-:Y:S02]  /*0810*/  PLOP3.LUT P6, PT, PT, PT, PT, 0x80, 0x8 ;  /* 0x000000000008781c */ /* 0x000fe40003fcf070 */
[----:B------:R-:W-:-:S05]  /*0820*/  PLOP3.LUT P3, PT, PT, PT, PT, 0x80, 0x8 ;  /* 0x000000000008781c */ /* 0x000fca0003f6f070 */
[----:B------:R-:W-:Y:S08]  /*0830*/  @P1 BRA `(.L_x_9) ;  /* 0x0000000000201947 */ /* 0x000ff00003800000 */
[----:B------:R-:W-:Y:S02]  /*0840*/  PLOP3.LUT P5, PT, PT, PT, PT, 0x8, 0x80 ;  /* 0x000000000080781c */ /* 0x000fe40003fae170 */
[----:B------:R-:W-:Y:S02]  /*0850*/  PLOP3.LUT P6, PT, PT, PT, PT, 0x8, 0x80 ;  /* 0x000000000080781c */ /* 0x000fe40003fce170 */
[----:B------:R-:W-:Y:S01]  /*0860*/  PLOP3.LUT P3, PT, PT, PT, PT, 0x8, 0x80 ;  /* 0x000000000080781c */ /* 0x000fe20003f6e170 */
[----:B------:R-:W-:-:S12]  /*0870*/  BRA `(.L_x_9) ;  /* 0x0000000000107947 */ /* 0x000fd80003800000 */
.L_x_10:
[----:B------:R-:W-:Y:S02]  /*0880*/  PLOP3.LUT P6, PT, PT, PT, PT, 0x8, 0x80 ;  /* 0x000000000080781c */ /* 0x000fe40003fce170 */
[----:B------:R-:W-:Y:S02]  /*0890*/  PLOP3.LUT P5, PT, PT, PT, PT, 0x80, 0x8 ;  /* 0x000000000008781c */ /* 0x000fe40003faf070 */
[----:B------:R-:W-:Y:S02]  /*08a0*/  PLOP3.LUT P4, PT, PT, PT, PT, 0x8, 0x80 ;  /* 0x000000000080781c */ /* 0x000fe40003f8e170 */
[----:B------:R-:W-:-:S13]  /*08b0*/  PLOP3.LUT P3, PT, PT, PT, PT, 0x80, 0x8 ;  /* 0x000000000008781c */ /* 0x000fda0003f6f070 */
.L_x_9:
[----:B------:R-:W-:Y:S05]  /*08c0*/  BSYNC.RECONVERGENT B0 ;  /* 0x0000000000007941 */ /* 0x000fea0003800200 */
.L_x_7:
[----:B------:R-:W1:Y:S01]  /*08d0*/  SHFL.IDX PT, R0, R3, RZ, 0x1f ;  /* 0x00001fff03007589 */ /* 0x000e6200000e0000 */
[----:B------:R-:W-:Y:S02]  /*08e0*/  ISETP.NE.AND P1, PT, R2, 0x3, PT ;  /* 0x000000030200780c */ /* 0x000fe40003f25270 */
[----:B------:R-:W-:Y:S02]  /*08f0*/  PLOP3.LUT P0, PT, P0, PT, UP1, 0xae, 0xea ;  /* 0x0000000000ea781c */ /* 0x000fe4000070f51e */
[----:B-1----:R-:W-:-:S13]  /*0900*/  ISETP.NE.AND P2, PT, R0, RZ, PT ;  /* 0x000000ff0000720c */ /* 0x002fda0003f45270 */
[----:B------:R-:W-:Y:S05]  /*0910*/  @P2 BRA `(.L_x_11) ;  /* 0x0000000000382947 */ /* 0x000fea0003800000 */
[----:B------:R-:W1:Y:S01]  /*0920*/  S2UR UR5, SR_CgaCtaId ;  /* 0x00000000000579c3 */ /* 0x000e620000008800 */
[----:B------:R-:W-:Y:S01]  /*0930*/  UMOV UR6, 0x400 ;  /* 0x0000040000067882 */ /* 0x000fe20000000000 */
[----:B------:R-:W-:Y:S01]  /*0940*/  UMOV UR4, 0x1 ;  /* 0x0000000100047882 */ /* 0x000fe20000000000 */
[----:B------:R-:W-:Y:S01]  /*0950*/  ELECT P2, URZ, PT ;  /* 0x0000000000ff782f */ /* 0x000fe20003840000 */
[----:B-1----:R-:W-:Y:S02]  /*0960*/  ULEA UR5, UR5, UR6, 0x18 ;  /* 0x0000000605057291 */ /* 0x002fe4000f8ec0ff */
[----:B------:R-:W-:-:S04]  /*0970*/  UIADD3 UR6, UPT, UPT, -UR4, 0x100000, URZ ;  /* 0x0010000004067890 */ /* 0x000fc8000fffe1ff */
[----:B------:R-:W-:Y:S02]  /*0980*/  USHF.L.U32 UR7, UR6, 0xb, URZ ;  /* 0x0000000b06077899 */ /* 0x000fe400080006ff */
[----:B------:R-:W-:Y:S01]  /*0990*/  USHF.L.U32 UR6, UR6, 0x1, URZ ;  /* 0x0000000106067899 */ /* 0x000fe200080006ff */
[----:B------:R-:W1:Y:S11]  /*09a0*/  FENCE.VIEW.ASYNC.S ;  /* 0x00000000000073c6 */ /* 0x000e760000000000 */
[----:B-1----:R1:W2:Y:S01]  /*09b0*/  SYNCS.EXCH.64 URZ, [UR5+0x7000], UR6 ;  /* 0x0070000605ff75b2 */ /* 0x0022a20008000100 */
[----:B------:R1:W3:Y:S01]  /*09c0*/  SYNCS.EXCH.64 URZ, [UR5+0x7010], UR6 ;  /* 0x0070100605ff75b2 */ /* 0x0002e20008000100 */
[----:B------:R1:W4:Y:S01]  /*09d0*/  SYNCS.EXCH.64 URZ, [UR5+0x7008], UR6 ;  /* 0x0070080605ff75b2 */ /* 0x0003220008000100 */
[----:B------:R1:W1:Y:S01]  /*09e0*/  SYNCS.EXCH.64 URZ, [UR5+0x7018], UR6 ;  /* 0x0070180605ff75b2 */ /* 0x0002620008000100 */
[----:B------:R-:W-:Y:S01]  /*09f0*/  NOP ;  /* 0x0000000000007918 */ /* 0x000fe20000000000 */
.L_x_11:
[----:B------:R-:W-:Y:S01]  /*0a00*/  NOP ;  /* 0x0000000000007918 */ /* 0x000fe20000000000 */
[----:B------:R-:W-:Y:S05]  /*0a10*/  @!P1 BRA `(.L_x_12) ;  /* 0x0000000000289947 */ /* 0x000fea0003800000 */
[----:B------:R-:W-:Y:S01]  /*0a20*/  ISETP.NE.AND P1, PT, R2, 0x4, PT ;  /* 0x000000040200780c */ /* 0x000fe20003f25270 */
[----:B------:R-:W-:Y:S02]  /*0a30*/  UPLOP3.LUT UP3, UPT, UPT, UPT, UPT, 0x80, 0x8 ;  /* 0x000000000008789c */ /* 0x000fe40003f6f070 */
[----:B------:R-:W-:Y:S02]  /*0a40*/  UPLOP3.LUT UP2, UPT, UPT, UPT, UPT, 0x40, 0x4 ;  /* 0x000000000004789c */ /* 0x000fe40003f4e870 */
[----:B------:R-:W-:Y:S02]  /*0a50*/  UPLOP3.LUT UP1, UPT, UPT, UPT, UPT, 0x80, 0x8 ;  /* 0x000000000008789c */ /* 0x000fe40003f2f070 */
[----:B------:R-:W-:-:S06]  /*0a60*/  UPLOP3.LUT UP0, UPT, UPT, UPT, UPT, 0x80, 0x8 ;  /* 0x000000000008789c */ /* 0x000fcc0003f0f070 */
[----:B------:R-:W-:Y:S05]  /*0a70*/  @P1 BRA `(.L_x_13) ;  /* 0x0000000000201947 */ /* 0x000fea0003800000 */
[----:B------:R-:W-:Y:S02]  /*0a80*/  UPLOP3.LUT UP2, UPT, UPT, UPT, UPT, 0x40, 0x4 ;  /* 0x000000000004789c */ /* 0x000fe40003f4e870 */
[----:B------:R-:W-:Y:S02]  /*0a90*/  UPLOP3.LUT UP3, UPT, UPT, UPT, UPT, 0x40, 0x4 ;  /* 0x000000000004789c */ /* 0x000fe40003f6e870 */
[----:B------:R-:W-:Y:S01]  /*0aa0*/  UPLOP3.LUT UP0, UPT, UPT, UPT, UPT, 0x40, 0x4 ;  /* 0x000000000004789c */ /* 0x000fe20003f0e870 */
[----:B------:R-:W-:Y:S05]  /*0ab0*/  BRA `(.L_x_13) ;  /* 0x0000000000107947 */ /* 0x000fea0003800000 */
.L_x_12:
[----:B------:R-:W-:Y:S02]  /*0ac0*/  UPLOP3.LUT UP3, UPT, UPT, UPT, UPT, 0x40, 0x4 ;  /* 0x000000000004789c */ /* 0x000fe40003f6e870 */
[----:B------:R-:W-:Y:S02]  /*0ad0*/  UPLOP3.LUT UP2, UPT, UPT, UPT, UPT, 0x80, 0x8 ;  /* 0x000000000008789c */ /* 0x000fe40003f4f070 */
[----:B------:R-:W-:Y:S02]  /*0ae0*/  UPLOP3.LUT UP1, UPT, UPT, UPT, UPT, 0x40, 0x4 ;  /* 0x000000000004789c */ /* 0x000fe40003f2e870 */
[----:B------:R-:W-:Y:S02]  /*0af0*/  UPLOP3.LUT UP0, UPT, UPT, UPT, UPT, 0x80, 0x8 ;  /* 0x000000000008789c */ /* 0x000fe40003f0f070 */
.L_x_13:
[----:B------:R-:W5:Y:S02]  /*0b00*/  SHFL.IDX PT, R0, R3, RZ, 0x1f ;  /* 0x00001fff03007589 */ /* 0x000f6400000e0000 */
[----:B-----5:R-:W-:-:S13]  /*0b10*/  ISETP.NE.AND P1, PT, R0, RZ, PT ;  /* 0x000000ff0000720c */ /* 0x020fda0003f25270 */
[----:B------:R-:W-:Y:S05]  /*0b20*/  @P1 BRA `(.L_x_14) ;  /* 0x0000000000401947 */ /* 0x000fea0003800000 */
[----:B-1----:R-:W1:Y:S01]  /*0b30*/  S2UR UR5, SR_CgaCtaId ;  /* 0x00000000000579c3 */ /* 0x002e620000008800 */
        /* <DEDUP_REMOVED lines=8> */
[----:B-1----:R1:W1:Y:S01]  /*0bc0*/  SYNCS.EXCH.64 URZ, [UR5+0x7020], UR6 ;  /* 0x0070200605ff75b2 */ /* 0x0022620008000100 */
[----:B------:R1:W1:Y:S01]  /*0bd0*/  SYNCS.EXCH.64 URZ, [UR5+0x7038], UR6 ;  /* 0x0070380605ff75b2 */ /* 0x0002620008000100 */
[----:B------:R1:W1:Y:S01]  /*0be0*/  SYNCS.EXCH.64 URZ, [UR5+0x7028], UR6 ;  /* 0x0070280605ff75b2 */ /* 0x0002620008000100 */
[----:B------:R1:W1:Y:S01]  /*0bf0*/  SYNCS.EXCH.64 URZ, [UR5+0x7040], UR6 ;  /* 0x0070400605ff75b2 */ /* 0x0002620008000100 */
[----:B------:R1:W1:Y:S01]  /*0c00*/  SYNCS.EXCH.64 URZ, [UR5+0x7030], UR6 ;  /* 0x0070300605ff75b2 */ /* 0x0002620008000100 */
[----:B------:R1:W1:Y:S01]  /*0c10*/  SYNCS.EXCH.64 URZ, [UR5+0x7048], UR6 ;  /* 0x0070480605ff75b2 */ /* 0x0002620008000100 */
[----:B------:R-:W-:Y:S01]  /*0c20*/  NOP ;  /* 0x0000000000007918 */ /* 0x000fe20000000000 */
.L_x_14:
[----:B------:R-:W5:Y:S01]  /*0c30*/  SHFL.IDX PT, R0, R3, RZ, 0x1f ;  /* 0x00001fff03007589 */ /* 0x000f6200000e0000 */
[----:B------:R-:W-:Y:S01]  /*0c40*/  NOP ;  /* 0x0000000000007918 */ /* 0x000fe20000000000 */
[----:B-----5:R-:W-:-:S13]  /*0c50*/  ISETP.NE.AND P1, PT, R0, RZ, PT ;  /* 0x000000ff0000720c */ /* 0x020fda0003f25270 */
[----:B------:R-:W-:Y:S05]  /*0c60*/  @P1 BRA `(.L_x_15) ;  /* 0x0000000000401947 */ /* 0x000fea0003800000 */
[----:B-1----:R-:W1:Y:S01]  /*0c70*/  S2UR UR6, SR_CgaCtaId ;  /* 0x00000000000679c3 */ /* 0x002e620000008800 */
[----:B------:R-:W-:Y:S01]  /*0c80*/  UMOV UR7, 0x400 ;  /* 0x0000040000077882 */ /* 0x000fe20000000000 */
[----:B------:R-:W-:Y:S01]  /*0c90*/  UMOV UR5, 0x1 ;  /* 0x0000000100057882 */ /* 0x000fe20000000000 */
[----:B------:R-:W-:Y:S01]  /*0ca0*/  UMOV UR4, 0x80 ;  /* 0x0000008000047882 */ /* 0x000fe20000000000 */
[----:B------:R-:W-:-:S04]  /*0cb0*/  UIADD3 UR8, UPT, UPT, -UR5, 0x100000, URZ ;  /* 0x0010000005087890 */ /* 0x000fc8000fffe1ff */
[----:B------:R-:W-:Y:S02]  /*0cc0*/  USHF.L.U32 UR9, UR8, 0xb, URZ ;  /* 0x0000000b08097899 */ /* 0x000fe400080006ff */
[----:B------:R-:W-:Y:S02]  /*0cd0*/  USHF.L.U32 UR8, UR8, 0x1, URZ ;  /* 0x0000000108087899 */ /* 0x000fe400080006ff */
[----:B------:R-:W-:-:S04]  /*0ce0*/  UIADD3 UR4, UPT, UPT, -UR4, 0x100000, URZ ;  /* 0x0010000004047890 */ /* 0x000fc8000fffe1ff */
[----:B------:R-:W-:Y:S02]  /*0cf0*/  USHF.L.U32 UR5, UR4, 0xb, URZ ;  /* 0x0000000b04057899 */ /* 0x000fe400080006ff */
[----:B------:R-:W-:Y:S01]  /*0d00*/  USHF.L.U32 UR4, UR4, 0x1, URZ ;  /* 0x0000000104047899 */ /* 0x000fe200080006ff */
[----:B------:R-:W-:Y:S01]  /*0d10*/  ELECT P1, URZ, PT ;  /* 0x0000000000ff782f */ /* 0x000fe20003820000 */
[----:B-1----:R-:W-:Y:S01]  /*0d20*/  ULEA UR6, UR6, UR7, 0x18 ;  /* 0x0000000706067291 */ /* 0x002fe2000f8ec0ff */
[----:B------:R-:W1:Y:S11]  /*0d30*/  FENCE.VIEW.ASYNC.S ;  /* 0x00000000000073c6 */ /* 0x000e760000000000 */
[----:B-1----:R1:W1:Y:S01]  /*0d40*/  SYNCS.EXCH.64 URZ, [UR6+0x7050], UR8 ;  /* 0x0070500806ff75b2 */ /* 0x0022620008000100 */
[----:B------:R1:W1:Y:S01]  /*0d50*/  SYNCS.EXCH.64 URZ, [UR6+0x7058], UR4 ;  /* 0x0070580406ff75b2 */ /* 0x0002620008000100 */
[----:B------:R-:W-:Y:S01]  /*0d60*/  NOP ;  /* 0x0000000000007918 */ /* 0x000fe20000000000 */
.L_x_15:
[----:B------:R-:W5:Y:S01]  /*0d70*/  SHFL.IDX PT, R0, R3, RZ, 0x1f ;  /* 0x00001fff03007589 */ /* 0x000f6200000e0000 */
[----:B-1----:R-:W-:Y:S01]  /*0d80*/  USEL UR5, URZ, 0x2, !UP4 ;  /* 0x00000002ff057887 */ /* 0x002fe2000e000000 */
[----:B------:R-:W-:Y:S01]  /*0d90*/  ISETP.NE.AND P2, PT, R2, 0x2, PT ;  /* 0x000000020200780c */ /* 0x000fe20003f45270 */
[----:B------:R-:W-:Y:S02]  /*0da0*/  NOP ;  /* 0x0000000000007918 */ /* 0x000fe40000000000 */
[----:B------:R-:W-:Y:S01]  /*0db0*/  USEL UR5, UR5, 0x1, !UP5 ;  /* 0x0000000105057887 */ /* 0x000fe2000e800000 */
[----:B-----5:R-:W-:-:S13]  /*0dc0*/  ISETP.NE.AND P1, PT, R0, RZ, PT ;  /* 0x000000ff0000720c */ /* 0x020fda0003f25270 */
[----:B------:R-:W-:Y:S05]  /*0dd0*/  @P1 BRA `(.L_x_16) ;  /* 0x0000000000401947 */ /* 0x000fea0003800000 */
[----:B------:R-:W1:Y:S01]  /*0de0*/  S2UR UR7, SR_CgaCtaId ;  /* 0x00000000000779c3 */ /* 0x000e620000008800 */
[----:B------:R-:W-:Y:S01]  /*0df0*/  UMOV UR8, 0x400 ;  /* 0x0000040000087882 */ /* 0x000fe20000000000 */
[----:B------:R-:W-:Y:S01]  /*0e00*/  UMOV UR6, 0x1 ;  /* 0x0000000100067882 */ /* 0x000fe20000000000 */
[----:B------:R-:W-:Y:S01]  /*0e10*/  UMOV UR4, 0x80 ;  /* 0x0000008000047882 */ /* 0x000fe20000000000 */
[----:B------:R-:W-:Y:S01]  /*0e20*/  ELECT P1, URZ, PT ;  /* 0x0000000000ff782f */ /* 0x000fe20003820000 */
[----:B------:R-:W-:-:S04]  /*0e30*/  UIADD3 UR10, UPT, UPT, -UR4, 0x100000, URZ ;  /* 0x00100000040a7890 */ /* 0x000fc8000fffe1ff */
[----:B------:R-:W-:Y:S02]  /*0e40*/  USHF.L.U32 UR11, UR10, 0xb, URZ ;  /* 0x0000000b0a0b7899 */ /* 0x000fe400080006ff */
[----:B------:R-:W-:Y:S02]  /*0e50*/  USHF.L.U32 UR10, UR10, 0x1, URZ ;  /* 0x000000010a0a7899 */ /* 0x000fe400080006ff */
[----:B-1----:R-:W-:Y:S02]  /*0e60*/  ULEA UR7, UR7, UR8, 0x18 ;  /* 0x0000000807077291 */ /* 0x002fe4000f8ec0ff */
[----:B------:R-:W-:-:S04]  /*0e70*/  UIADD3 UR8, UPT, UPT, -UR6, 0x100000, URZ ;  /* 0x0010000006087890 */ /* 0x000fc8000fffe1ff */
[----:B------:R-:W-:Y:S02]  /*0e80*/  USHF.L.U32 UR9, UR8, 0xb, URZ ;  /* 0x0000000b08097899 */ /* 0x000fe400080006ff */
[----:B------:R-:W-:Y:S01]  /*0e90*/  USHF.L.U32 UR8, UR8, 0x1, URZ ;  /* 0x0000000108087899 */ /* 0x000fe200080006ff */
[----:B------:R-:W1:Y:S11]  /*0ea0*/  FENCE.VIEW.ASYNC.S ;  /* 0x00000000000073c6 */ /* 0x000e760000000000 */
[----:B-1----:R1:W1:Y:S01]  /*0eb0*/  SYNCS.EXCH.64 URZ, [UR7+0x7060], UR8 ;  /* 0x0070600807ff75b2 */ /* 0x0022620008000100 */
[----:B------:R1:W1:Y:S01]  /*0ec0*/  SYNCS.EXCH.64 URZ, [UR7+0x7068], UR10 ;  /* 0x0070680a07ff75b2 */ /* 0x0002620008000100 */
[----:B------:R-:W-:Y:S01]  /*0ed0*/  NOP ;  /* 0x0000000000007918 */ /* 0x000fe20000000000 */
.L_x_16:
[----:B------:R-:W-:Y:S01]  /*0ee0*/  NOP ;  /* 0x0000000000007918 */ /* 0x000fe20000000000 */
[----:B------:R-:W-:Y:S05]  /*0ef0*/  @!P2 BRA `(.L_x_17) ;  /* 0x000000000024a947 */ /* 0x000fea0003800000 */
[----:B------:R-:W-:Y:S01]  /*0f00*/  ISETP.NE.AND P1, PT, R2, RZ, PT ;  /* 0x000000ff0200720c */ /* 0x000fe20003f25270 */
[----:B------:R-:W-:Y:S02]  /*0f10*/  UP2UR UR4, UPR, URZ, 0x1 ;  /* 0x00000001ff047883 */ /* 0x000fe40008000000 */
[----:B------:R-:W-:Y:S01]  /*0f20*/  UPLOP3.LUT UP0, UPT, UPT, UPT, UPT, 0x80, 0x8 ;  /* 0x000000000008789c */ /* 0x000fe20003f0f070 */
[----:B-1----:R-:W-:-:S03]  /*0f30*/  UMOV UR7, URZ ;  /* 0x000000ff00077c82 */ /* 0x002fc60008000000 */
[----:B------:R-:W-:Y:S02]  /*0f40*/  UP2UR UR38, UPR, URZ, 0x1 ;  /* 0x00000001ff267883 */ /* 0x000fe40008000000 */
[----:B------:R-:W-:-:S04]  /*0f50*/  UISETP.NE.AND UP0, UPT, UR4, URZ, UPT ;  /* 0x000000ff0400728c */ /* 0x000fc8000bf05270 */
[----:B------:R-:W-:Y:S07]  /*0f60*/  @P1 BRA `(.L_x_18) ;  /* 0x00000000001c1947 */ /* 0x000fee0003800000 */
[----:B------:R-:W-:Y:S01]  /*0f70*/  UMOV UR7, 0x1 ;  /* 0x0000000100077882 */ /* 0x000fe20000000000 */
[----:B------:R-:W-:Y:S05]  /*0f80*/  BRA `(.L_x_18) ;  /* 0x0000000000147947 */ /* 0x000fea0003800000 */
.L_x_17:
[----:B------:R-:W-:Y:S02]  /*0f90*/  UP2UR UR4, UPR, URZ, 0x1 ;  /* 0x00000001ff047883 */ /* 0x000fe40008000000 */
[----:B------:R-:W-:Y:S01]  /*0fa0*/  UPLOP3.LUT UP0, UPT, UPT, UPT, UPT, 0x40, 0x4 ;  /* 0x000000000004789c */ /* 0x000fe20003f0e870 */
[----:B-1----:R-:W-:-:S03]  /*0fb0*/  UMOV UR7, 0x2 ;  /* 0x0000000200077882 */ /* 0x002fc60000000000 */
[----:B------:R-:W-:Y:S02]  /*0fc0*/  UP2UR UR38, UPR, URZ, 0x1 ;  /* 0x00000001ff267883 */ /* 0x000fe40008000000 */
[----:B------:R-:W-:Y:S02]  /*0fd0*/  UISETP.NE.AND UP0, UPT, UR4, URZ, UPT ;  /* 0x000000ff0400728c */ /* 0x000fe4000bf05270 */
.L_x_18:
[----:B------:R-:W1:Y:S02]  /*0fe0*/  SHFL.IDX PT, R0, R3, RZ, 0x1f ;  /* 0x00001fff03007589 */ /* 0x000e6400000e0000 */
        /* <DEDUP_REMOVED lines=14> */
.L_x_19:
[----:B------:R-:W-:Y:S01]  /*10d0*/  NOP ;  /* 0x0000000000007918 */ /* 0x000fe20000000000 */
[----:B------:R-:W-:Y:S05]  /*10e0*/  @!P2 BRA `(.L_x_20) ;  /* 0x000000000024a947 */ /* 0x000fea0003800000 */
[----:B------:R-:W-:Y:S01]  /*10f0*/  ISETP.NE.AND P1, PT, R2, 0x1, PT ;  /* 0x000000010200780c */ /* 0x000fe20003f25270 */
        /* <DEDUP_REMOVED lines=8> */
.L_x_20:
[----:B------:R-:W-:Y:S02]  /*1180*/  UP2UR UR4, UPR, URZ, 0x1 ;  /* 0x00000001ff047883 */ /* 0x000fe40008000000 */
[----:B------:R-:W-:Y:S01]  /*1190*/  UPLOP3.LUT UP0, UPT, UPT, UPT, UPT, 0x40, 0x4 ;  /* 0x000000000004789c */ /* 0x000fe20003f0e870 */
[----:B-1----:R-:W-:-:S03]  /*11a0*/  UMOV UR6, 0x2 ;  /* 0x0000000200067882 */ /* 0x002fc60000000000 */
[----:B------:R-:W-:Y:S02]  /*11b0*/  UP2UR UR37, UPR, URZ, 0x1 ;  /* 0x00000001ff257883 */ /* 0x000fe40008000000 */
[----:B------:R-:W-:Y:S02]  /*11c0*/  UISETP.NE.AND UP0, UPT, UR4, URZ, UPT ;  /* 0x000000ff0400728c */ /* 0x000fe4000bf05270 */
.L_x_21:
[----:B------:R-:W1:Y:S01]  /*11d0*/  SHFL.IDX PT, R0, R3, RZ, 0x1f ;  /* 0x00001fff03007589 */ /* 0x000e6200000e0000 */
[----:B------:R-:W-:Y:S02]  /*11e0*/  USEL UR8, URZ, 0x1, !UP4 ;  /* 0x00000001ff087887 */ /* 0x000fe4000e000000 */
[----:B------:R-:W-:Y:S01]  /*11f0*/  USEL UR49, URZ, 0x1, UP4 ;  /* 0x00000001ff317887 */ /* 0x000fe2000a000000 */
        /* <DEDUP_REMOVED lines=14> */
.L_x_22:
        /* <DEDUP_REMOVED lines=19> */
[----:B------:R1:W1:Y:S01]  /*1410*/  SYNCS.EXCH.64 URZ, [UR10+0x7098], UR12 ;  /* 0x0070980c0aff75b2 */ /* 0x0002620008000100 */
[----:B------:R1:W1:Y:S01]  /*1420*/  SYNCS.EXCH.64 URZ, [UR10+0x70a8], UR14 ;  /* 0x0070a80e0aff75b2 */ /* 0x0002620008000100 */
[----:B------:R-:W-:Y:S01]  /*1430*/  NOP ;  /* 0x0000000000007918 */ /* 0x000fe20000000000 */
.L_x_23:
        /* <DEDUP_REMOVED lines=22> */
.L_x_24:
[----:B------:R-:W5:Y:S01]  /*15a0*/  SHFL.IDX PT, R3, R3, RZ, 0x1f ;  /* 0x00001fff03037589 */ /* 0x000f6200000e0000 */
[----:B------:R-:W1:Y:S01]  /*15b0*/  S2UR UR36, SR_CTAID.X ;  /* 0x00000000002479c3 */ /* 0x000e620000002500 */
[----:B------:R-:W-:Y:S01]  /*15c0*/  NOP ;  /* 0x0000000000007918 */ /* 0x000fe20000000000 */
[----:B-----5:R-:W-:-:S13]  /*15d0*/  ISETP.NE.AND P1, PT, R3, RZ, PT ;  /* 0x000000ff0300720c */ /* 0x020fda0003f25270 */
[----:B-1----:R-:W-:Y:S05]  /*15e0*/  @P1 BRA `(.L_x_25) ;  /* 0x0000000000301947 */ /* 0x002fea0003800000 */
        /* <DEDUP_REMOVED lines=12> */
.L_x_25:
[----:B------:R-:W-:Y:S01]  /*16b0*/  ISETP.GT.AND P1, PT, R2, 0x3, PT ;  /* 0x000000030200780c */ /* 0x000fe20003f24270 */
[----:B------:R-:W-:Y:S01]  /*16c0*/  NOP ;  /* 0x0000000000007918 */ /* 0x000fe20000000000 */
[----:B-1234-:R-:W-:Y:S11]  /*16d0*/  BAR.SYNC.DEFER_BLOCKING 0x0 ;  /* 0x0000000000007b1d */ /* 0x01eff60000010000 */
[----:B------:R-:W-:Y:S05]  /*16e0*/  @P1 BRA `(.L_x_26) ;  /* 0x0000012400a81947 */ /* 0x000fea0003800000 */
[----:B------:R-:W-:Y:S01]  /*16f0*/  ISETP.GE.U32.AND P0, PT, R2, 0x2, PT ;  /* 0x000000020200780c */ /* 0x000fe20003f06070 */
[----:B------:R-:W-:-:S04]  /*1700*/  UISETP.NE.AND UP0, UPT, UR50, URZ, UPT ;  /* 0x000000ff3200728c */ /* 0x000fc8000bf05270 */
[----:B------:R-:W-:-:S04]  /*1710*/  USEL UR4, URZ, 0x2, !UP0 ;  /* 0x00000002ff047887 */ /* 0x000fc8000c000000 */
[----:B------:R-:W-:-:S04]  /*1720*/  USEL UR4, UR4, 0x1, !UP5 ;  /* 0x0000000104047887 */ /* 0x000fc8000e800000 */
[----:B------:R-:W-:Y:S08]  /*1730*/  @!P0 BRA `(.L_x_27) ;  /* 0x0000007c00488947 */ /* 0x000ff00003800000 */
[----:B------:R-:W-:Y:S05]  /*1740*/  @!P2 BRA `(.L_x_28) ;  /* 0x0000002400d0a947 */ /* 0x000fea0003800000 */
[----:B------:R-:W-:-:S08]  /*1750*/  NOP ;  /* 0x0000000000007918 */ /* 0x000fd00000000000 */
[----:B------:R-:W1:-:S00]  /*1760*/  USETMAXREG.DEALLOC.CTAPOOL 0x20 ;  /* 0x00000020000079c8 */ /* 0x000e4000080e0500 */
[----:B-1----:R-:W1:Y:S02]  /*1770*/  LDC R0, c[0x0][0x900] ;  /* 0x00024000ff007b82 */ /* 0x002e640000000800 */
[----:B-1----:R-:W-:-:S13]  /*1780*/  ISETP.LE.AND P0, PT, R0, UR36, PT ;  /* 0x0000002400007c0c */ /* 0x002fda000bf03270 */
[----:B------:R-:W-:Y:S05]  /*1790*/  @P0 EXIT ;  /* 0x000000000000094d */ /* 0x000fea0003800000 */
[----:B------:R-:W1:Y:S01]  /*17a0*/  S2UR UR68, SR_CgaCtaId ;  /* 0x00000000004479c3 */ /* 0x000e620000008800 */
[----:B------:R-:W-:Y:S01]  /*17b0*/  UMOV UR6, 0x400 ;  /* 0x0000040000067882 */ /* 0x000fe20000000000 */
[----:B------:R-:W-:Y:S01]  /*17c0*/  HFMA2 R5, -RZ, RZ, 0, 0 ;  /* 0x00000000ff057431 */ /* 0x000fe200000001ff */
[----:B------:R-:W-:Y:S01]  /*17d0*/  PRMT R6, RZ, 0x7610, R6 ;  /* 0x00007610ff067816 */ /* 0x000fe20000000006 */
[----:B------:R-:W-:Y:S02]  /*17e0*/  ULOP3.LUT UR23, UR4, 0x1, URZ, 0xc0, !UPT ;  /* 0x0000000104177892 */ /* 0x000fe4000f8ec0ff */
[----:B------:R-:W-:Y:S01]  /*17f0*/  ULOP3.LUT UR22, UR5, 0x1, URZ, 0xc0, !UPT ;  /* 0x0000000105167892 */ /* 0x000fe2000f8ec0ff */
[----:B------:R-:W-:Y:S01]  /*1800*/  UMOV UR32, URZ ;  /* 0x000000ff00207c82 */ /* 0x000fe20008000000 */
[----:B------:R-:W-:Y:S01]  /*1810*/  UMOV UR31, 0x1 ;  /* 0x00000001001f7882 */ /* 0x000fe20000000000 */
[----:B------:R-:W-:Y:S01]  /*1820*/  UMOV UR30, 0x1 ;  /* 0x00000001001e7882 */ /* 0x000fe20000000000 */
[----:B------:R-:W-:Y:S01]  /*1830*/  UMOV UR29, 0x1 ;  /* 0x00000001001d7882 */ /* 0x000fe20000000000 */
[----:B------:R-:W-:Y:S01]  /*1840*/  UMOV UR4, URZ ;  /* 0x000000ff00047c82 */ /* 0x000fe20008000000 */
[----:B------:R-:W-:Y:S01]  /*1850*/  UMOV UR28, URZ ;  /* 0x000000ff001c7c82 */ /* 0x000fe20008000000 */
[----:B------:R-:W-:Y:S01]  /*1860*/  UMOV UR69, 0xc0004010 ;  /* 0xc000401000457882 */ /* 0x000fe20000000000 */
[----:B-1----:R-:W-:-:S04]  /*1870*/  ULEA UR68, UR68, UR6, 0x18 ;  /* 0x0000000644447291 */ /* 0x002fc8000f8ec0ff */
[----:B------:R-:W-:Y:S02]  /*1880*/  UIADD3 UR33, UPT, UPT, UR68, 0x2000, URZ ;  /* 0x0000200044217890 */ /* 0x000fe4000fffe0ff */
[----:B------:R-:W-:Y:S02]  /*1890*/  USHF.R.U32.HI UR68, URZ, 0x4, UR68 ;  /* 0x00000004ff447899 */ /* 0x000fe40008011644 */
[----:B------:R-:W-:Y:S02]  /*18a0*/  USHF.R.U32.HI UR33, URZ, 0x4, UR33 ;  /* 0x00000004ff217899 */ /* 0x000fe40008011621 */
[----:B------:R-:W-:Y:S02]  /*18b0*/  ULOP3.LUT UR68, UR68, 0x3fff, URZ, 0xc0, !UPT ;  /* 0x00003fff44447892 */ /* 0x000fe4000f8ec0ff */
[----:B------:R-:W-:Y:S02]  /*18c0*/  ULOP3.LUT UR33, UR33, 0x3fff, URZ, 0xc0, !UPT ;  /* 0x00003fff21217892 */ /* 0x000fe4000f8ec0ff */
[----:B------:R-:W-:-:S02]  /*18d0*/  ULOP3.LUT UR68, UR68, 0x10000, URZ, 0xfc, !UPT ;  /* 0x0001000044447892 */ /* 0x000fc4000f8efcff */
[----:B------:R-:W-:-:S12]  /*18e0*/  ULOP3.LUT UR24, UR33, 0x10000, URZ, 0xfc, !UPT ;  /* 0x0001000021187892 */ /* 0x000fd8000f8efcff */
.L_x_89:
[----:B------:R-:W1:Y:S01]  /*18f0*/  LDCU.64 UR6, c[0x0][0x908] ;  /* 0x00012100ff0677ac */ /* 0x000e620008000a00 */
[----:B--2---:R-:W2:Y:S01]  /*1900*/  LDCU UR5, c[0x0][0x904] ;  /* 0x00012080ff0577ac */ /* 0x004ea20008000800 */
[----:B-1----:R-:W-:Y:S01]  /*1910*/  UIMAD.WIDE.U32 UR8, UR36, UR6, URZ ;  /* 0x00000006240872a5 */ /* 0x002fe2000f8e00ff */
[----:B------:R-:W1:Y:S01]  /*1920*/  LDCU UR6, c[0x0][0x380] ;  /* 0x00007000ff0677ac */ /* 0x000e620008000800 */
[----:B--2---:R-:W-:Y:S02]  /*1930*/  UISETP.NE.AND UP0, UPT, UR5, 0x1, UPT ;  /* 0x000000010500788c */ /* 0x004fe4000bf05270 */
[----:B------:R-:W-:-:S04]  /*1940*/  USHF.R.U32.HI UR7, URZ, UR7, UR9 ;  /* 0x00000007ff077299 */ /* 0x000fc80008011609 */
[----:B------:R-:W-:-:S04]  /*1950*/  USEL UR7, UR36, UR7, !UP0 ;  /* 0x0000000724077287 */ /* 0x000fc8000c000000 */
[----:B------:R-:W-:-:S04]  /*1960*/  UIADD3 UR7, UPT, UPT, -UR7, URZ, URZ ;  /* 0x000000ff07077290 */ /* 0x000fc8000fffe1ff */
[----:B------:R-:W-:-:S04]  /*1970*/  UIMAD UR5, UR5, UR7, UR36 ;  /* 0x00000007050572a4 */ /* 0x000fc8000f8e0224 */
[----:B------:R-:W-:-:S04]  /*1980*/  USHF.L.U32 UR5, UR5, 0x8, URZ ;  /* 0x0000000805057899 */ /* 0x000fc800080006ff */
[----:B-1----:R-:W-:-:S09]  /*1990*/  UISETP.GE.AND UP0, UPT, UR5, UR6, UPT ;  /* 0x000000060500728c */ /* 0x002fd2000bf06270 */
[----:B------:R-:W-:Y:S05]  /*19a0*/  BRA.U UP0, `(.L_x_29) ;  /* 0x0000002500207547 */ /* 0x000fea000b800000 */
[----:B------:R-:W-:-:S13]  /*19b0*/  LOP3.LUT P0, RZ, R6, 0xff, RZ, 0xc0, !PT ;  /* 0x000000ff06ff7812 */ /* 0x000fda000780c0ff */
[----:B------:R-:W-:Y:S05]  /*19c0*/  @P0 BRA `(.L_x_30) ;  /* 0x0000000000940947 */ /* 0x000fea0003800000 */
[----:B------:R-:W1:Y:S01]  /*19d0*/  S2UR UR6, SR_CgaCtaId ;  /* 0x00000000000679c3 */ /* 0x000e620000008800 */
[----:B------:R-:W-:Y:S01]  /*19e0*/  UMOV UR7, 0x40 ;  /* 0x0000004000077882 */ /* 0x000fe20000000000 */
[----:B------:R-:W-:Y:S01]  /*19f0*/  NOP ;  /* 0x0000000000007918 */ /* 0x000fe20000000000 */
[----:B------:R-:W-:Y:S01]  /*1a00*/  UMOV UR5, 0x400 ;  /* 0x0000040000057882 */ /* 0x000fe20000000000 */
[----:B-1----:R-:W-:Y:S02]  /*1a10*/  ULEA UR7, UR6, UR7, 0x18 ;  /* 0x0000000706077291 */ /* 0x002fe4000f8ec0ff */
[----:B------:R-:W-:-:S07]  /*1a20*/  ULEA UR6, UR6, UR5, 0x18 ;  /* 0x0000000506067291 */ /* 0x000fce000f8ec0ff */
[----:B------:R-:W1:Y:S02]  /*1a30*/  LDS.U8 R0, [UR7+0x1c] ;  /* 0x00001c07ff007984 */ /* 0x000e640008000000 */
[----:B-1----:R-:W-:-:S13]  /*1a40*/  ISETP.NE.AND P0, PT, R0, RZ, PT ;  /* 0x000000ff0000720c */ /* 0x002fda0003f05270 */
[----:B------:R-:W-:Y:S05]  /*1a50*/  @P0 BRA `(.L_x_31) ;  /* 0x0000000000580947 */ /* 0x000fea0003800000 */
[----:B------:R-:W-:-:S13]  /*1a60*/  ELECT P0, URZ, PT ;  /* 0x0000000000ff782f */ /* 0x000fda0003800000 */
[----:B------:R-:W-:Y:S05]  /*1a70*/  @!P0 BRA `(.L_x_32) ;  /* 0x0000000000608947 */ /* 0x000fea0003800000 */
[----:B------:R-:W-:Y:S01]  /*1a80*/  UMOV UR5, 0x10 ;  /* 0x0000001000057882 */ /* 0x000fe20000000000 */
[----:B------:R-:W-:Y:S01]  /*1a90*/  HFMA2 R0, -RZ, RZ, 0, 5.9604644775390625e-08 ;  /* 0x00000001ff007431 */ /* 0x000fe200000001ff */
[----:B------:R-:W-:-:S03]  /*1aa0*/  MOV R2, 0xffff ;  /* 0x0000ffff00027802 */ /* 0x000fc60000000f00 */
[----:B------:R-:W-:Y:S04]  /*1ab0*/  DEPBAR.LE SB1, 0x36 ;  /* 0x00009d800000791a */ /* 0x000fe80000000000 */
[----:B------:R-:W1:Y:S02]  /*1ac0*/  UTCATOMSWS.FIND_AND_SET.ALIGN UP0, UR5, UR5 ;  /* 0x00000005000575e3 */ /* 0x000e640008000800 */
[----:B-1----:R-:W-:Y:S01]  /*1ad0*/  MOV R3, UR5 ;  /* 0x0000000500037c02 */ /* 0x002fe20008000f00 */
[----:B------:R-:W-:Y:S06]  /*1ae0*/  BRA.U UP0, `(.L_x_33) ;  /* 0x0000000100187547 */ /* 0x000fec000b800000 */
.L_x_34:
[----:B------:R-:W-:Y:S05]  /*1af0*/  NANOSLEEP 0x64 ;  /* 0x000000640000795d */ /* 0x000fea0003800000 */
[----:B------:R-:W-:-:S05]  /*1b00*/  UMOV UR5, 0x10 ;  /* 0x0000001000057882 */ /* 0x000fca0000000000 */
[----:B------:R-:W-:Y:S04]  /*1b10*/  DEPBAR.LE SB1, 0x36 ;  /* 0x00009d800000791a */ /* 0x000fe80000000000 */
[----:B------:R-:W1:Y:S02]  /*1b20*/  UTCATOMSWS.FIND_AND_SET.ALIGN UP0, UR5, UR5 ;  /* 0x00000005000575e3 */ /* 0x000e640008000800 */
[----:B-1----:R-:W-:Y:S01]  /*1b30*/  MOV R3, UR5 ;  /* 0x0000000500037c02 */ /* 0x002fe20008000f00 */
[----:B------:R-:W-:Y:S05]  /*1b40*/  BRA.U !UP0, `(.L_x_34) ;  /* 0xfffffffd08e87547 */ /* 0x000fea000b83ffff */
.L_x_33:
[-C--:B------:R-:W-:Y:S02]  /*1b50*/  SHF.L.U32 R2, R2, R3.reuse, RZ ;  /* 0x0000000302027219 */ /* 0x080fe400000006ff */
[----:B------:R-:W-:Y:S01]  /*1b60*/  SHF.L.U32 R0, R0, R3, RZ ;  /* 0x0000000300007219 */ /* 0x000fe200000006ff */
[----:B------:R-:W-:Y:S02]  /*1b70*/  IMAD.SHL.U32 R3, R3, 0x20, RZ ;  /* 0x0000002003037824 */ /* 0x000fe400078e00ff */
[----:B------:R1:W-:Y:S04]  /*1b80*/  ATOMS.OR RZ, [UR7+0x14], R2 ;  /* 0x00001402ffff798c */ /* 0x0003e8000b000007 */
[----:B------:R1:W-:Y:S04]  /*1b90*/  ATOMS.OR RZ, [UR7+0x18], R0 ;  /* 0x00001800ffff798c */ /* 0x0003e8000b000007 */
[----:B------:R1:W-:Y:S01]  /*1ba0*/  STS [UR6+0x70e0], R3 ;  /* 0x0070e003ff007988 */ /* 0x0003e20008000806 */
[----:B------:R-:W-:Y:S05]  /*1bb0*/  BRA `(.L_x_32) ;  /* 0x0000000000107947 */ /* 0x000fea0003800000 */
.L_x_31:
[----:B------:R-:W-:Y:S02]  /*1bc0*/  MOV R0, 0xffffffff ;  /* 0xffffffff00007802 */ /* 0x000fe40000000f00 */
[----:B------:R-:W-:-:S03]  /*1bd0*/  MOV R2, 0x1c00 ;  /* 0x00001c0000027802 */ /* 0x000fc60000000f00 */
[----:B------:R1:W-:Y:S04]  /*1be0*/  STS [UR6+0x70e0], R0 ;  /* 0x0070e000ff007988 */ /* 0x0003e80008000806 */
[----:B-1----:R-:W-:Y:S05]  /*1bf0*/  CALL.REL.NOINC `($__internal_1_$__cuda_sm10x_tcgen05_guardrail_trap_phase_invalid_during_alloc) ;  /* 0x0000016c00207944 */ /* 0x002fea0003c00000 */
.L_x_32:
[----:B------:R-:W-:Y:S05]  /*1c00*/  WARPSYNC.ALL ;  /* 0x0000000000007948 */ /* 0x000fea0003800000 */
[----:B------:R-:W-:Y:S01]  /*1c10*/  NOP ;  /* 0x0000000000007918 */ /* 0x000fe20000000000 */
.L_x_30:
[----:B------:R-:W2:Y:S01]  /*1c20*/  LDCU UR5, c[0x0][0x384] ;  /* 0x00007080ff0577ac */ /* 0x000ea20008000800 */
[----:B------:R-:W-:Y:S01]  /*1c30*/  HFMA2 R6, -RZ, RZ, 0, 5.9604644775390625e-08 ;  /* 0x00000001ff067431 */ /* 0x000fe200000001ff */
[----:B--2---:R-:W-:-:S09]  /*1c40*/  UISETP.NE.AND UP0, UPT, UR5, URZ, UPT ;  /* 0x000000ff0500728c */ /* 0x004fd2000bf05270 */
[----:B------:R-:W-:Y:S05]  /*1c50*/  BRA.U !UP0, `(.L_x_29) ;  /* 0x0000002108747547 */ /* 0x000fea000b800000 */
[----:B------:R-:W-:Y:S04]  /*1c60*/  BSSY.RECONVERGENT B0, `(.L_x_35) ;  /* 0x0000003000007945 */ /* 0x000fe80003800200 */
[----:B------:R-:W-:Y:S05]  /*1c70*/  @!P4 BRA `(.L_x_36) ;  /* 0x000000000004c947 */ /* 0x000fea0003800000 */
[----:B------:R-:W-:Y:S05]  /*1c80*/  BPT.TRAP 0x1 ;  /* 0x000000040000795c */ /* 0x000fea0000300000 */
.L_x_36:
[----:B------:R-:W-:Y:S05]  /*1c90*/  BSYNC.RECONVERGENT B0 ;  /* 0x0000000000007941 */ /* 0x000fea0003800200 */
.L_x_35:
[----:B------:R-:W2:Y:S01]  /*1ca0*/  S2UR UR21, SR_CgaCtaId ;  /* 0x00000000001579c3 */ /* 0x000ea20000008800 */
[----:B------:R-:W-:Y:S01]  /*1cb0*/  UMOV UR6, 0x400 ;  /* 0x0000040000067882 */ /* 0x000fe20000000000 */
[----:B------:R-:W-:Y:S01]  /*1cc0*/  SHF.L.U32 R4, R5, 0x1f, RZ ;  /* 0x0000001f05047819 */ /* 0x000fe200000006ff */
[----:B--2---:R-:W-:-:S09]  /*1cd0*/  ULEA UR21, UR21, UR6, 0x18 ;  /* 0x0000000615157291 */ /* 0x004fd2000f8ec0ff */
[----:B------:R-:W2:Y:S02]  /*1ce0*/  SYNCS.PHASECHK.TRANS64.TRYWAIT P0, [UR21+0x7000], R4 ;  /* 0x00700004ff0075a7 */ /* 0x000ea40008001115 */
[----:B--2---:R-:W-:Y:S05]  /*1cf0*/  @!P0 BRA `(.L_x_37) ;  /* 0x00000154006c8947 */ /* 0x004fea0003800000 */
.L_x_377:
[----:B------:R-:W-:Y:S05]  /*1d00*/  BRA.U !UP1, `(.L_x_38) ;  /* 0x0000000109047547 */ /* 0x000fea000b800000 */
[----:B------:R-:W-:Y:S05]  /*1d10*/  BPT.TRAP 0x1 ;  /* 0x000000040000795c */ /* 0x000fea0000300000 */
.L_x_38:
[----:B------:R-:W-:Y:S01]  /*1d20*/  ULEA UR6, UR4, UR21, 0x3 ;  /* 0x0000001504067291 */ /* 0x000fe2000f8e18ff */
[----:B-1----:R-:W-:Y:S01]  /*1d30*/  MOV R3, UR28 ;  /* 0x0000001c00037c02 */ /* 0x002fe20008000f00 */
[----:B------:R-:W-:-:S03]  /*1d40*/  UISETP.NE.AND UP4, UPT, UR23, URZ, UPT ;  /* 0x000000ff1700728c */ /* 0x000fc6000bf85270 */
[----:B------:R-:W-:-:S04]  /*1d50*/  SHF.L.U32 R3, R3, 0x1f, RZ ;  /* 0x0000001f03037819 */ /* 0x000fc800000006ff */
[----:B------:R-:W1:Y:S02]  /*1d60*/  SYNCS.PHASECHK.TRANS64.TRYWAIT P0, [UR6+0x7020], R3 ;  /* 0x00702003ff0075a7 */ /* 0x000e640008001106 */
[----:B-1----:R-:W-:Y:S05]  /*1d70*/  @!P0 BRA `(.L_x_39) ;  /* 0x0000015400648947 */ /* 0x002fea0003800000 */
.L_x_379:
[----:B------:R-:W-:-:S04]  /*1d80*/  UIADD3 UR27, UPT, UPT, UR4, 0x1, URZ ;  /* 0x00000001041b7890 */ /* 0x000fc8000fffe0ff */
[----:B------:R-:W-:-:S04]  /*1d90*/  UISETP.NE.AND UP0, UPT, UR27, 0x3, UPT ;  /* 0x000000031b00788c */ /* 0x000fc8000bf05270 */
[----:B------:R-:W-:Y:S02]  /*1da0*/  USEL UR7, URZ, 0x1, UP0 ;  /* 0x00000001ff077887 */ /* 0x000fe40008000000 */
[----:B------:R-:W-:Y:S02]  /*1db0*/  USEL UR27, UR27, URZ, UP0 ;  /* 0x000000ff1b1b7287 */ /* 0x000fe40008000000 */
[----:B------:R-:W-:Y:S01]  /*1dc0*/  ULOP3.LUT UR28, UR28, UR7, URZ, 0x3c, !UPT ;  /* 0x000000071c1c7292 */ /* 0x000fe2000f8e3cff */
[----:B------:R-:W-:Y:S11]  /*1dd0*/  BRA.U UP4, `(.L_x_40) ;  /* 0x0000000104047547 */ /* 0x000ff6000b800000 */
[----:B------:R-:W-:Y:S05]  /*1de0*/  BPT.TRAP 0x1 ;  /* 0x000000040000795c */ /* 0x000fea0000300000 */
.L_x_40:
[----:B-1----:R-:W-:Y:S01]  /*1df0*/  IMAD.U32 R3, RZ, RZ, UR29 ;  /* 0x0000001dff037e24 */ /* 0x002fe2000f8e00ff */
[----:B------:R-:W-:-:S04]  /*1e00*/  MOV R0, RZ ;  /* 0x000000ff00007202 */ /* 0x000fc80000000f00 */
[----:B------:R-:W-:-:S04]  /*1e10*/  SHF.L.U32 R3, R3, 0x1f, RZ ;  /* 0x0000001f03037819 */ /* 0x000fc800000006ff */
[----:B------:R-:W1:Y:S02]  /*1e20*/  SYNCS.PHASECHK.TRANS64.TRYWAIT P0, [UR21+0x7058], R3 ;  /* 0x00705803ff0075a7 */ /* 0x000e640008001115 */
[----:B-1----:R-:W-:Y:S05]  /*1e30*/  @!P0 BRA `(.L_x_41) ;  /* 0x00000154004c8947 */ /* 0x002fea0003800000 */
.L_x_381:
[----:B------:R-:W-:Y:S01]  /*1e40*/  R2UR UR7, R0 ;  /* 0x00000000000772ca */ /* 0x000fe200000e0000 */
[----:B------:R-:W-:Y:S01]  /*1e50*/  ULEA UR10, UR4, UR24, 0x8 ;  /* 0x00000018040a7291 */ /* 0x000fe2000f8e40ff */
[----:B------:R-:W-:Y:S01]  /*1e60*/  UMOV UR8, 0x0 ;  /* 0x0000000000087882 */ /* 0x000fe20000000000 */
[----:B------:R-:W-:Y:S01]  /*1e70*/  UMOV UR9, 0x8200490 ;  /* 0x0820049000097882 */ /* 0x000fe20000000000 */
[----:B------:R-:W-:-:S09]  /*1e80*/  UMOV UR11, 0xc0004010 ;  /* 0xc0004010000b7882 */ /* 0x000fd20000000000 */
[----:B------:R2:W-:Y:S01]  /*1e90*/  UTCHMMA gdesc[UR68], gdesc[UR10], tmem[UR7], tmem[UR8], idesc[UR9], !UPT ;  /* 0x00ff080a440075ea */ /* 0x0005e2000f800007 */
[----:B------:R-:W-:Y:S05]  /*1ea0*/  BRA.U UP4, `(.L_x_42) ;  /* 0x0000000104047547 */ /* 0x000fea000b800000 */
[----:B--2---:R-:W-:Y:S05]  /*1eb0*/  BPT.TRAP 0x1 ;  /* 0x000000040000795c */ /* 0x004fea0000300000 */
.L_x_42:
[----:B------:R-:W-:Y:S01]  /*1ec0*/  UIADD3 UR4, UPT, UPT, UR21, 0x7050, URZ ;  /* 0x0000705015047890 */ /* 0x000fe2000fffe0ff */
[----:B------:R-:W-:Y:S01]  /*1ed0*/  BSSY.RECONVERGENT B0, `(.L_x_43) ;  /* 0x0000005000007945 */ /* 0x000fe20003800200 */
[----:B------:R-:W-:-:S07]  /*1ee0*/  ULOP3.LUT UR20, UR29, 0x1, URZ, 0x3c, !UPT ;  /* 0x000000011d147892 */ /* 0x000fce000f8e3cff */
[----:B------:R3:W-:Y:S01]  /*1ef0*/  UTCBAR [UR4], URZ ;  /* 0x000000ff040073e9 */ /* 0x0007e200080000ff */
[----:B------:R-:W-:Y:S05]  /*1f00*/  @!P4 BRA `(.L_x_44) ;  /* 0x000000000004c947 */ /* 0x000fea0003800000 */
[----:B--23--:R-:W-:Y:S05]  /*1f10*/  BPT.TRAP 0x1 ;  /* 0x000000040000795c */ /* 0x00cfea0000300000 */
.L_x_44:
[----:B--23--:R-:W-:Y:S05]  /*1f20*/  BSYNC.RECONVERGENT B0 ;  /* 0x0000000000007941 */ /* 0x00cfea0003800200 */
.L_x_43:
[----:B------:R-:W2:Y:S01]  /*1f30*/  SYNCS.PHASECHK.TRANS64.TRYWAIT P0, [UR21+0x7008], R4 ;  /* 0x00700804ff0075a7 */ /* 0x000ea20008001115 */
[----:B------:R-:W-:Y:S01]  /*1f40*/  UISETP.NE.AND UP3, UPT, UR22, URZ, UPT ;  /* 0x000000ff1600728c */ /* 0x000fe2000bf65270 */
[----:B--2---:R-:W-:Y:S10]  /*1f50*/  @!P0 BRA `(.L_x_45) ;  /* 0x00000154001c8947 */ /* 0x004ff40003800000 */
.L_x_383:
[----:B------:R-:W-:Y:S05]  /*1f60*/  BRA.U UP3, `(.L_x_46) ;  /* 0x0000000103047547 */ /* 0x000fea000b800000 */
[----:B------:R-:W-:Y:S05]  /*1f70*/  BPT.TRAP 0x1 ;  /* 0x000000040000795c */ /* 0x000fea0000300000 */
.L_x_46:
[----:B-1----:R-:W-:Y:S02]  /*1f80*/  IMAD.U32 R3, RZ, RZ, UR30 ;  /* 0x0000001eff037e24 */ /* 0x002fe4000f8e00ff */
[----:B------:R-:W-:-:S03]  /*1f90*/  HFMA2 R0, -RZ, RZ, 0, 7.62939453125e-06 ;  /* 0x00000080ff007431 */ /* 0x000fc600000001ff */
[----:B------:R-:W-:-:S04]  /*1fa0*/  SHF.L.U32 R3, R3, 0x1f, RZ ;  /* 0x0000001f03037819 */ /* 0x000fc800000006ff */
[----:B------:R-:W1:Y:S02]  /*1fb0*/  SYNCS.PHASECHK.TRANS64.TRYWAIT P0, [UR21+0x7068], R3 ;  /* 0x00706803ff0075a7 */ /* 0x000e640008001115 */
[----:B-1----:R-:W-:Y:S05]  /*1fc0*/  @!P0 BRA `(.L_x_47) ;  /* 0x0000015400188947 */ /* 0x002fea0003800000 */
.L_x_385:
[----:B------:R-:W-:Y:S01]  /*1fd0*/  R2UR UR4, R0 ;  /* 0x00000000000472ca */ /* 0x000fe200000e0000 */
[----:B------:R-:W-:Y:S01]  /*1fe0*/  UIADD3 UR12, UPT, UPT, UR68, 0x100, URZ ;  /* 0x00000100440c7890 */ /* 0x000fe2000fffe0ff */
[----:B------:R-:W-:Y:S01]  /*1ff0*/  UMOV UR11, 0xc0004010 ;  /* 0xc0004010000b7882 */ /* 0x000fe20000000000 */
[----:B------:R-:W-:Y:S01]  /*2000*/  UMOV UR8, 0x0 ;  /* 0x0000000000087882 */ /* 0x000fe20000000000 */
[----:B------:R-:W-:Y:S01]  /*2010*/  UMOV UR9, 0x8200490 ;  /* 0x0820049000097882 */ /* 0x000fe20000000000 */
[----:B------:R-:W-:-:S08]  /*2020*/  UMOV UR13, 0xc0004010 ;  /* 0xc0004010000d7882 */ /* 0x000fd00000000000 */
[----:B------:R2:W-:Y:S01]  /*2030*/  UTCHMMA gdesc[UR12], gdesc[UR10], tmem[UR4], tmem[UR8], idesc[UR9], !UPT ;  /* 0x00ff080a0c0075ea */ /* 0x0005e2000f800004 */
[----:B------:R-:W-:Y:S05]  /*2040*/  BRA.U UP3, `(.L_x_48) ;  /* 0x0000000103047547 */ /* 0x000fea000b800000 */
[----:B--2---:R-:W-:Y:S05]  /*2050*/  BPT.TRAP 0x1 ;  /* 0x000000040000795c */ /* 0x004fea0000300000 */
.L_x_48:
[----:B--2---:R-:W-:-:S09]  /*2060*/  UIADD3 UR4, UPT, UPT, UR21, 0x7060, URZ ;  /* 0x0000706015047890 */ /* 0x004fd2000fffe0ff */
[----:B------:R2:W-:Y:S01]  /*2070*/  UTCBAR [UR4], URZ ;  /* 0x000000ff040073e9 */ /* 0x0005e200080000ff */
[----:B------:R-:W-:Y:S05]  /*2080*/  BRA.U !UP1, `(.L_x_49) ;  /* 0x0000000109047547 */ /* 0x000fea000b800000 */
[----:B--2---:R-:W-:Y:S05]  /*2090*/  BPT.TRAP 0x1 ;  /* 0x000000040000795c */ /* 0x004fea0000300000 */
.L_x_49:
[----:B------:R-:W-:-:S09]  /*20a0*/  UIADD3 UR6, UPT, UPT, UR6, 0x7038, URZ ;  /* 0x0000703806067890 */ /* 0x000fd2000fffe0ff */
[----:B------:R3:W-:Y:S01]  /*20b0*/  UTCBAR [UR6], URZ ;  /* 0x000000ff060073e9 */ /* 0x0007e200080000ff */
[----:B------:R-:W-:Y:S05]  /*20c0*/  BRA.U !UP1, `(.L_x_50) ;  /* 0x0000000109047547 */ /* 0x000fea000b800000 */
[----:B--23--:R-:W-:Y:S05]  /*20d0*/  BPT.TRAP 0x1 ;  /* 0x000000040000795c */ /* 0x00cfea0000300000 */
.L_x_50:
[----:B--2---:R-:W-:Y:S01]  /*20e0*/  ULEA UR4, UR27, UR21, 0x3 ;  /* 0x000000151b047291 */ /* 0x004fe2000f8e18ff */
[----:B-1----:R-:W-:-:S04]  /*20f0*/  MOV R3, UR28 ;  /* 0x0000001c00037c02 */ /* 0x002fc80008000f00 */
[----:B------:R-:W-:-:S04]  /*2100*/  SHF.L.U32 R3, R3, 0x1f, RZ ;  /* 0x0000001f03037819 */ /* 0x000fc800000006ff */
[----:B------:R-:W1:Y:S02]  /*2110*/  SYNCS.PHASECHK.TRANS64.TRYWAIT P0, [UR4+0x7020], R3 ;  /* 0x00702003ff0075a7 */ /* 0x000e640008001104 */
[----:B-1----:R-:W-:Y:S05]  /*2120*/  @!P0 BRA `(.L_x_51) ;  /* 0x0000015000d88947 */ /* 0x002fea0003800000 */
.L_x_387:
[----:B------:R-:W-:-:S04]  /*2130*/  UIADD3 UR4, UPT, UPT, UR27, 0x1, URZ ;  /* 0x000000011b047890 */ /* 0x000fc8000fffe0ff */
[----:B------:R-:W-:-:S04]  /*2140*/  UISETP.NE.AND UP0, UPT, UR4, 0x3, UPT ;  /* 0x000000030400788c */ /* 0x000fc8000bf05270 */
[----:B---3--:R-:W-:Y:S02]  /*2150*/  USEL UR6, URZ, 0x1, UP0 ;  /* 0x00000001ff067887 */ /* 0x008fe40008000000 */
[----:B------:R-:W-:Y:S02]  /*2160*/  USEL UR4, UR4, URZ, UP0 ;  /* 0x000000ff04047287 */ /* 0x000fe40008000000 */
[----:B------:R-:W-:Y:S01]  /*2170*/  ULOP3.LUT UR28, UR28, UR6, URZ, 0x3c, !UPT ;  /* 0x000000061c1c7292 */ /* 0x000fe2000f8e3cff */
[----:B------:R-:W-:Y:S11]  /*2180*/  BRA.U UP5, `(.L_x_52) ;  /* 0x0000000105047547 */ /* 0x000ff6000b800000 */
[----:B------:R-:W-:Y:S05]  /*2190*/  BPT.TRAP 0x1 ;  /* 0x000000040000795c */ /* 0x000fea0000300000 */
.L_x_52:
[----:B-1----:R-:W-:-:S04]  /*21a0*/  MOV R3, UR31 ;  /* 0x0000001f00037c02 */ /* 0x002fc80008000f00 */
[----:B------:R-:W-:-:S04]  /*21b0*/  SHF.L.U32 R3, R3, 0x1f, RZ ;  /* 0x0000001f03037819 */ /* 0x000fc800000006ff */
[----:B------:R-:W1:Y:S02]  /*21c0*/  SYNCS.PHASECHK.TRANS64.TRYWAIT P0, [UR21+0x70a0], R3 ;  /* 0x0070a003ff0075a7 */ /* 0x000e640008001115 */
[----:B-1----:R-:W-:Y:S05]  /*21d0*/  @!P0 BRA `(.L_x_53) ;  /* 0x0000015000c48947 */ /* 0x002fea0003800000 */
.L_x_389:
[----:B------:R-:W-:Y:S05]  /*21e0*/  BRA.U UP4, `(.L_x_54) ;  /* 0x0000000104047547 */ /* 0x000fea000b800000 */
[----:B------:R-:W-:Y:S05]  /*21f0*/  BPT.TRAP 0x1 ;  /* 0x000000040000795c */ /* 0x000fea0000300000 */
.L_x_54:
[----:B------:R-:W-:Y:S01]  /*2200*/  IMAD.U32 R7, RZ, RZ, UR20 ;  /* 0x00000014ff077e24 */ /* 0x000fe2000f8e00ff */
[----:B------:R-:W-:Y:S01]  /*2210*/  MOV R4, 0x20 ;  /* 0x0000002000047802 */ /* 0x000fe20000000f00 */
[----:B-1----:R-:W-:-:S03]  /*2220*/  IMAD.MOV.U32 R3, RZ, RZ, 0x100 ;  /* 0x00000100ff037424 */ /* 0x002fc600078e00ff */
[----:B------:R-:W-:-:S04]  /*2230*/  SHF.L.U32 R7, R7, 0x1f, RZ ;  /* 0x0000001f07077819 */ /* 0x000fc800000006ff */
[----:B------:R-:W1:Y:S02]  /*2240*/  SYNCS.PHASECHK.TRANS64.TRYWAIT P0, [UR21+0x7058], R7 ;  /* 0x00705807ff0075a7 */ /* 0x000e640008001115 */
[----:B-1----:R-:W-:Y:S05]  /*2250*/  @!P0 BRA `(.L_x_55) ;  /* 0x0000015000bc8947 */ /* 0x002fea0003800000 */
.L_x_391:
[----:B------:R-:W-:Y:S01]  /*2260*/  IMAD.MOV.U32 R2, RZ, RZ, 0x28 ;  /* 0x00000028ff027424 */ /* 0x000fe200078e00ff */
[----:B------:R-:W-:Y:S01]  /*2270*/  R2UR UR25, R4 ;  /* 0x00000000041972ca */ /* 0x000fe200000e0000 */
[----:B------:R-:W-:Y:S01]  /*2280*/  IMAD.MOV.U32 R4, RZ, RZ, 0x30 ;  /* 0x00000030ff047424 */ /* 0x000fe200078e00ff */
[----:B------:R-:W-:Y:S01]  /*2290*/  R2UR UR26, R3 ;  /* 0x00000000031a72ca */ /* 0x000fe200000e0000 */
[----:B-1----:R-:W-:Y:S01]  /*22a0*/  IMAD.MOV.U32 R0, RZ, RZ, 0x100 ;  /* 0x00000100ff007424 */ /* 0x002fe200078e00ff */
[----:B------:R-:W-:Y:S01]  /*22b0*/  R2UR UR18, R2 ;  /* 0x00000000021272ca */ /* 0x000fe200000e0000 */
[----:B------:R-:W-:Y:S01]  /*22c0*/  IMAD.MOV.U32 R2, RZ, RZ, 0x38 ;  /* 0x00000038ff027424 */ /* 0x000fe200078e00ff */
[----:B------:R-:W-:Y:S01]  /*22d0*/  R2UR UR16, R4 ;  /* 0x00000000041072ca */ /* 0x000fe200000e0000 */
[----:B------:R-:W-:Y:S01]  /*22e0*/  IMAD.MOV.U32 R3, RZ, RZ, 0x100 ;  /* 0x00000100ff037424 */ /* 0x000fe200078e00ff */
[----:B------:R-:W-:Y:S01]  /*22f0*/  R2UR UR19, R0 ;  /* 0x00000000001372ca */ /* 0x000fe200000e0000 */
[----:B------:R-:W-:Y:S01]  /*2300*/  IMAD.MOV.U32 R4, RZ, RZ, 0x40 ;  /* 0x00000040ff047424 */ /* 0x000fe200078e00ff */
[----:B------:R-:W-:Y:S01]  /*2310*/  R2UR UR14, R2 ;  /* 0x00000000020e72ca */ /* 0x000fe200000e0000 */
[----:B------:R-:W-:Y:S01]  /*2320*/  IMAD.MOV.U32 R2, RZ, RZ, 0x48 ;  /* 0x00000048ff027424 */ /* 0x000fe200078e00ff */
[----:B------:R-:W-:Y:S01]  /*2330*/  ULEA UR66, UR27, UR33, 0x8 ;  /* 0x000000211b427291 */ /* 0x000fe2000f8e40ff */
[C---:B------:R-:W-:Y:S01]  /*2340*/  R2UR UR17, R3.reuse ;  /* 0x00000000031172ca */ /* 0x040fe200000e0000 */
[----:B------:R-:W-:Y:S01]  /*2350*/  UMOV UR50, 0x0 ;  /* 0x0000000000327882 */ /* 0x000fe20000000000 */
[----:B------:R-:W-:Y:S01]  /*2360*/  R2UR UR15, R0 ;  /* 0x00000000000f72ca */ /* 0x000fe200000e0000 */
[----:B------:R-:W-:Y:S01]  /*2370*/  UIADD3 UR64, UPT, UPT, UR66, 0x20, URZ ;  /* 0x0000002042407890 */ /* 0x000fe2000fffe0ff */
[----:B------:R-:W-:Y:S01]  /*2380*/  R2UR UR10, R2 ;  /* 0x00000000020a72ca */ /* 0x000fe200000e0000 */
[----:B------:R-:W-:Y:S01]  /*2390*/  IMAD.MOV.U32 R2, RZ, RZ, 0x50 ;  /* 0x00000050ff027424 */ /* 0x000fe200078e00ff */
[----:B------:R-:W-:Y:S01]  /*23a0*/  R2UR UR12, R4 ;  /* 0x00000000040c72ca */ /* 0x000fe200000e0000 */
[----:B------:R-:W-:Y:S01]  /*23b0*/  UIADD3 UR62, UPT, UPT, UR66, 0x40, URZ ;  /* 0x00000040423e7890 */ /* 0x000fe2000fffe0ff */
[----:B------:R-:W-:Y:S01]  /*23c0*/  R2UR UR13, R3 ;  /* 0x00000000030d72ca */ /* 0x000fe200000e0000 */
[----:B------:R-:W-:Y:S01]  /*23d0*/  UIADD3 UR60, UPT, UPT, UR66, 0x60, URZ ;  /* 0x00000060423c7890 */ /* 0x000fe2000fffe0ff */
[----:B------:R-:W-:Y:S01]  /*23e0*/  R2UR UR8, R2 ;  /* 0x00000000020872ca */ /* 0x000fe200000e0000 */
[----:B------:R-:W-:Y:S01]  /*23f0*/  IMAD.MOV.U32 R2, RZ, RZ, 0x58 ;  /* 0x00000058ff027424 */ /* 0x000fe200078e00ff */
[C---:B------:R-:W-:Y:S01]  /*2400*/  R2UR UR11, R0.reuse ;  /* 0x00000000000b72ca */ /* 0x040fe200000e0000 */
[----:B------:R-:W-:Y:S01]  /*2410*/  UIADD3 UR58, UPT, UPT, UR66, 0x80, URZ ;  /* 0x00000080423a7890 */ /* 0x000fe2000fffe0ff */
[----:B------:R-:W-:Y:S01]  /*2420*/  R2UR UR9, R0 ;  /* 0x00000000000972ca */ /* 0x000fe200000e0000 */
[----:B------:R-:W-:Y:S01]  /*2430*/  UIADD3 UR56, UPT, UPT, UR66, 0xa0, URZ ;  /* 0x000000a042387890 */ /* 0x000fe2000fffe0ff */
[----:B------:R-:W-:Y:S01]  /*2440*/  R2UR UR6, R2 ;  /* 0x00000000020672ca */ /* 0x000fe200000e0000 */
[----:B------:R-:W-:Y:S01]  /*2450*/  UIADD3 UR54, UPT, UPT, UR66, 0xc0, URZ ;  /* 0x000000c042367890 */ /* 0x000fe2000fffe0ff */
[----:B------:R-:W-:Y:S01]  /*2460*/  R2UR UR7, R0 ;  /* 0x00000000000772ca */ /* 0x000fe200000e0000 */
[----:B------:R-:W-:Y:S01]  /*2470*/  UMOV UR51, 0x8050490 ;  /* 0x0805049000337882 */ /* 0x000fe20000000000 */
[----:B------:R-:W-:Y:S01]  /*2480*/  UMOV UR67, 0xc0004010 ;  /* 0xc000401000437882 */ /* 0x000fe20000000000 */
[----:B------:R-:W-:Y:S01]  /*2490*/  UIADD3 UR52, UPT, UPT, UR66, 0xe0, URZ ;  /* 0x000000e042347890 */ /* 0x000fe2000fffe0ff */
[----:B------:R1:W-:Y:S01]  /*24a0*/  UTCHMMA tmem[UR25], gdesc[UR66], tmem[UR26], tmem[UR50], idesc[UR51], !UPT ;  /* 0x00ff3242190079ea */ /* 0x0003e2000f80001a */
[----:B------:R-:W-:Y:S01]  /*24b0*/  UMOV UR48, 0x0 ;  /* 0x0000000000307882 */ /* 0x000fe20000000000 */
        /* <DEDUP_REMOVED lines=8> */
[----:B------:R1:W-:Y:S01]  /*2540*/  UTCHMMA tmem[UR18], gdesc[UR64], tmem[UR19], tmem[UR48], idesc[UR49], UPT ;  /* 0x00ff3040120079ea */ /* 0x0003e2000b800013 */
        /* <DEDUP_REMOVED lines=16> */
[----:B------:R1:W-:Y:S01]  /*2650*/  UTCHMMA tmem[UR8], gdesc[UR54], tmem[UR9], tmem[UR38], idesc[UR39], UPT ;  /* 0x00ff2636080079ea */ /* 0x0003e2000b800009 */
[----:B------:R1:W-:Y:S01]  /*2660*/  UTCHMMA tmem[UR6], gdesc[UR52], tmem[UR7], tmem[UR34], idesc[UR35], UPT ;  /* 0x00ff2234060079ea */ /* 0x0003e2000b800007 */
[----:B------:R-:W-:Y:S05]  /*2670*/  BRA.U UP5, `(.L_x_56) ;  /* 0x0000000105047547 */ /* 0x000fea000b800000 */
[----:B-1----:R-:W-:Y:S05]  /*2680*/  BPT.TRAP 0x1 ;  /* 0x000000040000795c */ /* 0x002fea0000300000 */
.L_x_56:
[----:B-1----:R-:W-:Y:S02]  /*2690*/  UIADD3 UR8, UPT, UPT, UR21, 0x7090, URZ ;  /* 0x0000709015087890 */ /* 0x002fe4000fffe0ff */
[----:B------:R-:W-:Y:S02]  /*26a0*/  UISETP.GE.AND UP0, UPT, UR5, 0x81, UPT ;  /* 0x000000810500788c */ /* 0x000fe4000bf06270 */
[----:B------:R-:W-:Y:S01]  /*26b0*/  ULOP3.LUT UR7, UR30, 0x1, URZ, 0x3c, !UPT ;  /* 0x000000011e077892 */ /* 0x000fe2000f8e3cff */
[----:B------:R-:W-:Y:S01]  /*26c0*/  UMOV UR6, URZ ;  /* 0x000000ff00067c82 */ /* 0x000fe20008000000 */
[----:B------:R-:W-:Y:S01]  /*26d0*/  UMOV UR26, UR32 ;  /* 0x00000020001a7c82 */ /* 0x000fe20008000000 */
[----:B------:R-:W-:Y:S02]  /*26e0*/  UMOV UR25, UR27 ;  /* 0x0000001b00197c82 */ /* 0x000fe40008000000 */
[----:B------:R1:W-:Y:S02]  /*26f0*/  UTCBAR [UR8], URZ ;  /* 0x000000ff080073e9 */ /* 0x0003e400080000ff */
[----:B------:R-:W-:Y:S05]  /*2700*/  BRA.U !UP0, `(.L_x_57) ;  /* 0x0000001108047547 */ /* 0x000fea000b800000 */
[----:B------:R-:W-:Y:S01]  /*2710*/  UIADD3 UR6, UPT, UPT, UR5, 0x7f, URZ ;  /* 0x0000007f05067890 */ /* 0x000fe2000fffe0ff */
[----:B------:R-:W-:-:S03]  /*2720*/  UMOV UR25, UR27 ;  /* 0x0000001b00197c82 */ /* 0x000fc60008000000 */
[----:B------:R-:W-:-:S04]  /*2730*/  USHF.R.S32.HI UR5, URZ, 0x1f, UR6 ;  /* 0x0000001fff057899 */ /* 0x000fc80008011406 */
[----:B------:R-:W-:-:S04]  /*2740*/  ULEA.HI UR6, UR5, UR6, URZ, 0x7 ;  /* 0x0000000605067291 */ /* 0x000fc8000f8f38ff */
[----:B------:R-:W-:-:S04]  /*2750*/  USHF.R.S32.HI UR6, URZ, 0x7, UR6 ;  /* 0x00000007ff067899 */ /* 0x000fc80008011406 */
[----:B------:R-:W-:-:S04]  /*2760*/  UISETP.LT.AND UP0, UPT, UR6, 0x2, UPT ;  /* 0x000000020600788c */ /* 0x000fc8000bf01270 */
[----:B------:R-:W-:-:S04]  /*2770*/  USEL UR5, UR6, 0x2, UP0 ;  /* 0x0000000206057887 */ /* 0x000fc80008000000 */
[----:B------:R-:W-:-:S03]  /*2780*/  UIADD3 UR5, UPT, UPT, -UR5, UR32, UR6 ;  /* 0x0000002005057290 */ /* 0x000fc6000fffe106 */
[----:B------:R-:W-:Y:S01]  /*2790*/  UMOV UR6, URZ ;  /* 0x000000ff00067c82 */ /* 0x000fe20008000000 */
[----:B------:R-:W-:-:S03]  /*27a0*/  UIADD3 UR26, UPT, UPT, UR5, 0x1, URZ ;  /* 0x00000001051a7890 */ /* 0x000fc6000fffe0ff */
[----:B------:R-:W-:-:S09]  /*27b0*/  UMOV UR5, UR27 ;  /* 0x0000001b00057c82 */ /* 0x000fd20008000000 */
.L_x_76:
[----:B------:R-:W-:Y:S01]  /*27c0*/  UIADD3 UR32, UPT, UPT, UR32, 0x1, URZ ;  /* 0x0000000120207890 */ /* 0x000fe2000fffe0ff */
[----:B------:R-:W-:Y:S01]  /*27d0*/  UMOV UR29, UR20 ;  /* 0x00000014001d7c82 */ /* 0x000fe20008000000 */
[----:B------:R-:W-:Y:S02]  /*27e0*/  UMOV UR30, UR7 ;  /* 0x00000007001e7c82 */ /* 0x000fe40008000000 */
[----:B------:R-:W-:Y:S01]  /*27f0*/  UISETP.NE.AND UP2, UPT, UR32, UR26, UPT ;  /* 0x0000001a2000728c */ /* 0x000fe2000bf45270 */
[----:B--2---:R-:W-:Y:S10]  /*2800*/  BRA.U !UP1, `(.L_x_58) ;  /* 0x0000000109047547 */ /* 0x004ff4000b800000 */
[----:B-1----:R-:W-:Y:S05]  /*2810*/  BPT.TRAP 0x1 ;  /* 0x000000040000795c */ /* 0x002fea0000300000 */
.L_x_58:
[----:B------:R-:W2:Y:S01]  /*2820*/  S2UR UR21, SR_CgaCtaId ;  /* 0x00000000001579c3 */ /* 0x000ea20000008800 */
[----:B------:R-:W-:Y:S01]  /*2830*/  UMOV UR7, 0x400 ;  /* 0x0000040000077882 */ /* 0x000fe20000000000 */
[----:B------:R-:W-:Y:S05]  /*2840*/  IMAD.U32 R0, RZ, RZ, UR28 ;  /* 0x0000001cff007e24 */ /* 0x000fea000f8e00ff */
[----:B------:R-:W-:Y:S01]  /*2850*/  SHF.L.U32 R3, R0, 0x1f, RZ ;  /* 0x0000001f00037819 */ /* 0x000fe200000006ff */
[----:B------:R-:W-:Y:S01]  /*2860*/  HFMA2 R0, -RZ, RZ, 0, 0 ;  /* 0x00000000ff007431 */ /* 0x000fe200000001ff */
[----:B--2---:R-:W-:Y:S04]  /*2870*/  ULEA UR21, UR21, UR7, 0x18 ;  /* 0x0000000715157291 */ /* 0x004fe8000f8ec0ff */
[----:B------:R-:W-:Y:S09]  /*2880*/  ULEA UR7, UR4, UR21, 0x3 ;  /* 0x0000001504077291 */ /* 0x000ff2000f8e18ff */
[----:B------:R-:W2:Y:S02]  /*2890*/  SYNCS.PHASECHK.TRANS64.TRYWAIT P0, [UR7+0x7020], R3 ;  /* 0x00702003ff0075a7 */ /* 0x000ea40008001107 */
[----:B--2---:R-:W-:Y:S05]  /*28a0*/  @!P0 BRA `(.L_x_59) ;  /* 0x0000014c00408947 */ /* 0x004fea0003800000 */
.L_x_393:
[----:B------:R-:W-:Y:S01]  /*28b0*/  ULEA UR34, UR4, UR24, 0x8 ;  /* 0x0000001804227291 */ /* 0x000fe2000f8e40ff */
[----:B------:R-:W-:Y:S01]  /*28c0*/  R2UR UR7, R0 ;  /* 0x00000000000772ca */ /* 0x000fe200000e0000 */
[----:B------:R-:W-:Y:S02]  /*28d0*/  UISETP.NE.AND UP4, UPT, UR23, URZ, UPT ;  /* 0x000000ff1700728c */ /* 0x000fe4000bf85270 */
[----:B------:R-:W-:Y:S01]  /*28e0*/  UIADD3 UR27, UPT, UPT, UR4, 0x1, URZ ;  /* 0x00000001041b7890 */ /* 0x000fe2000fffe0ff */
[----:B-1----:R-:W-:Y:S01]  /*28f0*/  UMOV UR8, 0x0 ;  /* 0x0000000000087882 */ /* 0x002fe20000000000 */
[----:B------:R-:W-:Y:S02]  /*2900*/  UMOV UR9, 0x8200490 ;  /* 0x0820049000097882 */ /* 0x000fe40000000000 */
[----:B------:R-:W-:Y:S01]  /*2910*/  UISETP.NE.AND UP0, UPT, UR27, 0x3, UPT ;  /* 0x000000031b00788c */ /* 0x000fe2000bf05270 */
[----:B------:R-:W-:Y:S03]  /*2920*/  UMOV UR35, 0xc0004010 ;  /* 0xc000401000237882 */ /* 0x000fe60000000000 */
[----:B------:R-:W-:Y:S02]  /*2930*/  USEL UR4, URZ, 0x1, UP0 ;  /* 0x00000001ff047887 */ /* 0x000fe40008000000 */
[----:B------:R-:W-:Y:S01]  /*2940*/  USEL UR27, UR27, URZ, UP0 ;  /* 0x000000ff1b1b7287 */ /* 0x000fe20008000000 */
[----:B------:R1:W-:Y:S01]  /*2950*/  UTCHMMA gdesc[UR68], gdesc[UR34], tmem[UR7], tmem[UR8], idesc[UR9], !UPT ;  /* 0x00ff0822440075ea */ /* 0x0003e2000f800007 */
[----:B------:R-:W-:Y:S01]  /*2960*/  ULOP3.LUT UR28, UR28, UR4, URZ, 0x3c, !UPT ;  /* 0x000000041c1c7292 */ /* 0x000fe2000f8e3cff */
[----:B------:R-:W-:Y:S11]  /*2970*/  BRA.U UP4, `(.L_x_60) ;  /* 0x0000000104047547 */ /* 0x000ff6000b800000 */
[----:B-1----:R-:W-:Y:S05]  /*2980*/  BPT.TRAP 0x1 ;  /* 0x000000040000795c */ /* 0x002fea0000300000 */
.L_x_60:
[----:B------:R-:W-:Y:S09]  /*2990*/  UIADD3 UR4, UPT, UPT, UR21, 0x7050, URZ ;  /* 0x0000705015047890 */ /* 0x000ff2000fffe0ff */
[----:B------:R3:W-:Y:S01]  /*29a0*/  UTCBAR [UR4], URZ ;  /* 0x000000ff040073e9 */ /* 0x0007e200080000ff */
[----:B------:R-:W-:Y:S05]  /*29b0*/  BRA.U UP5, `(.L_x_61) ;  /* 0x0000000105047547 */ /* 0x000fea000b800000 */
[----:B-1-3--:R-:W-:Y:S05]  /*29c0*/  BPT.TRAP 0x1 ;  /* 0x000000040000795c */ /* 0x00afea0000300000 */
.L_x_61:
[----:B------:R-:W-:Y:S01]  /*29d0*/  MOV R0, UR31 ;  /* 0x0000001f00007c02 */ /* 0x000fe20008000f00 */
[----:B------:R-:W-:Y:S03]  /*29e0*/  UISETP.NE.AND UP3, UPT, UR22, URZ, UPT ;  /* 0x000000ff1600728c */ /* 0x000fe6000bf65270 */
[----:B--2---:R-:W-:Y:S04]  /*29f0*/  SHF.L.U32 R3, R0, 0x1f, RZ ;  /* 0x0000001f00037819 */ /* 0x004fe800000006ff */
[----:B------:R-:W2:Y:S02]  /*2a00*/  SYNCS.PHASECHK.TRANS64.TRYWAIT P0, [UR21+0x70a8], R3 ;  /* 0x0070a803ff0075a7 */ /* 0x000ea40008001115 */
[----:B--2---:R-:W-:Y:S05]  /*2a10*/  @!P0 BRA `(.L_x_62) ;  /* 0x0000014800fc8947 */ /* 0x004fea0003800000 */
.L_x_395:
[----:B------:R-:W-:Y:S05]  /*2a20*/  BRA.U UP3, `(.L_x_63) ;  /* 0x0000000103047547 */ /* 0x000fea000b800000 */
[----:B-1-3--:R-:W-:Y:S05]  /*2a30*/  BPT.TRAP 0x1 ;  /* 0x000000040000795c */ /* 0x00afea0000300000 */
.L_x_63:
[----:B--2---:R-:W-:Y:S01]  /*2a40*/  IMAD.U32 R0, RZ, RZ, UR30 ;  /* 0x0000001eff007e24 */ /* 0x004fe2000f8e00ff */
[----:B------:R-:W-:Y:S01]  /*2a50*/  MOV R4, 0xa0 ;  /* 0x000000a000047802 */ /* 0x000fe20000000f00 */
[----:B------:R-:W-:Y:S03]  /*2a60*/  IMAD.MOV.U32 R3, RZ, RZ, 0x180 ;  /* 0x00000180ff037424 */ /* 0x000fe600078e00ff */
[----:B------:R-:W-:Y:S04]  /*2a70*/  SHF.L.U32 R7, R0, 0x1f, RZ ;  /* 0x0000001f00077819 */ /* 0x000fe800000006ff */
[----:B------:R-:W2:Y:S02]  /*2a80*/  SYNCS.PHASECHK.TRANS64.TRYWAIT P0, [UR21+0x7068], R7 ;  /* 0x00706807ff0075a7 */ /* 0x000ea40008001115 */
[----:B--2---:R-:W-:Y:S05]  /*2a90*/  @!P0 BRA `(.L_x_64) ;  /* 0x0000014800f48947 */ /* 0x004fea0003800000 */
.L_x_397:
[----:B------:R-:W-:Y:S01]  /*2aa0*/  UISETP.NE.U32.AND UP0, UPT, UR6, URZ, UPT ;  /* 0x000000ff0600728c */ /* 0x000fe2000bf05070 */
[----:B------:R-:W-:Y:S01]  /*2ab0*/  IMAD.MOV.U32 R2, RZ, RZ, 0xa8 ;  /* 0x000000a8ff027424 */ /* 0x000fe200078e00ff */
[----:B------:R-:W-:Y:S01]  /*2ac0*/  ULEA UR70, UR5, UR33, 0x8 ;  /* 0x0000002105467291 */ /* 0x000fe2000f8e40ff */
[----:B------:R-:W-:Y:S01]  /*2ad0*/  R2UR UR18, R4 ;  /* 0x00000000041272ca */ /* 0x000fe200000e0000 */
[----:B------:R-:W-:Y:S01]  /*2ae0*/  IMAD.MOV.U32 R4, RZ, RZ, 0xb0 ;  /* 0x000000b0ff047424 */ /* 0x000fe200078e00ff */
[----:B------:R-:W-:Y:S01]  /*2af0*/  R2UR UR19, R3 ;  /* 0x00000000031372ca */ /* 0x000fe200000e0000 */
[----:B------:R-:W-:Y:S01]  /*2b00*/  UIADD3 UR66, UPT, UPT, UR70, 0x20, URZ ;  /* 0x0000002046427890 */ /* 0x000fe2000fffe0ff */
[----:B------:R-:W-:Y:S01]  /*2b10*/  R2UR UR16, R2 ;  /* 0x00000000021072ca */ /* 0x000fe200000e0000 */
[----:B------:R-:W-:Y:S01]  /*2b20*/  UIADD3 UR64, UPT, UPT, UR70, 0x40, URZ ;  /* 0x0000004046407890 */ /* 0x000fe2000fffe0ff */
[----:B------:R-:W-:Y:S01]  /*2b30*/  IMAD.MOV.U32 R2, RZ, RZ, 0xb8 ;  /* 0x000000b8ff027424 */ /* 0x000fe200078e00ff */
[----:B------:R-:W-:Y:S01]  /*2b40*/  UIADD3 UR62, UPT, UPT, UR70, 0x60, URZ ;  /* 0x00000060463e7890 */ /* 0x000fe2000fffe0ff */
[----:B--2---:R-:W-:Y:S01]  /*2b50*/  IMAD.MOV.U32 R0, RZ, RZ, 0x180 ;  /* 0x00000180ff007424 */ /* 0x004fe200078e00ff */
[----:B------:R-:W-:Y:S01]  /*2b60*/  UIADD3 UR60, UPT, UPT, UR70, 0x80, URZ ;  /* 0x00000080463c7890 */ /* 0x000fe2000fffe0ff */
[----:B------:R-:W-:Y:S01]  /*2b70*/  IMAD.MOV.U32 R3, RZ, RZ, 0x180 ;  /* 0x00000180ff037424 */ /* 0x000fe200078e00ff */
[----:B------:R-:W-:Y:S01]  /*2b80*/  UIADD3 UR58, UPT, UPT, UR70, 0xa0, URZ ;  /* 0x000000a0463a7890 */ /* 0x000fe2000fffe0ff */
[----:B------:R-:W-:Y:S01]  /*2b90*/  R2UR UR12, R2 ;  /* 0x00000000020c72ca */ /* 0x000fe200000e0000 */
[----:B------:R-:W-:Y:S01]  /*2ba0*/  UIADD3 UR56, UPT, UPT, UR70, 0xc0, URZ ;  /* 0x000000c046387890 */ /* 0x000fe2000fffe0ff */
[----:B------:R-:W-:Y:S01]  /*2bb0*/  IMAD.MOV.U32 R2, RZ, RZ, 0xc8 ;  /* 0x000000c8ff027424 */ /* 0x000fe200078e00ff */
[----:B------:R-:W-:Y:S01]  /*2bc0*/  UIADD3 UR54, UPT, UPT, UR70, 0xe0, URZ ;  /* 0x000000e046367890 */ /* 0x000fe2000fffe0ff */
[----:B------:R-:W-:Y:S01]  /*2bd0*/  R2UR UR14, R4 ;  /* 0x00000000040e72ca */ /* 0x000fe200000e0000 */
[----:B------:R-:W-:Y:S01]  /*2be0*/  IMAD.MOV.U32 R4, RZ, RZ, 0xc0 ;  /* 0x000000c0ff047424 */ /* 0x000fe200078e00ff */
[----:B------:R-:W-:Y:S01]  /*2bf0*/  R2UR UR17, R0 ;  /* 0x00000000001172ca */ /* 0x000fe200000e0000 */
[----:B------:R-:W-:Y:S01]  /*2c00*/  UMOV UR52, 0x0 ;  /* 0x0000000000347882 */ /* 0x000fe20000000000 */
[----:B-1----:R-:W-:Y:S01]  /*2c10*/  R2UR UR8, R2 ;  /* 0x00000000020872ca */ /* 0x002fe200000e0000 */
[----:B------:R-:W-:Y:S01]  /*2c20*/  IMAD.MOV.U32 R2, RZ, RZ, 0xd0 ;  /* 0x000000d0ff027424 */ /* 0x000fe200078e00ff */
[C---:B------:R-:W-:Y:S01]  /*2c30*/  R2UR UR15, R3.reuse ;  /* 0x00000000030f72ca */ /* 0x040fe200000e0000 */
[----:B------:R-:W-:Y:S01]  /*2c40*/  UMOV UR53, 0x8050490 ;  /* 0x0805049000357882 */ /* 0x000fe20000000000 */
[----:B------:R-:W-:Y:S01]  /*2c50*/  R2UR UR13, R0 ;  /* 0x00000000000d72ca */ /* 0x000fe200000e0000 */
[----:B------:R-:W-:Y:S01]  /*2c60*/  UMOV UR71, 0xc0004010 ;  /* 0xc000401000477882 */ /* 0x000fe20000000000 */
[----:B------:R-:W-:Y:S01]  /*2c70*/  R2UR UR6, R2 ;  /* 0x00000000020672ca */ /* 0x000fe200000e0000 */
[----:B------:R-:W-:Y:S01]  /*2c80*/  IMAD.MOV.U32 R2, RZ, RZ, 0xd8 ;  /* 0x000000d8ff027424 */ /* 0x000fe200078e00ff */
[----:B------:R-:W-:Y:S01]  /*2c90*/  R2UR UR10, R4 ;  /* 0x00000000040a72ca */ /* 0x000fe200000e0000 */
[----:B------:R1:W-:Y:S01]  /*2ca0*/  UTCHMMA tmem[UR18], gdesc[UR70], tmem[UR19], tmem[UR52], idesc[UR53], UP0 ;  /* 0x00ff3446120079ea */ /* 0x0003e20008000013 */
[----:B------:R-:W-:Y:S01]  /*2cb0*/  R2UR UR11, R3 ;  /* 0x00000000030b72ca */ /* 0x000fe200000e0000 */
[----:B------:R-:W-:Y:S01]  /*2cc0*/  UMOV UR50, 0x0 ;  /* 0x0000000000327882 */ /* 0x000fe20000000000 */
[C---:B------:R-:W-:Y:S01]  /*2cd0*/  R2UR UR9, R0.reuse ;  /* 0x00000000000972ca */ /* 0x040fe200000e0000 */
[----:B------:R-:W-:Y:S01]  /*2ce0*/  UMOV UR51, 0x8050490 ;  /* 0x0805049000337882 */ /* 0x000fe20000000000 */
[----:B------:R-:W-:Y:S01]  /*2cf0*/  R2UR UR7, R0 ;  /* 0x00000000000772ca */ /* 0x000fe200000e0000 */
[----:B------:R-:W-:Y:S01]  /*2d00*/  UMOV UR67, 0xc0004010 ;  /* 0xc000401000437882 */ /* 0x000fe20000000000 */
[----:B---3--:R-:W-:Y:S01]  /*2d10*/  R2UR UR4, R2 ;  /* 0x00000000020472ca */ /* 0x008fe200000e0000 */
[----:B------:R1:W-:Y:S01]  /*2d20*/  UTCHMMA tmem[UR16], gdesc[UR66], tmem[UR17], tmem[UR50], idesc[UR51], UPT ;  /* 0x00ff3242100079ea */ /* 0x0003e2000b800011 */
[----:B------:R-:W-:Y:S01]  /*2d30*/  R2UR UR5, R0 ;  /* 0x00000000000572ca */ /* 0x000fe200000e0000 */
        /* <DEDUP_REMOVED lines=22> */
[----:B------:R-:W-:Y:S02]  /*2ea0*/  UMOV UR55, 0xc0004010 ;  /* 0xc000401000377882 */ /* 0x000fe40000000000 */
[----:B------:R1:W-:Y:S01]  /*2eb0*/  UTCHMMA tmem[UR4], gdesc[UR54], tmem[UR5], tmem[UR38], idesc[UR39], UPT ;  /* 0x00ff2636040079ea */ /* 0x0003e2000b800005 */
[----:B------:R-:W-:Y:S05]  /*2ec0*/  BRA.U UP5, `(.L_x_65) ;  /* 0x0000000105047547 */ /* 0x000fea000b800000 */
[----:B-1----:R-:W-:Y:S05]  /*2ed0*/  BPT.TRAP 0x1 ;  /* 0x000000040000795c */ /* 0x002fea0000300000 */
.L_x_65:
[----:B-1----:R-:W-:Y:S02]  /*2ee0*/  UIADD3 UR4, UPT, UPT, UR21, 0x7098, URZ ;  /* 0x0000709815047890 */ /* 0x002fe4000fffe0ff */
[----:B------:R-:W-:Y:S07]  /*2ef0*/  ULOP3.LUT UR31, UR31, 0x1, URZ, 0x3c, !UPT ;  /* 0x000000011f1f7892 */ /* 0x000fee000f8e3cff */
[----:B------:R1:W-:Y:S01]  /*2f00*/  UTCBAR [UR4], URZ ;  /* 0x000000ff040073e9 */ /* 0x0003e200080000ff */
[----:B------:R-:W-:Y:S05]  /*2f10*/  BRA.U !UP1, `(.L_x_66) ;  /* 0x0000000109047547 */ /* 0x000fea000b800000 */
[----:B-1----:R-:W-:Y:S05]  /*2f20*/  BPT.TRAP 0x1 ;  /* 0x000000040000795c */ /* 0x002fea0000300000 */
.L_x_66:
[----:B------:R-:W-:Y:S01]  /*2f30*/  ULEA UR10, UR25, UR21, 0x3 ;  /* 0x00000015190a7291 */ /* 0x000fe2000f8e18ff */
[----:B------:R-:W-:Y:S01]  /*2f40*/  HFMA2 R0, -RZ, RZ, 0, 7.62939453125e-06 ;  /* 0x00000080ff007431 */ /* 0x000fe200000001ff */
[----:B------:R-:W-:Y:S02]  /*2f50*/  UIADD3 UR6, UPT, UPT, UR68, 0x100, URZ ;  /* 0x0000010044067890 */ /* 0x000fe4000fffe0ff */
[----:B------:R-:W-:Y:S02]  /*2f60*/  UIADD3 UR5, UPT, UPT, UR10, 0x7038, URZ ;  /* 0x000070380a057890 */ /* 0x000fe4000fffe0ff */
[----:B------:R-:W-:Y:S01]  /*2f70*/  UIADD3 UR10, UPT, UPT, UR25, 0x1, URZ ;  /* 0x00000001190a7890 */ /* 0x000fe2000fffe0ff */
[----:B------:R-:W-:Y:S01]  /*2f80*/  UMOV UR35, 0xc0004010 ;  /* 0xc000401000237882 */ /* 0x000fe20000000000 */
[----:B------:R-:W-:Y:S02]  /*2f90*/  UMOV UR8, 0x0 ;  /* 0x0000000000087882 */ /* 0x000fe40000000000 */
[----:B------:R-:W-:Y:S01]  /*2fa0*/  UISETP.NE.AND UP0, UPT, UR10, 0x3, UPT ;  /* 0x000000030a00788c */ /* 0x000fe2000bf05270 */
[----:B-1----:R-:W-:Y:S01]  /*2fb0*/  R2UR UR4, R0 ;  /* 0x00000000000472ca */ /* 0x002fe200000e0000 */
[----:B------:R-:W-:Y:S01]  /*2fc0*/  UMOV UR9, 0x8200490 ;  /* 0x0820049000097882 */ /* 0x000fe20000000000 */
[----:B------:R1:W-:Y:S01]  /*2fd0*/  UTCBAR [UR5], URZ ;  /* 0x000000ff050073e9 */ /* 0x0003e200080000ff */
[----:B------:R-:W-:Y:S01]  /*2fe0*/  USEL UR10, UR10, URZ, UP0 ;  /* 0x000000ff0a0a7287 */ /* 0x000fe20008000000 */
[----:B------:R-:W-:Y:S09]  /*2ff0*/  UMOV UR7, 0xc0004010 ;  /* 0xc000401000077882 */ /* 0x000ff20000000000 */
[----:B------:R1:W-:Y:S01]  /*3000*/  UTCHMMA gdesc[UR6], gdesc[UR34], tmem[UR4], tmem[UR8], idesc[UR9], !UPT ;  /* 0x00ff0822060075ea */ /* 0x0003e2000f800004 */
[----:B------:R-:W-:Y:S05]  /*3010*/  BRA.U UP3, `(.L_x_67) ;  /* 0x0000000103047547 */ /* 0x000fea000b800000 */
[----:B-1----:R-:W-:Y:S05]  /*3020*/  BPT.TRAP 0x1 ;  /* 0x000000040000795c */ /* 0x002fea0000300000 */
.L_x_67:
[----:B-1----:R-:W-:Y:S09]  /*3030*/  UIADD3 UR4, UPT, UPT, UR21, 0x7060, URZ ;  /* 0x0000706015047890 */ /* 0x002ff2000fffe0ff */
[----:B------:R1:W-:Y:S01]  /*3040*/  UTCBAR [UR4], URZ ;  /* 0x000000ff040073e9 */ /* 0x0003e200080000ff */
[----:B------:R-:W-:Y:S05]  /*3050*/  BRA.U !UP1, `(.L_x_68) ;  /* 0x0000000109047547 */ /* 0x000fea000b800000 */
[----:B-1----:R-:W-:Y:S05]  /*3060*/  BPT.TRAP 0x1 ;  /* 0x000000040000795c */ /* 0x002fea0000300000 */
.L_x_68:
[----:B------:R-:W-:Y:S02]  /*3070*/  ULEA UR5, UR10, UR21, 0x3 ;  /* 0x000000150a057291 */ /* 0x000fe4000f8e18ff */
[----:B------:R-:W-:Y:S02]  /*3080*/  UIADD3 UR10, UPT, UPT, UR10, 0x1, URZ ;  /* 0x000000010a0a7890 */ /* 0x000fe4000fffe0ff */
[----:B-1----:R-:W-:Y:S02]  /*3090*/  UIADD3 UR4, UPT, UPT, UR5, 0x7038, URZ ;  /* 0x0000703805047890 */ /* 0x002fe4000fffe0ff */
[----:B------:R-:W-:Y:S04]  /*30a0*/  UISETP.NE.AND UP0, UPT, UR10, 0x3, UPT ;  /* 0x000000030a00788c */ /* 0x000fe8000bf05270 */
[----:B------:R-:W-:Y:S03]  /*30b0*/  USEL UR25, UR10, URZ, UP0 ;  /* 0x000000ff0a197287 */ /* 0x000fe60008000000 */
[----:B------:R1:W-:Y:S01]  /*30c0*/  UTCBAR [UR4], URZ ;  /* 0x000000ff040073e9 */ /* 0x0003e200080000ff */
[----:B------:R-:W-:Y:S08]  /*30d0*/  BRA.U !UP1, `(.L_x_69) ;  /* 0x0000000109047547 */ /* 0x000ff0000b800000 */
[----:B-1----:R-:W-:Y:S05]  /*30e0*/  BPT.TRAP 0x1 ;  /* 0x000000040000795c */ /* 0x002fea0000300000 */
.L_x_69:
[----:B-1----:R-:W-:Y:S01]  /*30f0*/  ULEA UR4, UR27, UR21, 0x3 ;  /* 0x000000151b047291 */ /* 0x002fe2000f8e18ff */
[----:B------:R-:W-:Y:S04]  /*3100*/  MOV R0, UR28 ;  /* 0x0000001c00007c02 */ /* 0x000fe80008000f00 */
[----:B------:R-:W-:Y:S04]  /*3110*/  SHF.L.U32 R3, R0, 0x1f, RZ ;  /* 0x0000001f00037819 */ /* 0x000fe800000006ff */
[----:B------:R-:W1:Y:S02]  /*3120*/  SYNCS.PHASECHK.TRANS64.TRYWAIT P0, [UR4+0x7020], R3 ;  /* 0x00702003ff0075a7 */ /* 0x000e640008001104 */
[----:B-1----:R-:W-:Y:S05]  /*3130*/  @!P0 BRA `(.L_x_70) ;  /* 0x0000014400648947 */ /* 0x002fea0003800000 */
.L_x_399:
[----:B------:R-:W-:Y:S04]  /*3140*/  UISETP.NE.AND UP0, UPT, UR27, 0x2, UPT ;  /* 0x000000021b00788c */ /* 0x000fe8000bf05270 */
[----:B------:R-:W-:Y:S04]  /*3150*/  USEL UR4, URZ, 0x1, UP0 ;  /* 0x00000001ff047887 */ /* 0x000fe80008000000 */
[----:B------:R-:W-:Y:S01]  /*3160*/  ULOP3.LUT UR28, UR28, UR4, URZ, 0x3c, !UPT ;  /* 0x000000041c1c7292 */ /* 0x000fe2000f8e3cff */
[----:B------:R-:W-:Y:S11]  /*3170*/  BRA.U UP5, `(.L_x_71) ;  /* 0x0000000105047547 */ /* 0x000ff6000b800000 */
[----:B------:R-:W-:Y:S05]  /*3180*/  BPT.TRAP 0x1 ;  /* 0x000000040000795c */ /* 0x000fea0000300000 */
.L_x_71:
[----:B-1----:R-:W-:Y:S04]  /*3190*/  MOV R0, UR31 ;  /* 0x0000001f00007c02 */ /* 0x002fe80008000f00 */
[----:B------:R-:W-:Y:S04]  /*31a0*/  SHF.L.U32 R3, R0, 0x1f, RZ ;  /* 0x0000001f00037819 */ /* 0x000fe800000006ff */
[----:B------:R-:W1:Y:S02]  /*31b0*/  SYNCS.PHASECHK.TRANS64.TRYWAIT P0, [UR21+0x70a0], R3 ;  /* 0x0070a003ff0075a7 */ /* 0x000e640008001115 */
[----:B-1----:R-:W-:Y:S05]  /*31c0*/  @!P0 BRA `(.L_x_72) ;  /* 0x0000014400588947 */ /* 0x002fea0003800000 */
.L_x_401:
[----:B------:R-:W-:Y:S05]  /*31d0*/  BRA.U UP4, `(.L_x_73) ;  /* 0x0000000104047547 */ /* 0x000fea000b800000 */
[----:B------:R-:W-:Y:S05]  /*31e0*/  BPT.TRAP 0x1 ;  /* 0x000000040000795c */ /* 0x000fea0000300000 */
.L_x_73:
[----:B------:R-:W-:Y:S01]  /*31f0*/  ULOP3.LUT UR20, UR29, 0x1, URZ, 0x3c, !UPT ;  /* 0x000000011d147892 */ /* 0x000fe2000f8e3cff */
[----:B------:R-:W-:Y:S02]  /*3200*/  HFMA2 R4, -RZ, RZ, 0, 1.9073486328125e-06 ;  /* 0x00000020ff047431 */ /* 0x000fe400000001ff */
[----:B-1----:R-:W-:Y:S03]  /*3210*/  IMAD.MOV.U32 R3, RZ, RZ, 0x100 ;  /* 0x00000100ff037424 */ /* 0x002fe600078e00ff */
[----:B------:R-:W-:Y:S05]  /*3220*/  IMAD.U32 R0, RZ, RZ, UR20 ;  /* 0x00000014ff007e24 */ /* 0x000fea000f8e00ff */
[----:B------:R-:W-:Y:S04]  /*3230*/  SHF.L.U32 R7, R0, 0x1f, RZ ;  /* 0x0000001f00077819 */ /* 0x000fe800000006ff */
[----:B------:R-:W1:Y:S02]  /*3240*/  SYNCS.PHASECHK.TRANS64.TRYWAIT P0, [UR21+0x7058], R7 ;  /* 0x00705807ff0075a7 */ /* 0x000e640008001115 */
[----:B-1----:R-:W-:Y:S05]  /*3250*/  @!P0 BRA `(.L_x_74) ;  /* 0x00000144004c8947 */ /* 0x002fea0003800000 */
.L_x_403:
[----:B------:R-:W-:Y:S01]  /*3260*/  ULEA UR66, UR27, UR33, 0x8 ;  /* 0x000000211b427291 */ /* 0x000fe2000f8e40ff */
[----:B------:R-:W-:Y:S01]  /*3270*/  IMAD.MOV.U32 R2, RZ, RZ, 0x28 ;  /* 0x00000028ff027424 */ /* 0x000fe200078e00ff */
[----:B------:R-:W-:Y:S01]  /*3280*/  R2UR UR18, R4 ;  /* 0x00000000041272ca */ /* 0x000fe200000e0000 */
[----:B------:R-:W-:Y:S01]  /*3290*/  IMAD.MOV.U32 R4, RZ, RZ, 0x30 ;  /* 0x00000030ff047424 */ /* 0x000fe200078e00ff */
[----:B------:R-:W-:Y:S01]  /*32a0*/  UIADD3 UR64, UPT, UPT, UR66, 0x20, URZ ;  /* 0x0000002042407890 */ /* 0x000fe2000fffe0ff */
[----:B------:R-:W-:Y:S01]  /*32b0*/  R2UR UR19, R3 ;  /* 0x00000000031372ca */ /* 0x000fe200000e0000 */
[----:B------:R-:W-:Y:S01]  /*32c0*/  UIADD3 UR62, UPT, UPT, UR66, 0x40, URZ ;  /* 0x00000040423e7890 */ /* 0x000fe2000fffe0ff */
[----:B------:R-:W-:Y:S01]  /*32d0*/  R2UR UR16, R2 ;  /* 0x00000000021072ca */ /* 0x000fe200000e0000 */
[----:B------:R-:W-:Y:S01]  /*32e0*/  UIADD3 UR60, UPT, UPT, UR66, 0x60, URZ ;  /* 0x00000060423c7890 */ /* 0x000fe2000fffe0ff */
[----:B------:R-:W-:Y:S01]  /*32f0*/  IMAD.MOV.U32 R2, RZ, RZ, 0x38 ;  /* 0x00000038ff027424 */ /* 0x000fe200078e00ff */
[----:B------:R-:W-:Y:S01]  /*3300*/  UIADD3 UR58, UPT, UPT, UR66, 0x80, URZ ;  /* 0x00000080423a7890 */ /* 0x000fe2000fffe0ff */
[----:B-1----:R-:W-:Y:S01]  /*3310*/  IMAD.MOV.U32 R0, RZ, RZ, 0x100 ;  /* 0x00000100ff007424 */ /* 0x002fe200078e00ff */
[----:B------:R-:W-:Y:S01]  /*3320*/  UIADD3 UR56, UPT, UPT, UR66, 0xa0, URZ ;  /* 0x000000a042387890 */ /* 0x000fe2000fffe0ff */
[----:B------:R-:W-:Y:S01]  /*3330*/  IMAD.MOV.U32 R3, RZ, RZ, 0x100 ;  /* 0x00000100ff037424 */ /* 0x000fe200078e00ff */
[----:B------:R-:W-:Y:S01]  /*3340*/  UIADD3 UR54, UPT, UPT, UR66, 0xc0, URZ ;  /* 0x000000c042367890 */ /* 0x000fe2000fffe0ff */
[----:B------:R-:W-:Y:S01]  /*3350*/  R2UR UR12, R2 ;  /* 0x00000000020c72ca */ /* 0x000fe200000e0000 */
[----:B------:R-:W-:Y:S01]  /*3360*/  UIADD3 UR52, UPT, UPT, UR66, 0xe0, URZ ;  /* 0x000000e042347890 */ /* 0x000fe2000fffe0ff */
[----:B------:R-:W-:Y:S01]  /*3370*/  IMAD.MOV.U32 R2, RZ, RZ, 0x48 ;  /* 0x00000048ff027424 */ /* 0x000fe200078e00ff */
[----:B------:R-:W-:Y:S01]  /*3380*/  R2UR UR14, R4 ;  /* 0x00000000040e72ca */ /* 0x000fe200000e0000 */
[----:B------:R-:W-:Y:S01]  /*3390*/  IMAD.MOV.U32 R4, RZ, RZ, 0x40 ;  /* 0x00000040ff047424 */ /* 0x000fe200078e00ff */
[----:B------:R-:W-:Y:S01]  /*33a0*/  R2UR UR17, R0 ;  /* 0x00000000001172ca */ /* 0x000fe200000e0000 */
[----:B------:R-:W-:Y:S01]  /*33b0*/  UMOV UR50, 0x0 ;  /* 0x0000000000327882 */ /* 0x000fe20000000000 */
[----:B------:R-:W-:Y:S01]  /*33c0*/  R2UR UR8, R2 ;  /* 0x00000000020872ca */ /* 0x000fe200000e0000 */
        /* <DEDUP_REMOVED lines=8> */
[----:B------:R1:W-:Y:S01]  /*3450*/  UTCHMMA tmem[UR18], gdesc[UR66], tmem[UR19], tmem[UR50], idesc[UR51], UPT ;  /* 0x00ff3242120079ea */ /* 0x0003e2000b800013 */
[----:B------:R-:W-:Y:S01]  /*3460*/  R2UR UR11, R3 ;  /* 0x00000000030b72ca */ /* 0x000fe200000e0000 */
[----:B------:R-:W-:Y:S01]  /*3470*/  UMOV UR48, 0x0 ;  /* 0x0000000000307882 */ /* 0x000fe20000000000 */
[C---:B------:R-:W-:Y:S01]  /*3480*/  R2UR UR9, R0.reuse ;  /* 0x00000000000972ca */ /* 0x040fe200000e0000 */
[----:B------:R-:W-:Y:S01]  /*3490*/  UMOV UR49, 0x8050490 ;  /* 0x0805049000317882 */ /* 0x000fe20000000000 */
[----:B------:R-:W-:Y:S01]  /*34a0*/  R2UR UR7, R0 ;  /* 0x00000000000772ca */ /* 0x000fe200000e0000 */
[----:B------:R-:W-:Y:S01]  /*34b0*/  UMOV UR65, 0xc0004010 ;  /* 0xc000401000417882 */ /* 0x000fe20000000000 */
[----:B------:R-:W-:Y:S01]  /*34c0*/  R2UR UR4, R2 ;  /* 0x00000000020472ca */ /* 0x000fe200000e0000 */
        /* <DEDUP_REMOVED lines=28> */
.L_x_75:
[----:B-1----:R-:W-:Y:S02]  /*3690*/  UIADD3 UR8, UPT, UPT, UR21, 0x7090, URZ ;  /* 0x0000709015087890 */ /* 0x002fe4000fffe0ff */
[----:B------:R-:W-:Y:S02]  /*36a0*/  UIADD3 UR4, UPT, UPT, UR27, 0x1, URZ ;  /* 0x000000011b047890 */ /* 0x000fe4000fffe0ff */
[----:B------:R-:W-:Y:S02]  /*36b0*/  ULOP3.LUT UR7, UR30, 0x1, URZ, 0x3c, !UPT ;  /* 0x000000011e077892 */ /* 0x000fe4000f8e3cff */
[----:B------:R-:W-:Y:S01]  /*36c0*/  UISETP.NE.AND UP0, UPT, UR4, 0x3, UPT ;  /* 0x000000030400788c */ /* 0x000fe2000bf05270 */
[----:B------:R-:W-:Y:S02]  /*36d0*/  UMOV UR6, 0x1 ;  /* 0x0000000100067882 */ /* 0x000fe40000000000 */
[----:B------:R2:W-:Y:S01]  /*36e0*/  UTCBAR [UR8], URZ ;  /* 0x000000ff080073e9 */ /* 0x0005e200080000ff */
[----:B------:R-:W-:Y:S01]  /*36f0*/  USEL UR4, UR4, URZ, UP0 ;  /* 0x000000ff04047287 */ /* 0x000fe20008000000 */
[----:B------:R-:W-:Y:S01]  /*3700*/  UMOV UR5, UR27 ;  /* 0x0000001b00057c82 */ /* 0x000fe20008000000 */
[----:B------:R-:W-:Y:S10]  /*3710*/  BRA.U UP2, `(.L_x_76) ;  /* 0xfffffff102287547 */ /* 0x000ff4000b83ffff */
.L_x_57:
[----:B------:R-:W-:Y:S04]  /*3720*/  BSSY.RECONVERGENT B0, `(.L_x_77) ;  /* 0x0000003000007945 */ /* 0x000fe80003800200 */
[----:B------:R-:W-:Y:S05]  /*3730*/  @!P4 BRA `(.L_x_78) ;  /* 0x000000000004c947 */ /* 0x000fea0003800000 */
[----:B-12---:R-:W-:Y:S05]  /*3740*/  BPT.TRAP 0x1 ;  /* 0x000000040000795c */ /* 0x006fea0000300000 */
.L_x_78:
[----:B-12---:R-:W-:Y:S05]  /*3750*/  BSYNC.RECONVERGENT B0 ;  /* 0x0000000000007941 */ /* 0x006fea0003800200 */
.L_x_77:
[----:B------:R-:W-:Y:S01]  /*3760*/  UIADD3 UR5, UPT, UPT, UR21, 0x7010, URZ ;  /* 0x0000701015057890 */ /* 0x000fe2000fffe0ff */
[----:B------:R-:W-:Y:S08]  /*3770*/  BSSY.RECONVERGENT B0, `(.L_x_79) ;  /* 0x0000004000007945 */ /* 0x000ff00003800200 */
[----:B------:R1:W-:Y:S01]  /*3780*/  UTCBAR [UR5], URZ ;  /* 0x000000ff050073e9 */ /* 0x0003e200080000ff */
[----:B------:R-:W-:Y:S05]  /*3790*/  @!P4 BRA `(.L_x_80) ;  /* 0x000000000004c947 */ /* 0x000fea0003800000 */
[----:B-1----:R-:W-:Y:S05]  /*37a0*/  BPT.TRAP 0x1 ;  /* 0x000000040000795c */ /* 0x002fea0000300000 */
.L_x_80:
[----:B-1----:R-:W-:Y:S05]  /*37b0*/  BSYNC.RECONVERGENT B0 ;  /* 0x0000000000007941 */ /* 0x002fea0003800200 */
.L_x_79:
[----:B------:R-:W-:-:S09]  /*37c0*/  UIADD3 UR5, UPT, UPT, UR21, 0x7018, URZ ;  /* 0x0000701815057890 */ /* 0x000fd2000fffe0ff */
[----:B------:R1:W-:Y:S01]  /*37d0*/  UTCBAR [UR5], URZ ;  /* 0x000000ff050073e9 */ /* 0x0003e200080000ff */
[----:B------:R-:W-:Y:S05]  /*37e0*/  BRA.U UP5, `(.L_x_81) ;  /* 0x0000000105047547 */ /* 0x000fea000b800000 */
[----:B-1----:R-:W-:Y:S05]  /*37f0*/  BPT.TRAP 0x1 ;  /* 0x000000040000795c */ /* 0x002fea0000300000 */
.L_x_81:
[----:B------:R-:W-:-:S04]  /*3800*/  MOV R3, UR31 ;  /* 0x0000001f00037c02 */ /* 0x000fc80008000f00 */
[----:B------:R-:W-:-:S04]  /*3810*/  SHF.L.U32 R3, R3, 0x1f, RZ ;  /* 0x0000001f03037819 */ /* 0x000fc800000006ff */
[----:B------:R-:W2:Y:S02]  /*3820*/  SYNCS.PHASECHK.TRANS64.TRYWAIT P0, [UR21+0x70a8], R3 ;  /* 0x0070a803ff0075a7 */ /* 0x000ea40008001115 */
[----:B--2---:R-:W-:Y:S05]  /*3830*/  @!P0 BRA `(.L_x_82) ;  /* 0x0000013c00ec8947 */ /* 0x004fea0003800000 */
.L_x_405:
[----:B------:R-:W-:Y:S05]  /*3840*/  BRA.U UP3, `(.L_x_83) ;  /* 0x0000000103047547 */ /* 0x000fea000b800000 */
[----:B-1----:R-:W-:Y:S05]  /*3850*/  BPT.TRAP 0x1 ;  /* 0x000000040000795c */ /* 0x002fea0000300000 */
.L_x_83:
[----:B------:R-:W-:Y:S02]  /*3860*/  IMAD.U32 R7, RZ, RZ, UR7 ;  /* 0x00000007ff077e24 */ /* 0x000fe4000f8e00ff */
[----:B------:R-:W-:Y:S02]  /*3870*/  HFMA2 R4, -RZ, RZ, 0, 9.5367431640625e-06 ;  /* 0x000000a0ff047431 */ /* 0x000fe400000001ff */
[----:B--2---:R-:W-:Y:S01]  /*3880*/  IMAD.MOV.U32 R3, RZ, RZ, 0x180 ;  /* 0x00000180ff037424 */ /* 0x004fe200078e00ff */
[----:B------:R-:W-:-:S04]  /*3890*/  SHF.L.U32 R7, R7, 0x1f, RZ ;  /* 0x0000001f07077819 */ /* 0x000fc800000006ff */
[----:B------:R-:W2:Y:S02]  /*38a0*/  SYNCS.PHASECHK.TRANS64.TRYWAIT P0, [UR21+0x7068], R7 ;  /* 0x00706807ff0075a7 */ /* 0x000ea40008001115 */
[----:B--2---:R-:W-:Y:S05]  /*38b0*/  @!P0 BRA `(.L_x_84) ;  /* 0x0000013c00e48947 */ /* 0x004fea0003800000 */
.L_x_407:
[----:B------:R-:W-:Y:S01]  /*38c0*/  IMAD.MOV.U32 R2, RZ, RZ, 0xa8 ;  /* 0x000000a8ff027424 */ /* 0x000fe200078e00ff */
[----:B------:R-:W-:Y:S01]  /*38d0*/  R2UR UR16, R4 ;  /* 0x00000000041072ca */ /* 0x000fe200000e0000 */
[----:B------:R-:W-:Y:S01]  /*38e0*/  IMAD.MOV.U32 R4, RZ, RZ, 0xb0 ;  /* 0x000000b0ff047424 */ /* 0x000fe200078e00ff */
[----:B------:R-:W-:Y:S01]  /*38f0*/  R2UR UR17, R3 ;  /* 0x00000000031172ca */ /* 0x000fe200000e0000 */
[----:B--2---:R-:W-:Y:S01]  /*3900*/  IMAD.MOV.U32 R0, RZ, RZ, 0x180 ;  /* 0x00000180ff007424 */ /* 0x004fe200078e00ff */
        /* <DEDUP_REMOVED lines=10> */
[----:B------:R-:W-:Y:S01]  /*39b0*/  UISETP.NE.U32.AND UP0, UPT, UR6, URZ, UPT ;  /* 0x000000ff0600728c */ /* 0x000fe2000bf05070 */
[----:B------:R-:W-:Y:S01]  /*39c0*/  R2UR UR11, R0 ;  /* 0x00000000000b72ca */ /* 0x000fe200000e0000 */
[----:B------:R-:W-:Y:S01]  /*39d0*/  UIADD3 UR66, UPT, UPT, UR34, 0x20, URZ ;  /* 0x0000002022427890 */ /* 0x000fe2000fffe0ff */
[----:B-1----:R-:W-:Y:S01]  /*39e0*/  R2UR UR5, R2 ;  /* 0x00000000020572ca */ /* 0x002fe200000e0000 */
        /* <DEDUP_REMOVED lines=16> */
[----:B------:R-:W-:Y:S01]  /*3af0*/  UMOV UR35, 0xc0004010 ;  /* 0xc000401000237882 */ /* 0x000fe20000000000 */
[----:B------:R-:W-:Y:S01]  /*3b00*/  UIADD3 UR54, UPT, UPT, UR34, 0xe0, URZ ;  /* 0x000000e022367890 */ /* 0x000fe2000fffe0ff */
[----:B------:R1:W-:Y:S01]  /*3b10*/  UTCHMMA tmem[UR16], gdesc[UR34], tmem[UR17], tmem[UR52], idesc[UR53], UP0 ;  /* 0x00ff3422100079ea */ /* 0x0003e20008000011 */
        /* <DEDUP_REMOVED lines=30> */
.L_x_85:
[----:B-1----:R-:W-:-:S09]  /*3d00*/  UIADD3 UR5, UPT, UPT, UR21, 0x7098, URZ ;  /* 0x0000709815057890 */ /* 0x002fd2000fffe0ff */
[----:B------:R1:W-:Y:S01]  /*3d10*/  UTCBAR [UR5], URZ ;  /* 0x000000ff050073e9 */ /* 0x0003e200080000ff */
[----:B------:R-:W-:Y:S05]  /*3d20*/  BRA.U !UP1, `(.L_x_86) ;  /* 0x0000000109047547 */ /* 0x000fea000b800000 */
[----:B-1----:R-:W-:Y:S05]  /*3d30*/  BPT.TRAP 0x1 ;  /* 0x000000040000795c */ /* 0x002fea0000300000 */
.L_x_86:
[----:B-1----:R-:W-:-:S04]  /*3d40*/  ULEA UR5, UR25, UR21, 0x3 ;  /* 0x0000001519057291 */ /* 0x002fc8000f8e18ff */
[----:B------:R-:W-:-:S09]  /*3d50*/  UIADD3 UR5, UPT, UPT, UR5, 0x7038, URZ ;  /* 0x0000703805057890 */ /* 0x000fd2000fffe0ff */
[----:B------:R1:W-:Y:S01]  /*3d60*/  UTCBAR [UR5], URZ ;  /* 0x000000ff050073e9 */ /* 0x0003e200080000ff */
[----:B------:R-:W-:Y:S05]  /*3d70*/  BRA.U UP4, `(.L_x_87) ;  /* 0x0000000104047547 */ /* 0x000fea000b800000 */
[----:B-1----:R-:W-:Y:S05]  /*3d80*/  BPT.TRAP 0x1 ;  /* 0x000000040000795c */ /* 0x002fea0000300000 */
.L_x_87:
[----:B-1----:R-:W-:-:S09]  /*3d90*/  UIADD3 UR5, UPT, UPT, UR21, 0x7050, URZ ;  /* 0x0000705015057890 */ /* 0x002fd2000fffe0ff */
[----:B------:R1:W-:Y:S01]  /*3da0*/  UTCBAR [UR5], URZ ;  /* 0x000000ff050073e9 */ /* 0x0003e200080000ff */
[----:B------:R-:W-:Y:S05]  /*3db0*/  BRA.U UP3, `(.L_x_88) ;  /* 0x0000000103047547 */ /* 0x000fea000b800000 */
[----:B-1----:R-:W-:Y:S05]  /*3dc0*/  BPT.TRAP 0x1 ;  /* 0x000000040000795c */ /* 0x002fea0000300000 */
.L_x_88:
[----:B------:R-:W-:Y:S01]  /*3dd0*/  UIADD3 UR21, UPT, UPT, UR21, 0x7060, URZ ;  /* 0x0000706015157890 */ /* 0x000fe2000fffe0ff */
[----:B------:R-:W-:Y:S01]  /*3de0*/  LOP3.LUT R5, R5, 0x1, RZ, 0x3c, !PT ;  /* 0x0000000105057812 */ /* 0x000fe200078e3cff */
[----:B------:R-:W-:Y:S02]  /*3df0*/  UIADD3 UR32, UPT, UPT, UR26, 0x2, URZ ;  /* 0x000000021a207890 */ /* 0x000fe4000fffe0ff */
[----:B------:R-:W-:-:S05]  /*3e00*/  ULOP3.LUT UR31, UR31, 0x1, URZ, 0x3c, !UPT ;  /* 0x000000011f1f7892 */ /* 0x000fca000f8e3cff */
[----:B------:R2:W-:Y:S01]  /*3e10*/  UTCBAR [UR21], URZ ;  /* 0x000000ff150073e9 */ /* 0x0005e200080000ff */
[----:B------:R-:W-:Y:S02]  /*3e20*/  NOP ;  /* 0x0000000000007918 */ /* 0x000fe40000000000 */
.L_x_29:
[----:B------:R-:W3:Y:S01]  /*3e30*/  LDCU UR6, c[0x0][0x370] ;  /* 0x00006e00ff0677ac */ /* 0x000ee20008000800 */
[----:B-1----:R-:W1:Y:S01]  /*3e40*/  LDCU UR5, c[0x0][0x900] ;  /* 0x00012000ff0577ac */ /* 0x002e620008000800 */
[----:B---3--:R-:W-:-:S04]  /*3e50*/  UIADD3 UR36, UPT, UPT, UR6, UR36, URZ ;  /* 0x0000002406247290 */ /* 0x008fc8000fffe0ff */
[----:B-1----:R-:W-:-:S09]  /*3e60*/  UISETP.GE.AND UP0, UPT, UR36, UR5, UPT ;  /* 0x000000052400728c */ /* 0x002fd2000bf06270 */
[----:B------:R-:W-:Y:S05]  /*3e70*/  BRA.U !UP0, `(.L_x_89) ;  /* 0xffffffd9089c7547 */ /* 0x000fea000b83ffff */
[----:B--2---:R-:W-:Y:S05]  /*3e80*/  EXIT ;  /* 0x000000000000794d */ /* 0x004fea0003800000 */
.L_x_28:
[----:B------:R-:W-:-:S08]  /*3e90*/  NOP ;  /* 0x0000000000007918 */ /* 0x000fd00000000000 */
[----:B------:R-:W1:-:S00]  /*3ea0*/  USETMAXREG.DEALLOC.CTAPOOL 0x60 ;  /* 0x00000060000079c8 */ /* 0x000e4000080e0500 */
[----:B-1----:R-:W1:Y:S01]  /*3eb0*/  LDC R0, c[0x0][0x900] ;  /* 0x00024000ff007b82 */ /* 0x002e620000000800 */
[----:B------:R-:W-:Y:S02]  /*3ec0*/  MOV R37, UR36 ;  /* 0x0000002400257c02 */ /* 0x000fe40008000f00 */
[----:B-1----:R-:W-:-:S13]  /*3ed0*/  ISETP.LE.AND P0, PT, R0, UR36, PT ;  /* 0x0000002400007c0c */ /* 0x002fda000bf03270 */
[----:B------:R-:W-:Y:S05]  /*3ee0*/  @P0 EXIT ;  /* 0x000000000000094d */ /* 0x000fea0003800000 */
[----:B------:R-:W1:Y:S01]  /*3ef0*/  S2UR UR6, SR_CTAID.Z ;  /* 0x00000000000679c3 */ /* 0x000e620000002700 */
[----:B------:R-:W-:Y:S01]  /*3f00*/  LOP3.LUT P0, R36, R31, 0x7f, RZ, 0xc0, !PT ;  /* 0x0000007f1f247812 */ /* 0x000fe2000780c0ff */
[----:B------:R-:W-:Y:S01]  /*3f10*/  HFMA2 R24, -RZ, RZ, 0, 0 ;  /* 0x00000000ff187431 */ /* 0x000fe200000001ff */
[----:B------:R-:W-:Y:S01]  /*3f20*/  BSSY B8, `(.L_x_90) ;  /* 0x0000552000087945 */ /* 0x000fe20003800000 */
[----:B------:R-:W-:Y:S01]  /*3f30*/  IMAD.MOV.U32 R35, RZ, RZ, 0x1 ;  /* 0x00000001ff237424 */ /* 0x000fe200078e00ff */
[----:B------:R-:W-:Y:S02]  /*3f40*/  MOV R34, RZ ;  /* 0x000000ff00227202 */ /* 0x000fe40000000f00 */
[----:B------:R-:W-:Y:S01]  /*3f50*/  CS2R R32, SRZ ;  /* 0x0000000000207805 */ /* 0x000fe2000001ff00 */
[----:B------:R-:W2:Y:S01]  /*3f60*/  LDCU.64 UR40, c[0x0][0x358] ;  /* 0x00006b00ff2877ac */ /* 0x000ea20008000a00 */
[----:B------:R-:W1:Y:S01]  /*3f70*/  LDC R30, c[0x0][0x370] ;  /* 0x0000dc00ff1e7b82 */ /* 0x000e620000000800 */
[----:B------:R-:W3:Y:S07]  /*3f80*/  LDCU UR4, c[0x0][0x374] ;  /* 0x00006e80ff0477ac */ /* 0x000eee0008000800 */
[----:B------:R-:W4:Y:S01]  /*3f90*/  S2UR UR5, SR_CTAID.Y ;  /* 0x00000000000579c3 */ /* 0x000f220000002600 */
[----:B-1----:R-:W-:-:S04]  /*3fa0*/  IMAD R0, R30, UR6, RZ ;  /* 0x000000061e007c24 */ /* 0x002fc8000f8e02ff */
[----:B------:R-:W-:Y:S02]  /*3fb0*/  IMAD.MOV R0, RZ, RZ, -R0 ;  /* 0x000000ffff007224 */ /* 0x000fe400078e0a00 */
[----:B----4-:R-:W-:Y:S02]  /*3fc0*/  IMAD R3, R30, UR5, R37 ;  /* 0x000000051e037c24 */ /* 0x010fe4000f8e0225 */
[----:B---3--:R-:W-:-:S05]  /*3fd0*/  IMAD R0, R0, UR4, RZ ;  /* 0x0000000400007c24 */ /* 0x008fca000f8e02ff */
[----:B------:R-:W-:-:S04]  /*3fe0*/  ISETP.NE.OR P0, PT, R3, R0, P0 ;  /* 0x000000000300720c */ /* 0x000fc80000705670 */
[----:B--2---:R-:W-:-:S09]  /*3ff0*/  P2R R38, PR, RZ, 0x1 ;  /* 0x00000001ff267803 */ /* 0x004fd20000000000 */
.L_x_216:
[----:B------:R-:W-:Y:S05]  /*4000*/  YIELD ;  /* 0x0000000000007946 */ /* 0x000fea0003800000 */
[----:B-1----:R-:W1:Y:S01]  /*4010*/  LDC R4, c[0x0][0x904] ;  /* 0x00024100ff047b82 */ /* 0x002e620000000800 */
[----:B--2---:R-:W2:Y:S01]  /*4020*/  LDCU.64 UR4, c[0x0][0x908] ;  /* 0x00012100ff0477ac */ /* 0x004ea20008000a00 */
[----:B------:R-:W-:Y:S01]  /*4030*/  BSSY B7, `(.L_x_91) ;  /* 0x000053c000077945 */ /* 0x000fe20003800000 */
[----:B---3--:R-:W3:Y:S05]  /*4040*/  LDCU.64 UR6, c[0x0][0x920] ;  /* 0x00012400ff0677ac */ /* 0x008eea0008000a00 */
[----:B----4-:R-:W4:Y:S08]  /*4050*/  LDC.64 R2, c[0x0][0x918] ;  /* 0x00024600ff027b82 */ /* 0x010f300000000a00 */
[----:B------:R-:W5:Y:S01]  /*4060*/  LDC.64 R26, c[0x0][0x910] ;  /* 0x00024400ff1a7b82 */ /* 0x000f620000000a00 */
[----:B--2---:R-:W-:Y:S01]  /*4070*/  IMAD.HI.U32 R6, R37, UR4, RZ ;  /* 0x0000000425067c27 */ /* 0x004fe2000f8e00ff */
[----:B------:R-:W2:Y:S04]  /*4080*/  LDCU UR4, c[0x0][0x380] ;  /* 0x00007000ff0477ac */ /* 0x000ea80008000800 */
[----:B------:R-:W-:-:S02]  /*4090*/  SHF.R.U32.HI R6, RZ, UR5, R6 ;  /* 0x00000005ff067c19 */ /* 0x000fc40008011606 */
[----:B-1----:R-:W-:-:S04]  /*40a0*/  ISETP.NE.AND P0, PT, R4, 0x1, PT ;  /* 0x000000010400780c */ /* 0x002fc80003f05270 */
[----:B------:R-:W-:Y:S02]  /*40b0*/  SEL R6, R37, R6, !P0 ;  /* 0x0000000625067207 */ /* 0x000fe40004000000 */
[----:B----4-:R-:W-:-:S03]  /*40c0*/  ISETP.NE.AND P0, PT, R3, 0x1, PT ;  /* 0x000000010300780c */ /* 0x010fc60003f05270 */
[----:B---3--:R-:W-:-:S05]  /*40d0*/  IMAD.HI.U32 R5, R6, UR6, RZ ;  /* 0x0000000606057c27 */ /* 0x008fca000f8e00ff */
[----:B------:R-:W-:-:S04]  /*40e0*/  SHF.R.U32.HI R5, RZ, UR7, R5 ;  /* 0x00000007ff057c19 */ /* 0x000fc80008011605 */
[----:B------:R-:W-:Y:S01]  /*40f0*/  SEL R0, R6, R5, !P0 ;  /* 0x0000000506007207 */ /* 0x000fe20004000000 */
[----:B------:R-:W-:Y:S01]  /*4100*/  IMAD.MOV R5, RZ, RZ, -R6 ;  /* 0x000000ffff057224 */ /* 0x000fe200078e0a06 */
[----:B-----5:R-:W-:-:S03]  /*4110*/  ISETP.NE.AND P0, PT, R26, 0x1, PT ;  /* 0x000000011a00780c */ /* 0x020fc60003f05270 */
[----:B------:R-:W-:-:S04]  /*4120*/  IMAD.HI.U32 R27, R0, R27, RZ ;  /* 0x0000001b001b7227 */ /* 0x000fc800078e00ff */
[----:B------:R-:W-:Y:S01]  /*4130*/  IMAD R5, R4, R5, R37 ;  /* 0x0000000504057224 */ /* 0x000fe200078e0225 */
[----:B------:R-:W-:-:S03]  /*4140*/  SHF.R.U32.HI R27, RZ, R2, R27 ;  /* 0x00000002ff1b7219 */ /* 0x000fc6000001161b */
[----:B------:R-:W-:Y:S01]  /*4150*/  IMAD.SHL.U32 R2, R5, 0x100, RZ ;  /* 0x0000010005027824 */ /* 0x000fe200078e00ff */
[----:B------:R-:W-:Y:S01]  /*4160*/  SEL R5, R0, R27, !P0 ;  /* 0x0000001b00057207 */ /* 0x000fe20004000000 */
[----:B------:R-:W-:-:S03]  /*4170*/  IMAD.MOV R27, RZ, RZ, -R0 ;  /* 0x000000ffff1b7224 */ /* 0x000fc600078e0a00 */
[----:B--2---:R-:W-:Y:S01]  /*4180*/  ISETP.GE.AND P0, PT, R2, UR4, PT ;  /* 0x0000000402007c0c */ /* 0x004fe2000bf06270 */
[----:B------:R-:W-:Y:S02]  /*4190*/  IMAD.MOV R5, RZ, RZ, -R5 ;  /* 0x000000ffff057224 */ /* 0x000fe400078e0a05 */
[----:B------:R-:W-:Y:S02]  /*41a0*/  IMAD R27, R3, R27, R6 ;  /* 0x0000001b031b7224 */ /* 0x000fe400078e0206 */
[----:B------:R-:W-:-:S08]  /*41b0*/  IMAD R26, R26, R5, R0 ;  /* 0x000000051a1a7224 */ /* 0x000fd000078e0200 */
[----:B------:R-:W-:Y:S05]  /*41c0*/  @P0 BRA `(.L_x_92) ;  /* 0x0000005000880947 */ /* 0x000fea0003800000 */
[----:B------:R-:W1:Y:S02]  /*41d0*/  LDC R3, c[0x0][0x384] ;  /* 0x0000e100ff037b82 */ /* 0x000e640000000800 */
[----:B-1----:R-:W-:-:S13]  /*41e0*/  ISETP.NE.AND P0, PT, R3, RZ, PT ;  /* 0x000000ff0300720c */ /* 0x002fda0003f05270 */
[----:B------:R-:W-:Y:S05]  /*41f0*/  @P0 BRA `(.L_x_93) ;  /* 0x0000003000740947 */ /* 0x000fea0003800000 */
[----:B------:R-:W-:-:S09]  /*4200*/  UISETP.NE.AND UP0, UPT, UR39, URZ, UPT ;  /* 0x000000ff2700728c */ /* 0x000fd2000bf05270 */
[----:B------:R-:W-:Y:S05]  /*4210*/  BRA.U UP0, `(.L_x_94) ;  /* 0x0000000100047547 */ /* 0x000fea000b800000 */
[----:B------:R-:W-:Y:S05]  /*4220*/  BPT.TRAP 0x1 ;  /* 0x000000040000795c */ /* 0x000fea0000300000 */
.L_x_94:
[----:B------:R-:W1:Y:S01]  /*4230*/  S2R R16, SR_CgaCtaId ;  /* 0x0000000000107919 */ /* 0x000e620000008800 */
[----:B------:R-:W-:Y:S01]  /*4240*/  MOV R5, 0x400 ;  /* 0x0000040000057802 */ /* 0x000fe20000000f00 */
[----:B------:R-:W-:Y:S01]  /*4250*/  BSSY B0, `(.L_x_95) ;  /* 0x0000005000007945 */ /* 0x000fe20003800000 */
[----:B------:R-:W-:Y:S02]  /*4260*/  SHF.L.U32 R3, R35, 0x1f, RZ ;  /* 0x0000001f23037819 */ /* 0x000fe400000006ff */
[----:B-1----:R-:W-:-:S04]  /*4270*/  LEA R16, R16, R5, 0x18 ;  /* 0x0000000510107211 */ /* 0x002fc800078ec0ff */
[----:B------:R-:W1:Y:S02]  /*4280*/  SYNCS.PHASECHK.TRANS64.TRYWAIT P0, [R16+URZ+0x70c0], R3 ;  /* 0x0070c003100075a7 */ /* 0x000e6400080011ff */
[----:B-1----:R-:W-:Y:S05]  /*4290*/  @!P0 BRA `(.L_x_96) ;  /* 0x0000013400848947 */ /* 0x002fea0003800000 */
.L_x_408:
[----:B------:R-:W-:Y:S05]  /*42a0*/  BSYNC B0 ;  /* 0x0000000000007941 */ /* 0x000fea0003800000 */
.L_x_95:
[----:B------:R-:W-:Y:S01]  /*42b0*/  ISETP.NE.AND P0, PT, R38, RZ, PT ;  /* 0x000000ff2600720c */ /* 0x000fe20003f05270 */
[----:B------:R-:W-:-:S12]  /*42c0*/  BSSY.RECONVERGENT B6, `(.L_x_97) ;  /* 0x0000233000067945 */ /* 0x000fd80003800200 */
[----:B------:R-:W-:Y:S05]  /*42d0*/  @P0 BRA `(.L_x_98) ;  /* 0x0000002000c40947 */ /* 0x000fea0003800000 */
[----:B------:R-:W2:Y:S01]  /*42e0*/  LDC.64 R8, c[0x4][0xa0] ;  /* 0x01002800ff087b82 */ /* 0x000ea20000000a00 */
[----:B------:R-:W-:Y:S01]  /*42f0*/  MOV R17, 0x0 ;  /* 0x0000000000117802 */ /* 0x000fe20000000f00 */
[----:B------:R-:W3:Y:S01]  /*4300*/  LDCU.64 UR4, c[0x4][0xd0] ;  /* 0x01001a00ff0477ac */ /* 0x000ee20008000a00 */
[----:B------:R-:W-:Y:S02]  /*4310*/  MOV R6, R29 ;  /* 0x0000001d00067202 */ /* 0x000fe40000000f00 */
[----:B------:R-:W-:-:S03]  /*4320*/  MOV R7, R28 ;  /* 0x0000001c00077202 */ /* 0x000fc60000000f00 */
[----:B-1----:R1:W4:Y:S01]  /*4330*/  LDC.64 R2, c[0x4][R17] ;  /* 0x0100000011027b82 */ /* 0x0023220000000a00 */
[----:B---3--:R-:W-:Y:S02]  /*4340*/  IMAD.U32 R4, RZ, RZ, UR4 ;  /* 0x00000004ff047e24 */ /* 0x008fe4000f8e00ff */
[----:B------:R-:W-:Y:S01]  /*4350*/  IMAD.U32 R5, RZ, RZ, UR5 ;  /* 0x00000005ff057e24 */ /* 0x000fe2000f8e00ff */
[----:B--2---:R1:W-:Y:S04]  /*4360*/  STL.64 [R1], R8 ;  /* 0x0000000801007387 */ /* 0x0043e80000100a00 */
[----:B------:R-:W-:-:S07]  /*4370*/  LEPC R20, `(.L_x_99) ;  /* 0x000000001014794e */ /* 0x000fce0000000000 */
[----:B-1--4-:R-:W-:Y:S05]  /*4380*/  CALL.ABS.NOINC R2 ;  /* 0x0000000002007343 */ /* 0x012fea0003c00000 */
.L_x_99:
[----:B------:R-:W-:Y:S01]  /*4390*/  HFMA2 R2, -RZ, RZ, 0, 5.9604644775390625e-08 ;  /* 0x00000001ff027431 */ /* 0x000fe200000001ff */
[----:B------:R-:W-:Y:S01]  /*43a0*/  MOV R3, 0x4 ;  /* 0x0000000400037802 */ /* 0x000fe20000000f00 */
[----:B------:R-:W-:Y:S01]  /*43b0*/  IMAD.MOV.U32 R0, RZ, RZ, 0x3 ;  /* 0x00000003ff007424 */ /* 0x000fe200078e00ff */
[----:B------:R1:W2:Y:S01]  /*43c0*/  LDC.64 R8, c[0x4][R17] ;  /* 0x0100000011087b82 */ /* 0x0002a20000000a00 */
[----:B------:R-:W3:Y:S01]  /*43d0*/  LDCU.64 UR4, c[0x4][0xe8] ;  /* 0x01001d00ff0477ac */ /* 0x000ee20008000a00 */
[----:B------:R-:W-:Y:S01]  /*43e0*/  MOV R6, R29 ;  /* 0x0000001d00067202 */ /* 0x000fe20000000f00 */
[----:B------:R-:W-:Y:S01]  /*43f0*/  IMAD.MOV.U32 R7, RZ, RZ, R28 ;  /* 0x000000ffff077224 */ /* 0x000fe200078e001c */
[----:B------:R1:W-:Y:S04]  /*4400*/  STL.64 [R1], R2 ;  /* 0x0000000201007387 */ /* 0x0003e80000100a00 */
[----:B------:R1:W-:Y:S01]  /*4410*/  STL [R1+0x8], R0 ;  /* 0x0000080001007387 */ /* 0x0003e20000100800 */
[----:B---3--:R-:W-:Y:S01]  /*4420*/  MOV R4, UR4 ;  /* 0x0000000400047c02 */ /* 0x008fe20008000f00 */
[----:B------:R-:W-:-:S02]  /*4430*/  IMAD.U32 R5, RZ, RZ, UR5 ;  /* 0x00000005ff057e24 */ /* 0x000fc4000f8e00ff */
[----:B------:R-:W-:-:S07]  /*4440*/  LEPC R20, `(.L_x_100) ;  /* 0x000000001014794e */ /* 0x000fce0000000000 */
[----:B-12---:R-:W-:Y:S05]  /*4450*/  CALL.ABS.NOINC R8 ;  /* 0x0000000008007343 */ /* 0x006fea0003c00000 */
.L_x_100:
[----:B------:R1:W2:Y:S01]  /*4460*/  LDC.64 R2, c[0x4][R17] ;  /* 0x0100000011027b82 */ /* 0x0002a20000000a00 */
[----:B------:R-:W3:Y:S01]  /*4470*/  LDCU.64 UR4, c[0x4][0xe0] ;  /* 0x01001c00ff0477ac */ /* 0x000ee20008000a00 */
[----:B------:R-:W-:Y:S01]  /*4480*/  CS2R R6, SRZ ;  /* 0x0000000000067805 */ /* 0x000fe2000001ff00 */
[----:B---3--:R-:W-:Y:S01]  /*4490*/  IMAD.U32 R4, RZ, RZ, UR4 ;  /* 0x00000004ff047e24 */ /* 0x008fe2000f8e00ff */
[----:B------:R-:W-:-:S04]  /*44a0*/  MOV R5, UR5 ;  /* 0x0000000500057c02 */ /* 0x000fc80008000f00 */
[----:B------:R-:W-:-:S07]  /*44b0*/  LEPC R20, `(.L_x_101) ;  /* 0x000000001014794e */ /* 0x000fce0000000000 */
[----:B-12---:R-:W-:Y:S05]  /*44c0*/  CALL.ABS.NOINC R2 ;  /* 0x0000000002007343 */ /* 0x006fea0003c00000 */
.L_x_101:
[----:B------:R1:W2:Y:S01]  /*44d0*/  LDC.64 R2, c[0x4][R17] ;  /* 0x0100000011027b82 */ /* 0x0002a20000000a00 */
[----:B------:R-:W3:Y:S01]  /*44e0*/  LDCU.64 UR4, c[0x4][0xf0] ;  /* 0x01001e00ff0477ac */ /* 0x000ee20008000a00 */
[----:B------:R-:W-:Y:S01]  /*44f0*/  CS2R R6, SRZ ;  /* 0x0000000000067805 */ /* 0x000fe2000001ff00 */
[----:B---3--:R-:W-:Y:S01]  /*4500*/  IMAD.U32 R4, RZ, RZ, UR4 ;  /* 0x00000004ff047e24 */ /* 0x008fe2000f8e00ff */
[----:B------:R-:W-:-:S04]  /*4510*/  MOV R5, UR5 ;  /* 0x0000000500057c02 */ /* 0x000fc80008000f00 */
[----:B------:R-:W-:-:S07]  /*4520*/  LEPC R20, `(.L_x_102) ;  /* 0x000000001014794e */ /* 0x000fce0000000000 */
[----:B-12---:R-:W-:Y:S05]  /*4530*/  CALL.ABS.NOINC R2 ;  /* 0x0000000002007343 */ /* 0x006fea0003c00000 */
.L_x_102:
[----:B------:R1:W2:Y:S01]  /*4540*/  LDC.64 R2, c[0x4][R17] ;  /* 0x0100000011027b82 */ /* 0x0002a20000000a00 */
[----:B------:R-:W3:Y:S01]  /*4550*/  LDCU.64 UR4, c[0x4][0xf8] ;  /* 0x01001f00ff0477ac */ /* 0x000ee20008000a00 */
[----:B------:R-:W-:Y:S01]  /*4560*/  CS2R R6, SRZ ;  /* 0x0000000000067805 */ /* 0x000fe2000001ff00 */
[----:B---3--:R-:W-:Y:S01]  /*4570*/  IMAD.U32 R4, RZ, RZ, UR4 ;  /* 0x00000004ff047e24 */ /* 0x008fe2000f8e00ff */
[----:B------:R-:W-:-:S04]  /*4580*/  MOV R5, UR5 ;  /* 0x0000000500057c02 */ /* 0x000fc80008000f00 */
[----:B------:R-:W-:-:S07]  /*4590*/  LEPC R20, `(.L_x_103) ;  /* 0x000000001014794e */ /* 0x000fce0000000000 */
[----:B-12---:R-:W-:Y:S05]  /*45a0*/  CALL.ABS.NOINC R2 ;  /* 0x0000000002007343 */ /* 0x006fea0003c00000 */
.L_x_103:
[----:B------:R-:W-:Y:S01]  /*45b0*/  HFMA2 R0, -RZ, RZ, 0, 9.5367431640625e-07 ;  /* 0x00000010ff007431 */ /* 0x000fe200000001ff */
[----:B------:R1:W2:Y:S01]  /*45c0*/  LDC.64 R2, c[0x4][R17] ;  /* 0x0100000011027b82 */ /* 0x0002a20000000a00 */
[----:B------:R-:W3:Y:S01]  /*45d0*/  LDCU.64 UR4, c[0x4][0xc8] ;  /* 0x01001900ff0477ac */ /* 0x000ee20008000a00 */
[----:B------:R-:W-:Y:S01]  /*45e0*/  MOV R6, R29 ;  /* 0x0000001d00067202 */ /* 0x000fe20000000f00 */
[----:B------:R-:W-:Y:S01]  /*45f0*/  IMAD.MOV.U32 R7, RZ, RZ, R28 ;  /* 0x000000ffff077224 */ /* 0x000fe200078e001c */
[----:B------:R1:W-:Y:S01]  /*4600*/  STL [R1], R0 ;  /* 0x0000000001007387 */ /* 0x0003e20000100800 */
[----:B---3--:R-:W-:Y:S01]  /*4610*/  MOV R4, UR4 ;  /* 0x0000000400047c02 */ /* 0x008fe20008000f00 */
[----:B------:R-:W-:-:S04]  /*4620*/  IMAD.U32 R5, RZ, RZ, UR5 ;  /* 0x00000005ff057e24 */ /* 0x000fc8000f8e00ff */
[----:B------:R-:W-:-:S07]  /*4630*/  LEPC R20, `(.L_x_104) ;  /* 0x000000001014794e */ /* 0x000fce0000000000 */
[----:B-12---:R-:W-:Y:S05]  /*4640*/  CALL.ABS.NOINC R2 ;  /* 0x0000000002007343 */ /* 0x006fea0003c00000 */
.L_x_104:
[----:B------:R-:W1:Y:S01]  /*4650*/  S2R R3, SR_SWINHI ;  /* 0x0000000000037919 */ /* 0x000e620000002f00 */
[----:B------:R-:W2:Y:S01]  /*4660*/  LDCU.64 UR4, c[0x4][0x100] ;  /* 0x01002000ff0477ac */ /* 0x000ea20008000a00 */
[----:B------:R-:W-:Y:S01]  /*4670*/  MOV R6, R29 ;  /* 0x0000001d00067202 */ /* 0x000fe20000000f00 */
[----:B------:R-:W-:Y:S01]  /*4680*/  IMAD.MOV.U32 R7, RZ, RZ, R28 ;  /* 0x000000ffff077224 */ /* 0x000fe200078e001c */
[----:B------:R-:W-:Y:S02]  /*4690*/  MOV R4, R16 ;  /* 0x0000001000047202 */ /* 0x000fe40000000f00 */
[----:B-1----:R-:W-:Y:S02]  /*46a0*/  MOV R5, R3 ;  /* 0x0000000300057202 */ /* 0x002fe40000000f00 */
[----:B------:R1:W3:Y:S01]  /*46b0*/  LDC.64 R2, c[0x4][R17] ;  /* 0x0100000011027b82 */ /* 0x0002e20000000a00 */
[----:B------:R-:W-:Y:S02]  /*46c0*/  IADD3 R8, P0, PT, R4, 0x5000, RZ ;  /* 0x0000500004087810 */ /* 0x000fe40007f1e0ff */
[----:B--2---:R-:W-:-:S03]  /*46d0*/  MOV R4, UR4 ;  /* 0x0000000400047c02 */ /* 0x004fc60008000f00 */
[----:B------:R-:W-:Y:S02]  /*46e0*/  IMAD.X R9, RZ, RZ, R5, P0 ;  /* 0x000000ffff097224 */ /* 0x000fe400000e0605 */
[----:B------:R-:W-:-:S03]  /*46f0*/  IMAD.U32 R5, RZ, RZ, UR5 ;  /* 0x00000005ff057e24 */ /* 0x000fc6000f8e00ff */
[----:B------:R1:W-:Y:S04]  /*4700*/  STL.64 [R1], R8 ;  /* 0x0000000801007387 */ /* 0x0003e80000100a00 */
[----:B------:R-:W-:-:S07]  /*4710*/  LEPC R20, `(.L_x_105) ;  /* 0x000000001014794e */ /* 0x000fce0000000000 */
[----:B-1-3--:R-:W-:Y:S05]  /*4720*/  CALL.ABS.NOINC R2 ;  /* 0x0000000002007343 */ /* 0x00afea0003c00000 */
.L_x_105:
[----:B------:R-:W1:Y:S01]  /*4730*/  LDC.64 R8, c[0x4][0xd8] ;  /* 0x01003600ff087b82 */ /* 0x000e620000000a00 */
[----:B------:R-:W2:Y:S01]  /*4740*/  LDCU.64 UR4, c[0x4][0xd0] ;  /* 0x01001a00ff0477ac */ /* 0x000ea20008000a00 */
[----:B------:R-:W-:Y:S02]  /*4750*/  MOV R6, R29 ;  /* 0x0000001d00067202 */ /* 0x000fe40000000f00 */
[----:B------:R-:W-:-:S04]  /*4760*/  MOV R7, R28 ;  /* 0x0000001c00077202 */ /* 0x000fc80000000f00 */
[----:B------:R3:W4:Y:S01]  /*4770*/  LDC.64 R2, c[0x4][R17] ;  /* 0x0100000011027b82 */ /* 0x0007220000000a00 */
[----:B--2---:R-:W-:Y:S02]  /*4780*/  IMAD.U32 R4, RZ, RZ, UR4 ;  /* 0x00000004ff047e24 */ /* 0x004fe4000f8e00ff */
[----:B------:R-:W-:Y:S01]  /*4790*/  IMAD.U32 R5, RZ, RZ, UR5 ;  /* 0x00000005ff057e24 */ /* 0x000fe2000f8e00ff */
[----:B-1----:R3:W-:Y:S04]  /*47a0*/  STL.64 [R1], R8 ;  /* 0x0000000801007387 */ /* 0x0027e80000100a00 */
[----:B------:R-:W-:-:S07]  /*47b0*/  LEPC R20, `(.L_x_106) ;  /* 0x000000001014794e */ /* 0x000fce0000000000 */
[----:B---34-:R-:W-:Y:S05]  /*47c0*/  CALL.ABS.NOINC R2 ;  /* 0x0000000002007343 */ /* 0x018fea0003c00000 */
.L_x_106:
[----:B------:R-:W-:Y:S01]  /*47d0*/  HFMA2 R0, -RZ, RZ, 0, 2.384185791015625e-06 ;  /* 0x00000028ff007431 */ /* 0x000fe200000001ff */
        /* <DEDUP_REMOVED lines=9> */
.L_x_107:
        /* <DEDUP_REMOVED lines=10> */
.L_x_108:
[----:B------:R1:W2:Y:S01]  /*4910*/  LDC.64 R2, c[0x4][R17] ;  /* 0x0100000011027b82 */ /* 0x0002a20000000a00 */
[----:B------:R-:W3:Y:S01]  /*4920*/  LDCU.64 UR4, c[0x4][0xe0] ;  /* 0x01001c00ff0477ac */ /* 0x000ee20008000a00 */
[----:B------:R-:W-:Y:S01]  /*4930*/  CS2R R6, SRZ ;  /* 0x0000000000067805 */ /* 0x000fe2000001ff00 */
[----:B---3--:R-:W-:Y:S01]  /*4940*/  IMAD.U32 R4, RZ, RZ, UR4 ;  /* 0x00000004ff047e24 */ /* 0x008fe2000f8e00ff */
[----:B------:R-:W-:-:S04]  /*4950*/  MOV R5, UR5 ;  /* 0x0000000500057c02 */ /* 0x000fc80008000f00 */
[----:B------:R-:W-:-:S07]  /*4960*/  LEPC R20, `(.L_x_109) ;  /* 0x000000001014794e */ /* 0x000fce0000000000 */
[----:B-12---:R-:W-:Y:S05]  /*4970*/  CALL.ABS.NOINC R2 ;  /* 0x0000000002007343 */ /* 0x006fea0003c00000 */
.L_x_109:
[----:B------:R-:W-:Y:S01]  /*4980*/  HFMA2 R0, -RZ, RZ, 0, 4.76837158203125e-07 ;  /* 0x00000008ff007431 */ /* 0x000fe200000001ff */
        /* <DEDUP_REMOVED lines=9> */
.L_x_110:
[----:B------:R-:W-:Y:S01]  /*4a20*/  HFMA2 R0, -RZ, RZ, 0, 2.6226043701171875e-06 ;  /* 0x0000002cff007431 */ /* 0x000fe200000001ff */
        /* <DEDUP_REMOVED lines=9> */
.L_x_111:
[----:B------:R1:W2:Y:S01]  /*4ac0*/  LDC.64 R2, c[0x4][R17] ;  /* 0x0100000011027b82 */ /* 0x0002a20000000a00 */
[----:B------:R-:W3:Y:S01]  /*4ad0*/  LDCU.64 UR4, c[0x4][0xe0] ;  /* 0x01001c00ff0477ac */ /* 0x000ee20008000a00 */
[----:B------:R-:W-:Y:S01]  /*4ae0*/  CS2R R6, SRZ ;  /* 0x0000000000067805 */ /* 0x000fe2000001ff00 */
[----:B---3--:R-:W-:Y:S01]  /*4af0*/  IMAD.U32 R4, RZ, RZ, UR4 ;  /* 0x00000004ff047e24 */ /* 0x008fe2000f8e00ff */
[----:B------:R-:W-:-:S04]  /*4b00*/  MOV R5, UR5 ;  /* 0x0000000500057c02 */ /* 0x000fc80008000f00 */
[----:B------:R-:W-:-:S07]  /*4b10*/  LEPC R20, `(.L_x_112) ;  /* 0x000000001014794e */ /* 0x000fce0000000000 */
[----:B-12---:R-:W-:Y:S05]  /*4b20*/  CALL.ABS.NOINC R2 ;  /* 0x0000000002007343 */ /* 0x006fea0003c00000 */
.L_x_112:
        /* <DEDUP_REMOVED lines=10> */
.L_x_113:
[----:B------:R-:W-:Y:S01]  /*4bd0*/  HFMA2 R0, -RZ, RZ, 0, 2.443790435791015625e-06 ;  /* 0x00000029ff007431 */ /* 0x000fe200000001ff */
        /* <DEDUP_REMOVED lines=9> */
.L_x_114:
        /* <DEDUP_REMOVED lines=10> */
.L_x_115:
        /* <DEDUP_REMOVED lines=10> */
.L_x_116:
[----:B------:R1:W2:Y:S01]  /*4db0*/  LDC.64 R2, c[0x4][R17] ;  /* 0x0100000011027b82 */ /* 0x0002a20000000a00 */
[----:B------:R-:W3:Y:S01]  /*4dc0*/  LDCU.64 UR4, c[0x4][0xe0] ;  /* 0x01001c00ff0477ac */ /* 0x000ee20008000a00 */
[----:B------:R-:W-:Y:S01]  /*4dd0*/  CS2R R6, SRZ ;  /* 0x0000000000067805 */ /* 0x000fe2000001ff00 */
[----:B---3--:R-:W-:Y:S01]  /*4de0*/  IMAD.U32 R4, RZ, RZ, UR4 ;  /* 0x00000004ff047e24 */ /* 0x008fe2000f8e00ff */
[----:B------:R-:W-:-:S04]  /*4df0*/  MOV R5, UR5 ;  /* 0x0000000500057c02 */ /* 0x000fc80008000f00 */
[----:B------:R-:W-:-:S07]  /*4e00*/  LEPC R20, `(.L_x_117) ;  /* 0x000000001014794e */ /* 0x000fce0000000000 */
[----:B-12---:R-:W-:Y:S05]  /*4e10*/  CALL.ABS.NOINC R2 ;  /* 0x0000000002007343 */ /* 0x006fea0003c00000 */
.L_x_117:
        /* <DEDUP_REMOVED lines=10> */
.L_x_118:
        /* <DEDUP_REMOVED lines=10> */
.L_x_119:
[----:B------:R1:W2:Y:S01]  /*4f60*/  LDC.64 R2, c[0x4][R17] ;  /* 0x0100000011027b82 */ /* 0x0002a20000000a00 */
[----:B------:R-:W3:Y:S01]  /*4f70*/  LDCU.64 UR4, c[0x4][0xe0] ;  /* 0x01001c00ff0477ac */ /* 0x000ee20008000a00 */
[----:B------:R-:W-:Y:S01]  /*4f80*/  CS2R R6, SRZ ;  /* 0x0000000000067805 */ /* 0x000fe2000001ff00 */
[----:B---3--:R-:W-:Y:S01]  /*4f90*/  IMAD.U32 R4, RZ, RZ, UR4 ;  /* 0x00000004ff047e24 */ /* 0x008fe2000f8e00ff */
[----:B------:R-:W-:-:S04]  /*4fa0*/  MOV R5, UR5 ;  /* 0x0000000500057c02 */ /* 0x000fc80008000f00 */
[----:B------:R-:W-:-:S07]  /*4fb0*/  LEPC R20, `(.L_x_120) ;  /* 0x000000001014794e */ /* 0x000fce0000000000 */
[----:B-12---:R-:W-:Y:S05]  /*4fc0*/  CALL.ABS.NOINC R2 ;  /* 0x0000000002007343 */ /* 0x006fea0003c00000 */
.L_x_120:
[----:B------:R-:W-:Y:S01]  /*4fd0*/  HFMA2 R0, -RZ, RZ, 0, 5.9604644775390625e-08 ;  /* 0x00000001ff007431 */ /* 0x000fe200000001ff */
        /* <DEDUP_REMOVED lines=9> */
.L_x_121:
        /* <DEDUP_REMOVED lines=10> */
.L_x_122:
        /* <DEDUP_REMOVED lines=10> */
.L_x_123:
        /* <DEDUP_REMOVED lines=10> */
.L_x_124:
[----:B------:R1:W2:Y:S01]  /*5250*/  LDC.64 R2, c[0x4][R17] ;  /* 0x0100000011027b82 */ /* 0x0002a20000000a00 */
[----:B------:R-:W3:Y:S01]  /*5260*/  LDCU.64 UR4, c[0x4][0xe0] ;  /* 0x01001c00ff0477ac */ /* 0x000ee20008000a00 */
[----:B------:R-:W-:Y:S01]  /*5270*/  CS2R R6, SRZ ;  /* 0x0000000000067805 */ /* 0x000fe2000001ff00 */
[----:B---3--:R-:W-:Y:S01]  /*5280*/  IMAD.U32 R4, RZ, RZ, UR4 ;  /* 0x00000004ff047e24 */ /* 0x008fe2000f8e00ff */
[----:B------:R-:W-:-:S04]  /*5290*/  MOV R5, UR5 ;  /* 0x0000000500057c02 */ /* 0x000fc80008000f00 */
[----:B------:R-:W-:-:S07]  /*52a0*/  LEPC R20, `(.L_x_125) ;  /* 0x000000001014794e */ /* 0x000fce0000000000 */
[----:B-12---:R-:W-:Y:S05]  /*52b0*/  CALL.ABS.NOINC R2 ;  /* 0x0000000002007343 */ /* 0x006fea0003c00000 */
.L_x_125:
        /* <DEDUP_REMOVED lines=10> */
.L_x_126:
        /* <DEDUP_REMOVED lines=10> */
.L_x_127:
[----:B------:R1:W2:Y:S01]  /*5400*/  LDC.64 R2, c[0x4][R17] ;  /* 0x0100000011027b82 */ /* 0x0002a20000000a00 */
[----:B------:R-:W3:Y:S01]  /*5410*/  LDCU.64 UR4, c[0x4][0xe0] ;  /* 0x01001c00ff0477ac */ /* 0x000ee20008000a00 */
[----:B------:R-:W-:Y:S01]  /*5420*/  CS2R R6, SRZ ;  /* 0x0000000000067805 */ /* 0x000fe2000001ff00 */
[----:B---3--:R-:W-:Y:S01]  /*5430*/  IMAD.U32 R4, RZ, RZ, UR4 ;  /* 0x00000004ff047e24 */ /* 0x008fe2000f8e00ff */
[----:B------:R-:W-:-:S04]  /*5440*/  MOV R5, UR5 ;  /* 0x0000000500057c02 */ /* 0x000fc80008000f00 */
[----:B------:R-:W-:-:S07]  /*5450*/  LEPC R20, `(.L_x_128) ;  /* 0x000000001014794e */ /* 0x000fce0000000000 */
[----:B-12---:R-:W-:Y:S05]  /*5460*/  CALL.ABS.NOINC R2 ;  /* 0x0000000002007343 */ /* 0x006fea0003c00000 */
.L_x_128:
[----:B------:R-:W-:Y:S01]  /*5470*/  HFMA2 R0, -RZ, RZ, 0, 1.1920928955078125e-07 ;  /* 0x00000002ff007431 */ /* 0x000fe200000001ff */
        /* <DEDUP_REMOVED lines=9> */
.L_x_129:
        /* <DEDUP_REMOVED lines=10> */
.L_x_130:
        /* <DEDUP_REMOVED lines=10> */
.L_x_131:
        /* <DEDUP_REMOVED lines=10> */
.L_x_132:
        /* <DEDUP_REMOVED lines=10> */
.L_x_133:
        /* <DEDUP_REMOVED lines=10> */
.L_x_134:
[----:B------:R1:W2:Y:S01]  /*5830*/  LDC.64 R2, c[0x4][R17] ;  /* 0x0100000011027b82 */ /* 0x0002a20000000a00 */
[----:B------:R-:W3:Y:S01]  /*5840*/  LDCU.64 UR4, c[0x4][0xe0] ;  /* 0x01001c00ff0477ac */ /* 0x000ee20008000a00 */
[----:B------:R-:W-:Y:S01]  /*5850*/  CS2R R6, SRZ ;  /* 0x0000000000067805 */ /* 0x000fe2000001ff00 */
[----:B---3--:R-:W-:Y:S01]  /*5860*/  IMAD.U32 R4, RZ, RZ, UR4 ;  /* 0x00000004ff047e24 */ /* 0x008fe2000f8e00ff */
[----:B------:R-:W-:-:S04]  /*5870*/  MOV R5, UR5 ;  /* 0x0000000500057c02 */ /* 0x000fc80008000f00 */
[----:B------:R-:W-:-:S07]  /*5880*/  LEPC R20, `(.L_x_135) ;  /* 0x000000001014794e */ /* 0x000fce0000000000 */
[----:B-12---:R-:W-:Y:S05]  /*5890*/  CALL.ABS.NOINC R2 ;  /* 0x0000000002007343 */ /* 0x006fea0003c00000 */
.L_x_135:
        /* <DEDUP_REMOVED lines=10> */
.L_x_136:
        /* <DEDUP_REMOVED lines=10> */
.L_x_137:
[----:B------:R1:W2:Y:S01]  /*59e0*/  LDC.64 R2, c[0x4][R17] ;  /* 0x0100000011027b82 */ /* 0x0002a20000000a00 */
[----:B------:R-:W3:Y:S01]  /*59f0*/  LDCU.64 UR4, c[0x4][0xe0] ;  /* 0x01001c00ff0477ac */ /* 0x000ee20008000a00 */
[----:B------:R-:W-:Y:S01]  /*5a00*/  CS2R R6, SRZ ;  /* 0x0000000000067805 */ /* 0x000fe2000001ff00 */
[----:B---3--:R-:W-:Y:S01]  /*5a10*/  IMAD.U32 R4, RZ, RZ, UR4 ;  /* 0x00000004ff047e24 */ /* 0x008fe2000f8e00ff */
[----:B------:R-:W-:-:S04]  /*5a20*/  MOV R5, UR5 ;  /* 0x0000000500057c02 */ /* 0x000fc80008000f00 */
[----:B------:R-:W-:-:S07]  /*5a30*/  LEPC R20, `(.L_x_138) ;  /* 0x000000001014794e */ /* 0x000fce0000000000 */
[----:B-12---:R-:W-:Y:S05]  /*5a40*/  CALL.ABS.NOINC R2 ;  /* 0x0000000002007343 */ /* 0x006fea0003c00000 */
.L_x_138:
[----:B------:R-:W-:Y:S01]  /*5a50*/  HFMA2 R0, -RZ, RZ, 0, 7.62939453125e-06 ;  /* 0x00000080ff007431 */ /* 0x000fe200000001ff */
        /* <DEDUP_REMOVED lines=9> */
.L_x_139:
        /* <DEDUP_REMOVED lines=10> */
.L_x_140:
        /* <DEDUP_REMOVED lines=10> */
.L_x_141:
        /* <DEDUP_REMOVED lines=10> */
.L_x_142:
[----:B------:R1:W2:Y:S01]  /*5cd0*/  LDC.64 R2, c[0x4][R17] ;  /* 0x0100000011027b82 */ /* 0x0002a20000000a00 */
[----:B------:R-:W3:Y:S01]  /*5ce0*/  LDCU.64 UR4, c[0x4][0xe0] ;  /* 0x01001c00ff0477ac */ /* 0x000ee20008000a00 */
[----:B------:R-:W-:Y:S01]  /*5cf0*/  CS2R R6, SRZ ;  /* 0x0000000000067805 */ /* 0x000fe2000001ff00 */
[----:B---3--:R-:W-:Y:S01]  /*5d00*/  IMAD.U32 R4, RZ, RZ, UR4 ;  /* 0x00000004ff047e24 */ /* 0x008fe2000f8e00ff */
[----:B------:R-:W-:-:S04]  /*5d10*/  MOV R5, UR5 ;  /* 0x0000000500057c02 */ /* 0x000fc80008000f00 */
[----:B------:R-:W-:-:S07]  /*5d20*/  LEPC R20, `(.L_x_143) ;  /* 0x000000001014794e */ /* 0x000fce0000000000 */
[----:B-12---:R-:W-:Y:S05]  /*5d30*/  CALL.ABS.NOINC R2 ;  /* 0x0000000002007343 */ /* 0x006fea0003c00000 */
.L_x_143:
        /* <DEDUP_REMOVED lines=10> */
.L_x_144:
        /* <DEDUP_REMOVED lines=10> */
.L_x_145:
[----:B------:R1:W2:Y:S01]  /*5e80*/  LDC.64 R2, c[0x4][R17] ;  /* 0x0100000011027b82 */ /* 0x0002a20000000a00 */
[----:B------:R-:W3:Y:S01]  /*5e90*/  LDCU.64 UR4, c[0x4][0xe0] ;  /* 0x01001c00ff0477ac */ /* 0x000ee20008000a00 */
[----:B------:R-:W-:Y:S01]  /*5ea0*/  CS2R R6, SRZ ;  /* 0x0000000000067805 */ /* 0x000fe2000001ff00 */
[----:B---3--:R-:W-:Y:S01]  /*5eb0*/  IMAD.U32 R4, RZ, RZ, UR4 ;  /* 0x00000004ff047e24 */ /* 0x008fe2000f8e00ff */
[----:B------:R-:W-:-:S04]  /*5ec0*/  MOV R5, UR5 ;  /* 0x0000000500057c02 */ /* 0x000fc80008000f00 */
[----:B------:R-:W-:-:S07]  /*5ed0*/  LEPC R20, `(.L_x_146) ;  /* 0x000000001014794e */ /* 0x000fce0000000000 */
[----:B-12---:R-:W-:Y:S05]  /*5ee0*/  CALL.ABS.NOINC R2 ;  /* 0x0000000002007343 */ /* 0x006fea0003c00000 */
.L_x_146:
[----:B------:R1:W-:Y:S01]  /*5ef0*/  STL [R1], RZ ;  /* 0x000000ff01007387 */ /* 0x0003e20000100800 */
[----:B------:R1:W2:Y:S01]  /*5f00*/  LDC.64 R2, c[0x4][R17] ;  /* 0x0100000011027b82 */ /* 0x0002a20000000a00 */
[----:B------:R-:W3:Y:S01]  /*5f10*/  LDCU.64 UR4, c[0x4][0xc8] ;  /* 0x01001900ff0477ac */ /* 0x000ee20008000a00 */
[----:B------:R-:W-:Y:S02]  /*5f20*/  MOV R6, R29 ;  /* 0x0000001d00067202 */ /* 0x000fe40000000f00 */
[----:B------:R-:W-:Y:S01]  /*5f30*/  MOV R7, R28 ;  /* 0x0000001c00077202 */ /* 0x000fe20000000f00 */
[----:B---3--:R-:W-:Y:S02]  /*5f40*/  IMAD.U32 R4, RZ, RZ, UR4 ;  /* 0x00000004ff047e24 */ /* 0x008fe4000f8e00ff */
[----:B------:R-:W-:Y:S02]  /*5f50*/  IMAD.U32 R5, RZ, RZ, UR5 ;  /* 0x00000005ff057e24 */ /* 0x000fe4000f8e00ff */
[----:B------:R-:W-:-:S07]  /*5f60*/  LEPC R20, `(.L_x_147) ;  /* 0x000000001014794e */ /* 0x000fce0000000000 */
[----:B-12---:R-:W-:Y:S05]  /*5f70*/  CALL.ABS.NOINC R2 ;  /* 0x0000000002007343 */ /* 0x006fea0003c00000 */
.L_x_147:
        /* <DEDUP_REMOVED lines=10> */
.L_x_148:
        /* <DEDUP_REMOVED lines=10> */
.L_x_149:
        /* <DEDUP_REMOVED lines=10> */
.L_x_150:
[----:B------:R1:W2:Y:S01]  /*6160*/  LDC.64 R2, c[0x4][R17] ;  /* 0x0100000011027b82 */ /* 0x0002a20000000a00 */
[----:B------:R-:W3:Y:S01]  /*6170*/  LDCU.64 UR4, c[0x4][0xe0] ;  /* 0x01001c00ff0477ac */ /* 0x000ee20008000a00 */
[----:B------:R-:W-:Y:S01]  /*6180*/  CS2R R6, SRZ ;  /* 0x0000000000067805 */ /* 0x000fe2000001ff00 */
[----:B---3--:R-:W-:Y:S01]  /*6190*/  IMAD.U32 R4, RZ, RZ, UR4 ;  /* 0x00000004ff047e24 */ /* 0x008fe2000f8e00ff */
[----:B------:R-:W-:-:S04]  /*61a0*/  MOV R5, UR5 ;  /* 0x0000000500057c02 */ /* 0x000fc80008000f00 */
[----:B------:R-:W-:-:S07]  /*61b0*/  LEPC R20, `(.L_x_151) ;  /* 0x000000001014794e */ /* 0x000fce0000000000 */
[----:B-12---:R-:W-:Y:S05]  /*61c0*/  CALL.ABS.NOINC R2 ;  /* 0x0000000002007343 */ /* 0x006fea0003c00000 */
.L_x_151:
        /* <DEDUP_REMOVED lines=9> */
.L_x_152:
        /* <DEDUP_REMOVED lines=10> */
.L_x_153:
[----:B------:R1:W2:Y:S01]  /*6300*/  LDC.64 R2, c[0x4][R17] ;  /* 0x0100000011027b82 */ /* 0x0002a20000000a00 */
[----:B------:R-:W3:Y:S01]  /*6310*/  LDCU.64 UR4, c[0x4][0xe0] ;  /* 0x01001c00ff0477ac */ /* 0x000ee20008000a00 */
[----:B------:R-:W-:Y:S01]  /*6320*/  CS2R R6, SRZ ;  /* 0x0000000000067805 */ /* 0x000fe2000001ff00 */
[----:B---3--:R-:W-:Y:S01]  /*6330*/  IMAD.U32 R4, RZ, RZ, UR4 ;  /* 0x00000004ff047e24 */ /* 0x008fe2000f8e00ff */
[----:B------:R-:W-:-:S04]  /*6340*/  MOV R5, UR5 ;  /* 0x0000000500057c02 */ /* 0x000fc80008000f00 */
[----:B------:R-:W-:-:S07]  /*6350*/  LEPC R20, `(.L_x_154) ;  /* 0x000000001014794e */ /* 0x000fce0000000000 */
[----:B-12---:R-:W-:Y:S05]  /*6360*/  CALL.ABS.NOINC R2 ;  /* 0x0000000002007343 */ /* 0x006fea0003c00000 */
.L_x_154:
[----:B------:R-:W-:Y:S01]  /*6370*/  HFMA2 R0, -RZ, RZ, 0, 0.0001220703125 ;  /* 0x00000800ff007431 */ /* 0x000fe200000001ff */
        /* <DEDUP_REMOVED lines=9> */
.L_x_155:
        /* <DEDUP_REMOVED lines=10> */
.L_x_156:
        /* <DEDUP_REMOVED lines=10> */
.L_x_157:
        /* <DEDUP_REMOVED lines=10> */
.L_x_98:
[----:B------:R-:W-:Y:S05]  /*65f0*/  BSYNC.RECONVERGENT B6 ;  /* 0x0000000000067941 */ /* 0x000fea0003800200 */
.L_x_97:
[----:B-1----:R-:W1:Y:S01]  /*6600*/  S2R R3, SR_SWINHI ;  /* 0x0000000000037919 */ /* 0x002e620000002f00 */
[----:B------:R-:W-:Y:S01]  /*6610*/  IMAD.SHL.U32 R14, R31, 0x2, RZ ;  /* 0x000000021f0e7824 */ /* 0x000fe200078e00ff */
[----:B------:R-:W2:Y:S04]  /*6620*/  LDCU.64 UR4, c[0x0][0x880] ;  /* 0x00011000ff0477ac */ /* 0x000ea80008000a00 */
[----:B------:R-:W-:Y:S02]  /*6630*/  LOP3.LUT R14, R14, 0xfe, RZ, 0xc0, !PT ;  /* 0x000000fe0e0e7812 */ /* 0x000fe400078ec0ff */
[----:B--2---:R-:W-:-:S04]  /*6640*/  ISETP.NE.U32.AND P5, PT, RZ, UR4, PT ;  /* 0x00000004ff007c0c */ /* 0x004fc8000bfa5070 */
[----:B------:R-:W-:Y:S02]  /*6650*/  ISETP.NE.AND.EX P5, PT, RZ, UR5, PT, P5 ;  /* 0x00000005ff007c0c */ /* 0x000fe4000bfa5350 */
[----:B------:R-:W-:Y:S02]  /*6660*/  MOV R4, R16 ;  /* 0x0000001000047202 */ /* 0x000fe40000000f00 */
[----:B-1----:R-:W-:-:S03]  /*6670*/  MOV R5, R3 ;  /* 0x0000000300057202 */ /* 0x002fc60000000f00 */
[----:B------:R-:W-:-:S03]  /*6680*/  IMAD.WIDE.U32 R14, R14, 0x2, R4 ;  /* 0x000000020e0e7825 */ /* 0x000fc600078e0004 */
[C---:B------:R-:W-:Y:S02]  /*6690*/  IADD3 R3, P3, PT, R14.reuse, 0x5000, RZ ;  /* 0x000050000e037810 */ /* 0x040fe40007f7e0ff */
[C---:B------:R-:W-:Y:S02]  /*66a0*/  IADD3 R9, P0, PT, R14.reuse, 0x5200, RZ ;  /* 0x000052000e097810 */ /* 0x040fe40007f1e0ff */
[C---:B------:R-:W-:Y:S01]  /*66b0*/  IADD3 R7, P1, PT, R14.reuse, 0x5400, RZ ;  /* 0x000054000e077810 */ /* 0x040fe20007f3e0ff */
[--C-:B------:R-:W-:Y:S01]  /*66c0*/  IMAD.X R21, RZ, RZ, R15.reuse, P3 ;  /* 0x000000ffff157224 */ /* 0x100fe200018e060f */
[----:B------:R-:W-:Y:S01]  /*66d0*/  IADD3 R5, P2, PT, R14, 0x5600, RZ ;  /* 0x000056000e057810 */ /* 0x000fe20007f5e0ff */
[--C-:B------:R-:W-:Y:S02]  /*66e0*/  IMAD.X R19, RZ, RZ, R15.reuse, P0 ;  /* 0x000000ffff137224 */ /* 0x100fe400000e060f */
[----:B------:R-:W-:Y:S01]  /*66f0*/  IMAD.X R13, RZ, RZ, R15, P1 ;  /* 0x000000ffff0d7224 */ /* 0x000fe200008e060f */
[----:B------:R-:W-:Y:S01]  /*6700*/  SHF.R.U64 R6, R3, 0x3, R21 ;  /* 0x0000000303067819 */ /* 0x000fe20000001215 */
[----:B------:R-:W-:Y:S01]  /*6710*/  IMAD.X R11, RZ, RZ, R15, P2 ;  /* 0x000000ffff0b7224 */ /* 0x000fe200010e060f */
[----:B------:R-:W-:-:S02]  /*6720*/  SHF.R.U64 R4, R9, 0x3, R19 ;  /* 0x0000000309047819 */ /* 0x000fc40000001213 */
[----:B------:R-:W-:Y:S02]  /*6730*/  SHF.R.U64 R2, R7, 0x3, R13 ;  /* 0x0000000307027819 */ /* 0x000fe4000000120d */
[----:B------:R-:W-:Y:S02]  /*6740*/  SHF.R.U64 R0, R5, 0x3, R11 ;  /* 0x0000000305007819 */ /* 0x000fe4000000120b */
[----:B------:R-:W-:Y:S02]  /*6750*/  LOP3.LUT R20, R3, 0x10, R6, 0x78, !PT ;  /* 0x0000001003147812 */ /* 0x000fe400078e7806 */
[----:B------:R-:W-:Y:S02]  /*6760*/  LOP3.LUT R18, R9, 0x10, R4, 0x78, !PT ;  /* 0x0000001009127812 */ /* 0x000fe400078e7804 */
[----:B------:R-:W-:Y:S01]  /*6770*/  IADD3 R6, P0, PT, R14, 0x5800, RZ ;  /* 0x000058000e067810 */ /* 0x000fe20007f1e0ff */
[----:B------:R1:W-:Y:S01]  /*6780*/  ST.E desc[UR40][R20.64], RZ ;  /* 0x000000ff14007985 */ /* 0x0003e2000c101928 */
[----:B------:R-:W-:-:S02]  /*6790*/  LOP3.LUT R12, R7, 0x10, R2, 0x78, !PT ;  /* 0x00000010070c7812 */ /* 0x000fc400078e7802 */
[C---:B------:R-:W-:Y:S01]  /*67a0*/  IADD3 R4, P1, PT, R14.reuse, 0x5a00, RZ ;  /* 0x00005a000e047810 */ /* 0x040fe20007f3e0ff */
[--C-:B------:R-:W-:Y:S01]  /*67b0*/  IMAD.X R45, RZ, RZ, R15.reuse, P0 ;  /* 0x000000ffff2d7224 */ /* 0x100fe200000e060f */
[----:B------:R-:W-:Y:S01]  /*67c0*/  LOP3.LUT R10, R5, 0x10, R0, 0x78, !PT ;  /* 0x00000010050a7812 */ /* 0x000fe200078e7800 */
[----:B------:R1:W-:Y:S01]  /*67d0*/  ST.E desc[UR40][R18.64], RZ ;  /* 0x000000ff12007985 */ /* 0x0003e2000c101928 */
[C---:B------:R-:W-:Y:S01]  /*67e0*/  IADD3 R2, P2, PT, R14.reuse, 0x5c00, RZ ;  /* 0x00005c000e027810 */ /* 0x040fe20007f5e0ff */
[----:B------:R-:W-:Y:S01]  /*67f0*/  IMAD.X R43, RZ, RZ, R15, P1 ;  /* 0x000000ffff2b7224 */ /* 0x000fe200008e060f */
[----:B------:R-:W-:Y:S01]  /*6800*/  IADD3 R0, P3, PT, R14, 0x5e00, RZ ;  /* 0x00005e000e007810 */ /* 0x000fe20007f7e0ff */
[----:B------:R1:W-:Y:S01]  /*6810*/  ST.E desc[UR40][R12.64], RZ ;  /* 0x000000ff0c007985 */ /* 0x0003e2000c101928 */
[----:B------:R-:W-:Y:S01]  /*6820*/  SHF.R.U64 R9, R6, 0x3, R45 ;  /* 0x0000000306097819 */ /* 0x000fe2000000122d */
[----:B------:R-:W-:Y:S01]  /*6830*/  IMAD.X R41, RZ, RZ, R15, P2 ;  /* 0x000000ffff297224 */ /* 0x000fe200010e060f */
[----:B------:R-:W-:Y:S01]  /*6840*/  SHF.R.U64 R7, R4, 0x3, R43 ;  /* 0x0000000304077819 */ /* 0x000fe2000000122b */
[----:B------:R-:W-:Y:S01]  /*6850*/  IMAD.X R23, RZ, RZ, R15, P3 ;  /* 0x000000ffff177224 */ /* 0x000fe200018e060f */
[----:B------:R-:W-:Y:S01]  /*6860*/  LOP3.LUT R44, R6, 0x10, R9, 0x78, !PT ;  /* 0x00000010062c7812 */ /* 0x000fe200078e7809 */
[----:B------:R1:W-:Y:S01]  /*6870*/  ST.E desc[UR40][R10.64], RZ ;  /* 0x000000ff0a007985 */ /* 0x0003e2000c101928 */
[----:B------:R-:W-:-:S02]  /*6880*/  SHF.R.U64 R5, R2, 0x3, R41 ;  /* 0x0000000302057819 */ /* 0x000fc40000001229 */
[----:B------:R-:W-:Y:S01]  /*6890*/  SHF.R.U64 R3, R0, 0x3, R23 ;  /* 0x0000000300037819 */ /* 0x000fe20000001217 */
[----:B------:R1:W-:Y:S01]  /*68a0*/  ST.E desc[UR40][R44.64], RZ ;  /* 0x000000ff2c007985 */ /* 0x0003e2000c101928 */
[----:B------:R-:W-:Y:S02]  /*68b0*/  LOP3.LUT R42, R4, 0x10, R7, 0x78, !PT ;  /* 0x00000010042a7812 */ /* 0x000fe400078e7807 */
[----:B------:R-:W-:Y:S02]  /*68c0*/  LOP3.LUT R40, R2, 0x10, R5, 0x78, !PT ;  /* 0x0000001002287812 */ /* 0x000fe400078e7805 */
[----:B------:R-:W-:Y:S01]  /*68d0*/  LOP3.LUT R22, R0, 0x10, R3, 0x78, !PT ;  /* 0x0000001000167812 */ /* 0x000fe200078e7803 */
[----:B------:R1:W-:Y:S04]  /*68e0*/  ST.E desc[UR40][R42.64], RZ ;  /* 0x000000ff2a007985 */ /* 0x0003e8000c101928 */
[----:B------:R1:W-:Y:S04]  /*68f0*/  ST.E desc[UR40][R40.64], RZ ;  /* 0x000000ff28007985 */ /* 0x0003e8000c101928 */
[----:B------:R1:W-:Y:S01]  /*6900*/  ST.E desc[UR40][R22.64], RZ ;  /* 0x000000ff16007985 */ /* 0x0003e2000c101928 */
[----:B------:R-:W-:Y:S05]  /*6910*/  @!P5 BRA `(.L_x_158) ;  /* 0x0000000000c4d947 */ /* 0x000fea0003800000 */
[----:B------:R-:W2:Y:S01]  /*6920*/  LDC R2, c[0x0][0x904] ;  /* 0x00024100ff027b82 */ /* 0x000ea20000000800 */
[----:B------:R-:W3:Y:S01]  /*6930*/  LDCU.64 UR4, c[0x0][0x908] ;  /* 0x00012100ff0477ac */ /* 0x000ee20008000a00 */
[----:B------:R-:W-:Y:S01]  /*6940*/  BSSY.RECONVERGENT B0, `(.L_x_158) ;  /* 0x000002e000007945 */ /* 0x000fe20003800200 */
[----:B---3--:R-:W-:Y:S01]  /*6950*/  IMAD.HI.U32 R0, R37, UR4, RZ ;  /* 0x0000000425007c27 */ /* 0x008fe2000f8e00ff */
[----:B------:R-:W3:Y:S01]  /*6960*/  LDCU UR4, c[0x0][0x380] ;  /* 0x00007000ff0477ac */ /* 0x000ee20008000800 */
[----:B--2---:R-:W-:-:S03]  /*6970*/  ISETP.NE.AND P0, PT, R2, 0x1, PT ;  /* 0x000000010200780c */ /* 0x004fc60003f05270 */
[----:B------:R-:W-:-:S04]  /*6980*/  SHF.R.U32.HI R0, RZ, UR5, R0 ;  /* 0x00000005ff007c19 */ /* 0x000fc80008011600 */
[----:B------:R-:W-:-:S05]  /*6990*/  SEL R0, R37, R0, !P0 ;  /* 0x0000000025007207 */ /* 0x000fca0004000000 */
[----:B------:R-:W-:-:S04]  /*69a0*/  IMAD.MOV R0, RZ, RZ, -R0 ;  /* 0x000000ffff007224 */ /* 0x000fc800078e0a00 */
[----:B------:R-:W-:-:S04]  /*69b0*/  IMAD R3, R2, R0, R37 ;  /* 0x0000000002037224 */ /* 0x000fc800078e0225 */
[----:B------:R-:W-:-:S05]  /*69c0*/  IMAD R2, R3, 0x100, R36 ;  /* 0x0000010003027824 */ /* 0x000fca00078e0224 */
[----:B---3--:R-:W-:-:S13]  /*69d0*/  ISETP.GE.AND P0, PT, R2, UR4, PT ;  /* 0x0000000402007c0c */ /* 0x008fda000bf06270 */
[----:B------:R-:W-:Y:S05]  /*69e0*/  @P0 BRA `(.L_x_159) ;  /* 0x00000000008c0947 */ /* 0x000fea0003800000 */
[----:B------:R-:W2:Y:S01]  /*69f0*/  LDC R5, c[0x0][0x38c] ;  /* 0x0000e300ff057b82 */ /* 0x000ea20000000800 */
[----:B------:R-:W-:Y:S01]  /*6a00*/  HFMA2 R6, -RZ, RZ, 0, 0 ;  /* 0x00000000ff067431 */ /* 0x000fe200000001ff */
[----:B------:R-:W3:Y:S01]  /*6a10*/  LDCU UR6, c[0x0][0x890] ;  /* 0x00011200ff0677ac */ /* 0x000ee20008000800 */
[----:B------:R-:W4:Y:S01]  /*6a20*/  LDCU.64 UR4, c[0x0][0x888] ;  /* 0x00011100ff0477ac */ /* 0x000f220008000a00 */
[----:B--2---:R-:W-:-:S04]  /*6a30*/  IABS R4, R5 ;  /* 0x0000000500047213 */ /* 0x004fc80000000000 */
[----:B------:R-:W2:Y:S08]  /*6a40*/  I2F.RP R8, R4 ;  /* 0x0000000400087306 */ /* 0x000eb00000209400 */
[----:B--2---:R-:W2:Y:S02]  /*6a50*/  MUFU.RCP R7, R8 ;  /* 0x0000000800077308 */ /* 0x004ea40000001000 */
[----:B--2---:R-:W-:Y:S01]  /*6a60*/  IADD3 R7, PT, PT, R7, 0xffffffe, RZ ;  /* 0x0ffffffe07077810 */ /* 0x004fe20007ffe0ff */
[----:B------:R-:W2:Y:S05]  /*6a70*/  LDC.64 R8, c[0x0][0x880] ;  /* 0x00022000ff087b82 */ /* 0x000eaa0000000a00 */
[----:B------:R-:W5:Y:S02]  /*6a80*/  F2I.FTZ.U32.TRUNC.NTZ R7, R7 ;  /* 0x0000000700077305 */ /* 0x000f64000021f000 */
[----:B-----5:R-:W-:-:S04]  /*6a90*/  IMAD.MOV R0, RZ, RZ, -R7 ;  /* 0x000000ffff007224 */ /* 0x020fc800078e0a07 */
[----:B------:R-:W-:Y:S01]  /*6aa0*/  IMAD R3, R0, R4, RZ ;  /* 0x0000000400037224 */ /* 0x000fe200078e02ff */
[----:B------:R-:W-:-:S03]  /*6ab0*/  IABS R0, R26 ;  /* 0x0000001a00007213 */ /* 0x000fc60000000000 */
[----:B------:R-:W-:-:S06]  /*6ac0*/  IMAD.HI.U32 R3, R7, R3, R6 ;  /* 0x0000000307037227 */ /* 0x000fcc00078e0006 */
[----:B------:R-:W-:-:S04]  /*6ad0*/  IMAD.HI.U32 R6, R3, R0, RZ ;  /* 0x0000000003067227 */ /* 0x000fc800078e00ff */
[----:B------:R-:W-:-:S04]  /*6ae0*/  IMAD.MOV R3, RZ, RZ, -R6 ;  /* 0x000000ffff037224 */ /* 0x000fc800078e0a06 */
[----:B------:R-:W-:Y:S01]  /*6af0*/  IMAD R3, R4, R3, R0 ;  /* 0x0000000304037224 */ /* 0x000fe200078e0200 */
[----:B------:R-:W-:-:S04]  /*6b00*/  LOP3.LUT R0, R26, R5, RZ, 0x3c, !PT ;  /* 0x000000051a007212 */ /* 0x000fc800078e3cff */
[----:B------:R-:W-:Y:S02]  /*6b10*/  ISETP.GT.U32.AND P1, PT, R4, R3, PT ;  /* 0x000000030400720c */ /* 0x000fe40003f24070 */
[----:B------:R-:W-:-:S11]  /*6b20*/  ISETP.GE.AND P0, PT, R0, RZ, PT ;  /* 0x000000ff0000720c */ /* 0x000fd60003f06270 */
[-C--:B------:R-:W-:Y:S01]  /*6b30*/  @!P1 IADD3 R3, PT, PT, R3, -R4.reuse, RZ ;  /* 0x8000000403039210 */ /* 0x080fe20007ffe0ff */
[----:B------:R-:W-:Y:S01]  /*6b40*/  @!P1 VIADD R6, R6, 0x1 ;  /* 0x0000000106069836 */ /* 0x000fe20000000000 */
[----:B------:R-:W-:Y:S02]  /*6b50*/  ISETP.NE.AND P1, PT, R5, RZ, PT ;  /* 0x000000ff0500720c */ /* 0x000fe40003f25270 */
[----:B------:R-:W-:Y:S01]  /*6b60*/  ISETP.GE.U32.AND P2, PT, R3, R4, PT ;  /* 0x000000040300720c */ /* 0x000fe20003f46070 */
[----:B---3--:R-:W-:-:S12]  /*6b70*/  IMAD R3, R27, UR6, R2 ;  /* 0x000000061b037c24 */ /* 0x008fd8000f8e0202 */
[----:B------:R-:W-:-:S05]  /*6b80*/  @P2 IADD3 R6, PT, PT, R6, 0x1, RZ ;  /* 0x0000000106062810 */ /* 0x000fca0007ffe0ff */
[----:B------:R-:W-:Y:S01]  /*6b90*/  @!P0 IMAD.MOV R6, RZ, RZ, -R6 ;  /* 0x000000ffff068224 */ /* 0x000fe200078e0a06 */
[----:B------:R-:W-:-:S04]  /*6ba0*/  @!P1 LOP3.LUT R6, RZ, R5, RZ, 0x33, !PT ;  /* 0x00000005ff069212 */ /* 0x000fc800078e33ff */
[C---:B------:R-:W-:Y:S01]  /*6bb0*/  IADD3 R0, PT, PT, -R6.reuse, RZ, RZ ;  /* 0x000000ff06007210 */ /* 0x040fe20007ffe1ff */
[----:B----4-:R-:W-:-:S04]  /*6bc0*/  IMAD R3, R6, UR5, R3 ;  /* 0x0000000506037c24 */ /* 0x010fc8000f8e0203 */
[----:B------:R-:W-:-:S04]  /*6bd0*/  IMAD R0, R5, R0, R26 ;  /* 0x0000000005007224 */ /* 0x000fc800078e021a */
[----:B------:R-:W-:Y:S01]  /*6be0*/  IMAD R3, R0, UR4, R3 ;  /* 0x0000000400037c24 */ /* 0x000fe2000f8e0203 */
[----:B------:R-:W-:-:S03]  /*6bf0*/  MOV R0, 0xff800000 ;  /* 0xff80000000007802 */ /* 0x000fc60000000f00 */
[----:B--2---:R-:W-:-:S05]  /*6c00*/  IMAD.WIDE R8, R3, 0x4, R8 ;  /* 0x0000000403087825 */ /* 0x004fca00078e0208 */
[----:B------:R2:W-:Y:S02]  /*6c10*/  STG.E desc[UR40][R8.64], R0 ;  /* 0x0000000008007986 */ /* 0x0005e4000c101928 */
.L_x_159:
[----:B------:R-:W-:Y:S05]  /*6c20*/  BSYNC.RECONVERGENT B0 ;  /* 0x0000000000007941 */ /* 0x000fea0003800200 */
.L_x_158:
[----:B------:R-:W-:-:S09]  /*6c30*/  UISETP.NE.AND UP0, UPT, UR39, URZ, UPT ;  /* 0x000000ff2700728c */ /* 0x000fd2000bf05270 */
[----:B------:R-:W-:Y:S05]  /*6c40*/  BRA.U UP0, `(.L_x_160) ;  /* 0x0000000100047547 */ /* 0x000fea000b800000 */
[----:B------:R-:W-:Y:S05]  /*6c50*/  BPT.TRAP 0x1 ;  /* 0x000000040000795c */ /* 0x000fea0000300000 */
.L_x_160:
[C---:B------:R-:W-:Y:S01]  /*6c60*/  IADD3 R7, P2, PT, R14.reuse, 0x6400, RZ ;  /* 0x000064000e077810 */ /* 0x040fe20007f5e0ff */
[----:B------:R3:W-:Y:S01]  /*6c70*/  SYNCS.ARRIVE.TRANS64.A1T0 RZ, [R16+URZ+0x70b0], RZ ;  /* 0x0070b0ff10ff79a7 */ /* 0x0007e200081000ff */
[C---:B--2---:R-:W-:Y:S01]  /*6c80*/  IADD3 R9, P1, PT, R14.reuse, 0x6200, RZ ;  /* 0x000062000e097810 */ /* 0x044fe20007f3e0ff */
[----:B------:R-:W-:Y:S01]  /*6c90*/  UISETP.NE.AND UP0, UPT, UR39, URZ, UPT ;  /* 0x000000ff2700728c */ /* 0x000fe2000bf05270 */
[C---:B-1----:R-:W-:Y:S01]  /*6ca0*/  IADD3 R11, P0, PT, R14.reuse, 0x6000, RZ ;  /* 0x000060000e0b7810 */ /* 0x042fe20007f1e0ff */
[--C-:B------:R-:W-:Y:S01]  /*6cb0*/  IMAD.X R41, RZ, RZ, R15.reuse, P2 ;  /* 0x000000ffff297224 */ /* 0x100fe200010e060f */
[C---:B------:R-:W-:Y:S01]  /*6cc0*/  IADD3 R5, P3, PT, R14.reuse, 0x6600, RZ ;  /* 0x000066000e057810 */ /* 0x040fe20007f7e0ff */
[--C-:B------:R-:W-:Y:S01]  /*6cd0*/  IMAD.X R43, RZ, RZ, R15.reuse, P1 ;  /* 0x000000ffff2b7224 */ /* 0x100fe200008e060f */
[C---:B------:R-:W-:Y:S01]  /*6ce0*/  IADD3 R4, P4, PT, R14.reuse, 0x6800, RZ ;  /* 0x000068000e047810 */ /* 0x040fe20007f9e0ff */
[--C-:B------:R-:W-:Y:S01]  /*6cf0*/  IMAD.X R45, RZ, RZ, R15.reuse, P0 ;  /* 0x000000ffff2d7224 */ /* 0x100fe200000e060f */
[C---:B------:R-:W-:Y:S01]  /*6d00*/  IADD3 R3, P2, PT, R14.reuse, 0x6a00, RZ ;  /* 0x00006a000e037810 */ /* 0x040fe20007f5e0ff */
[--C-:B------:R-:W-:Y:S01]  /*6d10*/  IMAD.X R23, RZ, RZ, R15.reuse, P3 ;  /* 0x000000ffff177224 */ /* 0x100fe200018e060f */
[C---:B------:R-:W-:Y:S01]  /*6d20*/  IADD3 R0, P1, PT, R14.reuse, 0x6e00, RZ ;  /* 0x00006e000e007810 */ /* 0x040fe20007f3e0ff */
[--C-:B------:R-:W-:Y:S01]  /*6d30*/  IMAD.X R21, RZ, RZ, R15.reuse, P4 ;  /* 0x000000ffff157224 */ /* 0x100fe200020e060f */
[----:B------:R-:W-:Y:S01]  /*6d40*/  IADD3 R2, P0, PT, R14, 0x6c00, RZ ;  /* 0x00006c000e027810 */ /* 0x000fe20007f1e0ff */
[----:B------:R-:W-:Y:S01]  /*6d50*/  IMAD.X R19, RZ, RZ, R15, P2 ;  /* 0x000000ffff137224 */ /* 0x000fe200010e060f */
[----:B------:R-:W-:Y:S01]  /*6d60*/  SHF.R.U64 R10, R9, 0x3, R43 ;  /* 0x00000003090a7819 */ /* 0x000fe2000000122b */
[----:B------:R-:W-:Y:S01]  /*6d70*/  IMAD.X R13, RZ, RZ, R15, P1 ;  /* 0x000000ffff0d7224 */ /* 0x000fe200008e060f */
[----:B------:R-:W-:Y:S01]  /*6d80*/  SHF.R.U64 R12, R11, 0x3, R45 ;  /* 0x000000030b0c7819 */ /* 0x000fe2000000122d */
[----:B------:R-:W-:Y:S01]  /*6d90*/  IMAD.X R15, RZ, RZ, R15, P0 ;  /* 0x000000ffff0f7224 */ /* 0x000fe200000e060f */
[----:B------:R-:W-:-:S02]  /*6da0*/  SHF.R.U64 R6, R5, 0x3, R23 ;  /* 0x0000000305067819 */ /* 0x000fc40000001217 */
[----:B------:R-:W-:Y:S02]  /*6db0*/  SHF.R.U64 R8, R7, 0x3, R41 ;  /* 0x0000000307087819 */ /* 0x000fe40000001229 */
[----:B------:R-:W-:Y:S02]  /*6dc0*/  LOP3.LUT R42, R9, 0x10, R10, 0x78, !PT ;  /* 0x00000010092a7812 */ /* 0x000fe400078e780a */
[----:B------:R-:W-:Y:S02]  /*6dd0*/  LOP3.LUT R44, R11, 0x10, R12, 0x78, !PT ;  /* 0x000000100b2c7812 */ /* 0x000fe400078e780c */
[----:B------:R-:W-:Y:S02]  /*6de0*/  LOP3.LUT R22, R5, 0x10, R6, 0x78, !PT ;  /* 0x0000001005167812 */ /* 0x000fe400078e7806 */
[----:B------:R-:W-:Y:S01]  /*6df0*/  SHF.R.U64 R9, R4, 0x3, R21 ;  /* 0x0000000304097819 */ /* 0x000fe20000001215 */
[----:B------:R3:W-:Y:S01]  /*6e00*/  ST.E desc[UR40][R44.64], RZ ;  /* 0x000000ff2c007985 */ /* 0x0007e2000c101928 */
[----:B------:R-:W-:-:S02]  /*6e10*/  LOP3.LUT R40, R7, 0x10, R8, 0x78, !PT ;  /* 0x0000001007287812 */ /* 0x000fc400078e7808 */
[C---:B------:R-:W-:Y:S01]  /*6e20*/  SHF.R.U64 R6, R3.reuse, 0x3, R19 ;  /* 0x0000000303067819 */ /* 0x040fe20000001213 */
[----:B------:R3:W-:Y:S01]  /*6e30*/  ST.E desc[UR40][R42.64], RZ ;  /* 0x000000ff2a007985 */ /* 0x0007e2000c101928 */
[----:B------:R-:W-:Y:S02]  /*6e40*/  SHF.R.U64 R7, R2, 0x3, R15 ;  /* 0x0000000302077819 */ /* 0x000fe4000000120f */
[----:B------:R-:W-:Y:S01]  /*6e50*/  SHF.R.U64 R5, R0, 0x3, R13 ;  /* 0x0000000300057819 */ /* 0x000fe2000000120d */
[----:B------:R3:W-:Y:S01]  /*6e60*/  ST.E desc[UR40][R40.64], RZ ;  /* 0x000000ff28007985 */ /* 0x0007e2000c101928 */
[----:B------:R-:W-:Y:S02]  /*6e70*/  LOP3.LUT R20, R4, 0x10, R9, 0x78, !PT ;  /* 0x0000001004147812 */ /* 0x000fe400078e7809 */
[----:B------:R-:W-:Y:S01]  /*6e80*/  LOP3.LUT R18, R3, 0x10, R6, 0x78, !PT ;  /* 0x0000001003127812 */ /* 0x000fe200078e7806 */
[----:B------:R3:W-:Y:S01]  /*6e90*/  ST.E desc[UR40][R22.64], RZ ;  /* 0x000000ff16007985 */ /* 0x0007e2000c101928 */
[----:B------:R-:W-:-:S02]  /*6ea0*/  LOP3.LUT R14, R2, 0x10, R7, 0x78, !PT ;  /* 0x00000010020e7812 */ /* 0x000fc400078e7807 */
[----:B------:R-:W-:Y:S01]  /*6eb0*/  LOP3.LUT R12, R0, 0x10, R5, 0x78, !PT ;  /* 0x00000010000c7812 */ /* 0x000fe200078e7805 */
[----:B------:R3:W-:Y:S04]  /*6ec0*/  ST.E desc[UR40][R20.64], RZ ;  /* 0x000000ff14007985 */ /* 0x0007e8000c101928 */
[----:B------:R3:W-:Y:S04]  /*6ed0*/  ST.E desc[UR40][R18.64], RZ ;  /* 0x000000ff12007985 */ /* 0x0007e8000c101928 */
[----:B------:R3:W-:Y:S04]  /*6ee0*/  ST.E desc[UR40][R14.64], RZ ;  /* 0x000000ff0e007985 */ /* 0x0007e8000c101928 */
[----:B------:R3:W-:Y:S01]  /*6ef0*/  ST.E desc[UR40][R12.64], RZ ;  /* 0x000000ff0c007985 */ /* 0x0007e2000c101928 */
[----:B------:R-:W-:Y:S01]  /*6f00*/  @!PT LDS RZ, [RZ] ;  /* 0x00000000fffff984 */ /* 0x000fe20000000800 */
[----:B------:R-:W-:Y:S01]  /*6f10*/  @!PT LDS RZ, [RZ] ;  /* 0x00000000fffff984 */ /* 0x000fe20000000800 */
[----:B------:R-:W-:Y:S01]  /*6f20*/  @!PT LDS RZ, [RZ] ;  /* 0x00000000fffff984 */ /* 0x000fe20000000800 */
[----:B------:R-:W-:Y:S01]  /*6f30*/  @!PT LDS RZ, [RZ] ;  /* 0x00000000fffff984 */ /* 0x000fe20000000800 */
[----:B------:R1:W-:Y:S06]  /*6f40*/  MEMBAR.ALL.CTA ;  /* 0x0000000000007992 */ /* 0x0003ec0000008000 */
[----:B-1----:R-:W1:Y:S01]  /*6f50*/  FENCE.VIEW.ASYNC.S ;  /* 0x00000000000073c6 */ /* 0x002e620000000000 */
[----:B------:R-:W-:Y:S05]  /*6f60*/  BRA.U UP0, `(.L_x_161) ;  /* 0x0000000100047547 */ /* 0x000fea000b800000 */
[----:B------:R-:W-:Y:S05]  /*6f70*/  BPT.TRAP 0x1 ;  /* 0x000000040000795c */ /* 0x000fea0000300000 */
.L_x_161:
[----:B------:R-:W-:Y:S01]  /*6f80*/  SHF.L.U32 R3, R35, 0x1f, RZ ;  /* 0x0000001f23037819 */ /* 0x000fe200000006ff */
[----:B------:R-:W-:Y:S03]  /*6f90*/  BSSY B0, `(.L_x_162) ;  /* 0x0000003000007945 */ /* 0x000fe60003800000 */
[----:B-1----:R-:W1:Y:S02]  /*6fa0*/  SYNCS.PHASECHK.TRANS64.TRYWAIT P0, [R16+URZ+0x70c8], R3 ;  /* 0x0070c803100075a7 */ /* 0x002e6400080011ff */
[----:B-1----:R-:W-:Y:S05]  /*6fb0*/  @!P0 BRA `(.L_x_163) ;  /* 0x0000010800508947 */ /* 0x002fea0003800000 */
.L_x_409:
[----:B------:R-:W-:Y:S05]  /*6fc0*/  BSYNC B0 ;  /* 0x0000000000007941 */ /* 0x000fea0003800000 */
.L_x_162:
[----:B------:R-:W-:Y:S05]  /*6fd0*/  @!P5 BRA `(.L_x_164) ;  /* 0x0000000000ccd947 */ /* 0x000fea0003800000 */
[----:B------:R-:W2:Y:S01]  /*6fe0*/  LDC R2, c[0x0][0x904] ;  /* 0x00024100ff027b82 */ /* 0x000ea20000000800 */
[----:B------:R-:W4:Y:S01]  /*6ff0*/  LDCU.64 UR4, c[0x0][0x908] ;  /* 0x00012100ff0477ac */ /* 0x000f220008000a00 */
[----:B------:R-:W-:Y:S01]  /*7000*/  BSSY.RECONVERGENT B0, `(.L_x_164) ;  /* 0x0000030000007945 */ /* 0x000fe20003800200 */
[----:B----4-:R-:W-:Y:S01]  /*7010*/  IMAD.HI.U32 R0, R37, UR4, RZ ;  /* 0x0000000425007c27 */ /* 0x010fe2000f8e00ff */
[----:B------:R-:W4:Y:S01]  /*7020*/  LDCU UR4, c[0x0][0x380] ;  /* 0x00007000ff0477ac */ /* 0x000f220008000800 */
[----:B--2---:R-:W-:-:S03]  /*7030*/  ISETP.NE.AND P0, PT, R2, 0x1, PT ;  /* 0x000000010200780c */ /* 0x004fc60003f05270 */
[----:B------:R-:W-:-:S04]  /*7040*/  SHF.R.U32.HI R0, RZ, UR5, R0 ;  /* 0x00000005ff007c19 */ /* 0x000fc80008011600 */
[----:B------:R-:W-:-:S05]  /*7050*/  SEL R0, R37, R0, !P0 ;  /* 0x0000000025007207 */ /* 0x000fca0004000000 */
[----:B------:R-:W-:-:S04]  /*7060*/  IMAD.MOV R0, RZ, RZ, -R0 ;  /* 0x000000ffff007224 */ /* 0x000fc800078e0a00 */
[----:B-1----:R-:W-:-:S05]  /*7070*/  IMAD R3, R2, R0, R37 ;  /* 0x0000000002037224 */ /* 0x002fca00078e0225 */
[----:B------:R-:W-:-:S05]  /*7080*/  LEA R4, R3, R36, 0x8 ;  /* 0x0000002403047211 */ /* 0x000fca00078e40ff */
[----:B------:R-:W-:-:S05]  /*7090*/  VIADD R4, R4, 0x80 ;  /* 0x0000008004047836 */ /* 0x000fca0000000000 */
[----:B----4-:R-:W-:-:S13]  /*70a0*/  ISETP.GE.AND P0, PT, R4, UR4, PT ;  /* 0x0000000404007c0c */ /* 0x010fda000bf06270 */
[----:B------:R-:W-:Y:S05]  /*70b0*/  @P0 BRA `(.L_x_165) ;  /* 0x0000000000900947 */ /* 0x000fea0003800000 */
[----:B------:R-:W1:Y:S01]  /*70c0*/  LDC R5, c[0x0][0x38c] ;  /* 0x0000e300ff057b82 */ /* 0x000e620000000800 */
[----:B------:R-:W-:Y:S01]  /*70d0*/  IMAD.MOV.U32 R6, RZ, RZ, RZ ;  /* 0x000000ffff067224 */ /* 0x000fe200078e00ff */
[----:B------:R-:W2:Y:S01]  /*70e0*/  LDCU UR6, c[0x0][0x890] ;  /* 0x00011200ff0677ac */ /* 0x000ea20008000800 */
[----:B------:R-:W4:Y:S01]  /*70f0*/  LDCU.64 UR4, c[0x0][0x888] ;  /* 0x00011100ff0477ac */ /* 0x000f220008000a00 */
[----:B--2---:R-:W-:Y:S01]  /*7100*/  IMAD R27, R27, UR6, R4 ;  /* 0x000000061b1b7c24 */ /* 0x004fe2000f8e0204 */
[----:B-1----:R-:W-:-:S04]  /*7110*/  IABS R3, R5 ;  /* 0x0000000500037213 */ /* 0x002fc80000000000 */
[----:B------:R-:W1:Y:S08]  /*7120*/  I2F.RP R9, R3 ;  /* 0x0000000300097306 */ /* 0x000e700000209400 */
[----:B-1----:R-:W1:Y:S02]  /*7130*/  MUFU.RCP R8, R9 ;  /* 0x0000000900087308 */ /* 0x002e640000001000 */
[----:B-1----:R-:W-:-:S06]  /*7140*/  IADD3 R8, PT, PT, R8, 0xffffffe, RZ ;  /* 0x0ffffffe08087810 */ /* 0x002fcc0007ffe0ff */
[----:B------:R-:W1:Y:S02]  /*7150*/  F2I.FTZ.U32.TRUNC.NTZ R7, R8 ;  /* 0x0000000800077305 */ /* 0x000e64000021f000 */
[----:B-1----:R-:W-:-:S05]  /*7160*/  IADD3 R0, PT, PT, RZ, -R7, RZ ;  /* 0x80000007ff007210 */ /* 0x002fca0007ffe0ff */
[----:B------:R-:W-:Y:S01]  /*7170*/  IMAD R2, R0, R3, RZ ;  /* 0x0000000300027224 */ /* 0x000fe200078e02ff */
[----:B------:R-:W-:-:S03]  /*7180*/  IABS R0, R26 ;  /* 0x0000001a00007213 */ /* 0x000fc60000000000 */
[----:B------:R-:W-:Y:S01]  /*7190*/  IMAD.HI.U32 R7, R7, R2, R6 ;  /* 0x0000000207077227 */ /* 0x000fe200078e0006 */
[----:B------:R-:W-:-:S05]  /*71a0*/  MOV R6, R0 ;  /* 0x0000000000067202 */ /* 0x000fca0000000f00 */
[----:B------:R-:W-:-:S04]  /*71b0*/  IMAD.HI.U32 R2, R7, R6, RZ ;  /* 0x0000000607027227 */ /* 0x000fc800078e00ff */
[----:B------:R-:W-:-:S04]  /*71c0*/  IMAD.MOV R0, RZ, RZ, -R2 ;  /* 0x000000ffff007224 */ /* 0x000fc800078e0a02 */
[C---:B------:R-:W-:Y:S02]  /*71d0*/  IMAD R0, R3.reuse, R0, R6 ;  /* 0x0000000003007224 */ /* 0x040fe400078e0206 */
[----:B------:R-:W1:Y:S03]  /*71e0*/  LDC.64 R6, c[0x0][0x880] ;  /* 0x00022000ff067b82 */ /* 0x000e660000000a00 */
[----:B------:R-:W-:-:S13]  /*71f0*/  ISETP.GT.U32.AND P0, PT, R3, R0, PT ;  /* 0x000000000300720c */ /* 0x000fda0003f04070 */
[-C--:B------:R-:W-:Y:S01]  /*7200*/  @!P0 IADD3 R0, PT, PT, R0, -R3.reuse, RZ ;  /* 0x8000000300008210 */ /* 0x080fe20007ffe0ff */
[----:B------:R-:W-:Y:S01]  /*7210*/  @!P0 VIADD R2, R2, 0x1 ;  /* 0x0000000102028836 */ /* 0x000fe20000000000 */
[----:B------:R-:W-:Y:S02]  /*7220*/  ISETP.NE.AND P0, PT, R5, RZ, PT ;  /* 0x000000ff0500720c */ /* 0x000fe40003f05270 */
[----:B------:R-:W-:Y:S02]  /*7230*/  ISETP.GE.U32.AND P2, PT, R0, R3, PT ;  /* 0x000000030000720c */ /* 0x000fe40003f46070 */
[----:B------:R-:W-:-:S04]  /*7240*/  LOP3.LUT R0, R26, R5, RZ, 0x3c, !PT ;  /* 0x000000051a007212 */ /* 0x000fc800078e3cff */
[----:B------:R-:W-:-:S07]  /*7250*/  ISETP.GE.AND P1, PT, R0, RZ, PT ;  /* 0x000000ff0000720c */ /* 0x000fce0003f26270 */
[----:B------:R-:W-:-:S06]  /*7260*/  @P2 IADD3 R2, PT, PT, R2, 0x1, RZ ;  /* 0x0000000102022810 */ /* 0x000fcc0007ffe0ff */
[----:B------:R-:W-:Y:S01]  /*7270*/  @!P1 IMAD.MOV R2, RZ, RZ, -R2 ;  /* 0x000000ffff029224 */ /* 0x000fe200078e0a02 */
[----:B------:R-:W-:-:S04]  /*7280*/  @!P0 LOP3.LUT R2, RZ, R5, RZ, 0x33, !PT ;  /* 0x00000005ff028212 */ /* 0x000fc800078e33ff */
[C---:B------:R-:W-:Y:S01]  /*7290*/  IADD3 R0, PT, PT, -R2.reuse, RZ, RZ ;  /* 0x000000ff02007210 */ /* 0x040fe20007ffe1ff */
[----:B----4-:R-:W-:-:S04]  /*72a0*/  IMAD R27, R2, UR5, R27 ;  /* 0x00000005021b7c24 */ /* 0x010fc8000f8e021b */
[----:B------:R-:W-:-:S04]  /*72b0*/  IMAD R0, R5, R0, R26 ;  /* 0x0000000005007224 */ /* 0x000fc800078e021a */
[----:B------:R-:W-:Y:S02]  /*72c0*/  IMAD R27, R0, UR4, R27 ;  /* 0x00000004001b7c24 */ /* 0x000fe4000f8e021b */
[----:B------:R-:W-:Y:S02]  /*72d0*/  IMAD.MOV.U32 R0, RZ, RZ, -0x800000 ;  /* 0xff800000ff007424 */ /* 0x000fe400078e00ff */
[----:B-1----:R-:W-:-:S05]  /*72e0*/  IMAD.WIDE R6, R27, 0x4, R6 ;  /* 0x000000041b067825 */ /* 0x002fca00078e0206 */
[----:B------:R1:W-:Y:S02]  /*72f0*/  STG.E desc[UR40][R6.64], R0 ;  /* 0x0000000006007986 */ /* 0x0003e4000c101928 */
.L_x_165:
[----:B------:R-:W-:Y:S05]  /*7300*/  BSYNC.RECONVERGENT B0 ;  /* 0x0000000000007941 */ /* 0x000fea0003800200 */
.L_x_164:
[----:B------:R-:W-:Y:S01]  /*7310*/  @!PT LDS RZ, [RZ] ;  /* 0x00000000fffff984 */ /* 0x000fe20000000800 */
[----:B------:R-:W-:Y:S01]  /*7320*/  @!PT LDS RZ, [RZ] ;  /* 0x00000000fffff984 */ /* 0x000fe20000000800 */
[----:B------:R-:W-:Y:S01]  /*7330*/  @!PT LDS RZ, [RZ] ;  /* 0x00000000fffff984 */ /* 0x000fe20000000800 */
[----:B------:R-:W-:Y:S01]  /*7340*/  @!PT LDS RZ, [RZ] ;  /* 0x00000000fffff984 */ /* 0x000fe20000000800 */
[----:B------:R2:W-:Y:S06]  /*7350*/  MEMBAR.ALL.CTA ;  /* 0x0000000000007992 */ /* 0x0005ec0000008000 */
[----:B--2---:R-:W2:Y:S01]  /*7360*/  FENCE.VIEW.ASYNC.S ;  /* 0x00000000000073c6 */ /* 0x004ea20000000000 */
[----:B------:R-:W-:-:S09]  /*7370*/  UISETP.NE.AND UP0, UPT, UR39, URZ, UPT ;  /* 0x000000ff2700728c */ /* 0x000fd2000bf05270 */
[----:B------:R-:W-:Y:S05]  /*7380*/  BRA.U UP0, `(.L_x_166) ;  /* 0x0000000100047547 */ /* 0x000fea000b800000 */
[----:B------:R-:W-:Y:S05]  /*7390*/  BPT.TRAP 0x1 ;  /* 0x000000040000795c */ /* 0x000fea0000300000 */
.L_x_166:
[----:B--2---:R2:W-:Y:S01]  /*73a0*/  SYNCS.ARRIVE.TRANS64.A1T0 RZ, [R16+URZ+0x70b8], RZ ;  /* 0x0070b8ff10ff79a7 */ /* 0x0045e200081000ff */
[----:B------:R-:W-:Y:S01]  /*73b0*/  LOP3.LUT R35, R35, 0x1, RZ, 0x3c, !PT ;  /* 0x0000000123237812 */ /* 0x000fe200078e3cff */
[----:B------:R-:W-:Y:S06]  /*73c0*/  BRA `(.L_x_92) ;  /* 0x0000002000087947 */ /* 0x000fec0003800000 */
.L_x_93:
[----:B------:R-:W-:-:S09]  /*73d0*/  UISETP.NE.AND UP0, UPT, UR38, URZ, UPT ;  /* 0x000000ff2600728c */ /* 0x000fd2000bf05270 */
[----:B------:R-:W-:Y:S05]  /*73e0*/  BRA.U !UP0, `(.L_x_167) ;  /* 0x0000000108047547 */ /* 0x000fea000b800000 */
[----:B------:R-:W-:Y:S05]  /*73f0*/  BPT.TRAP 0x1 ;  /* 0x000000040000795c */ /* 0x000fea0000300000 */
.L_x_167:
[----:B------:R-:W1:Y:S01]  /*7400*/  S2R R6, SR_CgaCtaId ;  /* 0x0000000000067919 */ /* 0x000e620000008800 */
[----:B------:R-:W-:Y:S01]  /*7410*/  MOV R7, 0x400 ;  /* 0x0000040000077802 */ /* 0x000fe20000000f00 */
[----:B------:R-:W-:Y:S01]  /*7420*/  BSSY B0, `(.L_x_168) ;  /* 0x0000005000007945 */ /* 0x000fe20003800000 */
[----:B------:R-:W-:Y:S02]  /*7430*/  SHF.L.U32 R5, R32, 0x1f, RZ ;  /* 0x0000001f20057819 */ /* 0x000fe400000006ff */
[----:B-1----:R-:W-:-:S04]  /*7440*/  LEA R0, R6, R7, 0x18 ;  /* 0x0000000706007211 */ /* 0x002fc800078ec0ff */
[----:B------:R-:W1:Y:S02]  /*7450*/  SYNCS.PHASECHK.TRANS64.TRYWAIT P0, [R0+URZ+0x7070], R5 ;  /* 0x00707005000075a7 */ /* 0x000e6400080011ff */
[----:B-1----:R-:W-:Y:S05]  /*7460*/  @!P0 BRA `(.L_x_169) ;  /* 0x0000010400388947 */ /* 0x002fea0003800000 */
.L_x_410:
[----:B------:R-:W-:Y:S05]  /*7470*/  BSYNC B0 ;  /* 0x0000000000007941 */ /* 0x000fea0003800000 */
.L_x_168:
[----:B------:R-:W-:-:S09]  /*7480*/  UISETP.NE.AND UP0, UPT, UR38, URZ, UPT ;  /* 0x000000ff2600728c */ /* 0x000fd2000bf05270 */
[----:B------:R-:W-:Y:S05]  /*7490*/  BRA.U !UP0, `(.L_x_170) ;  /* 0x0000000108047547 */ /* 0x000fea000b800000 */
[----:B------:R-:W-:Y:S05]  /*74a0*/  BPT.TRAP 0x1 ;  /* 0x000000040000795c */ /* 0x000fea0000300000 */
.L_x_170:
[----:B-1----:R-:W-:Y:S01]  /*74b0*/  IADD3 R5, PT, PT, R0, 0x7078, RZ ;  /* 0x0000707800057810 */ /* 0x002fe20007ffe0ff */
[----:B------:R-:W-:-:S03]  /*74c0*/  UISETP.NE.AND UP0, UPT, UR37, URZ, UPT ;  /* 0x000000ff2500728c */ /* 0x000fc6000bf05270 */
[----:B------:R-:W-:-:S04]  /*74d0*/  PRMT R4, R6, 0x654, R5 ;  /* 0x0000065406047816 */ /* 0x000fc80000000005 */
[----:B------:R1:W-:Y:S02]  /*74e0*/  SYNCS.ARRIVE.TRANS64.RED.A1T0 RZ, [R4+URZ], RZ ;  /* 0x000000ff04ff79a7 */ /* 0x0003e400081004ff */
[----:B------:R-:W-:Y:S05]  /*74f0*/  BRA.U !UP0, `(.L_x_171) ;  /* 0x0000000108047547 */ /* 0x000fea000b800000 */
[----:B------:R-:W-:Y:S05]  /*7500*/  BPT.TRAP 0x1 ;  /* 0x000000040000795c */ /* 0x000fea0000300000 */
.L_x_171:
[----:B------:R-:W-:Y:S02]  /*7510*/  SHF.L.U32 R7, R33, 0x1f, RZ ;  /* 0x0000001f21077819 */ /* 0x000fe400000006ff */
[----:B------:R-:W-:Y:S02]  /*7520*/  ISETP.GE.AND P0, PT, R3, 0x81, PT ;  /* 0x000000810300780c */ /* 0x000fe40003f06270 */
[----:B------:R-:W2:Y:S02]  /*7530*/  SYNCS.PHASECHK.TRANS64.TRYWAIT P1, [R0+URZ+0x7080], R7 ;  /* 0x00708007000075a7 */ /* 0x000ea400080211ff */
[----:B--2---:R-:W-:Y:S09]  /*7540*/  @!P1 BRA `(.L_x_172) ;  /* 0x0000010400149947 */ /* 0x004ff20003800000 */
.L_x_411:
[----:B------:R-:W-:Y:S02]  /*7550*/  LOP3.LUT R2, R32, 0x1, RZ, 0x3c, !PT ;  /* 0x0000000120027812 */ /* 0x000fe400078e3cff */
[----:B--2---:R-:W-:Y:S01]  /*7560*/  MOV R7, R24 ;  /* 0x0000001800077202 */ /* 0x004fe20000000f00 */
[----:B------:R-:W-:Y:S06]  /*7570*/  @!P0 BRA `(.L_x_173) ;  /* 0x0000000400fc8947 */ /* 0x000fec0003800000 */
[----:B-1----:R-:W-:-:S05]  /*7580*/  VIADD R4, R3, 0x7f ;  /* 0x0000007f03047836 */ /* 0x002fca0000000000 */
[----:B------:R-:W-:-:S04]  /*7590*/  SHF.R.S32.HI R3, RZ, 0x1f, R4 ;  /* 0x0000001fff037819 */ /* 0x000fc80000011404 */
[----:B------:R-:W-:-:S04]  /*75a0*/  LEA.HI R4, R3, R4, RZ, 0x7 ;  /* 0x0000000403047211 */ /* 0x000fc800078f38ff */
[----:B------:R-:W-:-:S04]  /*75b0*/  SHF.R.S32.HI R4, RZ, 0x7, R4 ;  /* 0x00000007ff047819 */ /* 0x000fc80000011404 */
[----:B------:R-:W-:-:S04]  /*75c0*/  VIMNMX R3, PT, PT, R4, 0x2, PT ;  /* 0x0000000204037848 */ /* 0x000fc80003fe0100 */
[----:B------:R-:W-:-:S05]  /*75d0*/  IADD3 R3, PT, PT, -R3, R24, R4 ;  /* 0x0000001803037210 */ /* 0x000fca0007ffe104 */
[----:B------:R-:W-:-:S07]  /*75e0*/  VIADD R7, R3, 0x1 ;  /* 0x0000000103077836 */ /* 0x000fce0000000000 */
.L_x_188:
[----:B------:R-:W-:Y:S05]  /*75f0*/  YIELD ;  /* 0x0000000000007946 */ /* 0x000fea0003800000 */
[----:B------:R-:W-:Y:S01]  /*7600*/  UISETP.NE.AND UP0, UPT, UR38, URZ, UPT ;  /* 0x000000ff2600728c */ /* 0x000fe2000bf05270 */
[----:B------:R-:W-:Y:S01]  /*7610*/  VIADD R24, R24, 0x1 ;  /* 0x0000000118187836 */ /* 0x000fe20000000000 */
[----:B------:R-:W-:-:S04]  /*7620*/  MOV R32, R2 ;  /* 0x0000000200207202 */ /* 0x000fc80000000f00 */
[----:B------:R-:W-:-:S03]  /*7630*/  ISETP.NE.AND P1, PT, R24, R7, PT ;  /* 0x000000071800720c */ /* 0x000fc60003f25270 */
[----:B--234-:R-:W-:Y:S10]  /*7640*/  BRA.U !UP0, `(.L_x_174) ;  /* 0x0000000108047547 */ /* 0x01cff4000b800000 */
[----:B------:R-:W-:Y:S05]  /*7650*/  BPT.TRAP 0x1 ;  /* 0x000000040000795c */ /* 0x000fea0000300000 */
.L_x_174:
[----:B------:R-:W-:Y:S01]  /*7660*/  SHF.L.U32 R3, R32, 0x1f, RZ ;  /* 0x0000001f20037819 */ /* 0x000fe200000006ff */
[----:B------:R-:W-:-:S03]  /*7670*/  IMAD.U32 R4, R31, 0x10000, RZ ;  /* 0x000100001f047824 */ /* 0x000fc600078e00ff */
[----:B------:R-:W1:Y:S02]  /*7680*/  SYNCS.PHASECHK.TRANS64.TRYWAIT P0, [R0+URZ+0x7070], R3 ;  /* 0x00707003000075a7 */ /* 0x000e6400080011ff */
[----:B------:R-:W-:Y:S01]  /*7690*/  LOP3.LUT R4, R4, 0x600000, RZ, 0xc0, !PT ;  /* 0x0060000004047812 */ /* 0x000fe200078ec0ff */
[----:B-1----:R-:W-:Y:S06]  /*76a0*/  @!P0 BRA `(.L_x_175) ;  /* 0x0000010000d08947 */ /* 0x002fec0003800000 */
.L_x_412:
[----:B------:R-:W-:Y:S05]  /*76b0*/  WARPSYNC.ALL ;  /* 0x0000000000007948 */ /* 0x000fea0003800000 */
[----:B------:R-:W-:Y:S01]  /*76c0*/  R2UR UR4, R4 ;  /* 0x00000000040472ca */ /* 0x000fe200000e0000 */
[----:B------:R-:W-:Y:S01]  /*76d0*/  UISETP.NE.AND UP0, UPT, UR39, URZ, UPT ;  /* 0x000000ff2700728c */ /* 0x000fe2000bf05270 */
[----:B------:R-:W-:-:S11]  /*76e0*/  PLOP3.LUT P0, PT, PT, PT, PT, 0x80, 0x8 ;  /* 0x000000000008781c */ /* 0x000fd60003f0f070 */
[----:B-1----:R-:W1:Y:S02]  /*76f0*/  LDTM.x2 R2, tmem[UR4] ;  /* 0x00000004000279ee */ /* 0x002e6400080c0000 */
[----:B-1----:R-:W-:-:S13]  /*7700*/  FSETP.NEU.AND P3, PT, R2, R3, PT ;  /* 0x000000030200720b */ /* 0x002fda0003f6d000 */
[----:B------:R-:W1:Y:S01]  /*7710*/  @P3 LDC R8, c[0x0][0x704] ;  /* 0x0001c100ff083b82 */ /* 0x000e620000000800 */
[----:B------:R-:W-:-:S04]  /*7720*/  @P3 FADD R3, R2, -R3 ;  /* 0x8000000302033221 */ /* 0x000fc80000000000 */
[----:B-1----:R-:W-:Y:S01]  /*7730*/  @P3 FMUL R8, R3, R8 ;  /* 0x0000000803083220 */ /* 0x002fe20000400000 */
[----:B------:R-:W-:-:S04]  /*7740*/  IMAD.MOV.U32 R3, RZ, RZ, 0x3f800000 ;  /* 0x3f800000ff037424 */ /* 0x000fc800078e00ff */
[----:B------:R-:W-:-:S04]  /*7750*/  @P3 FSETP.GEU.AND P2, PT, R8, -126, PT ;  /* 0xc2fc00000800380b */ /* 0x000fc80003f4e000 */
[----:B------:R-:W-:-:S13]  /*7760*/  @P3 PLOP3.LUT P0, PT, P2, PT, PT, 0x80, 0x8 ;  /* 0x000000000008381c */ /* 0x000fda000170f070 */
[----:B------:R-:W-:-:S04]  /*7770*/  @!P0 FMUL R8, R8, 0.5 ;  /* 0x3f00000008088820 */ /* 0x000fc80000400000 */
[----:B------:R-:W1:Y:S02]  /*7780*/  @P3 MUFU.EX2 R2, R8 ;  /* 0x0000000800023308 */ /* 0x000e640000000800 */
[----:B-1----:R-:W-:-:S05]  /*7790*/  @!P0 FMUL R2, R2, R2 ;  /* 0x0000000202028220 */ /* 0x002fca0000400000 */
[----:B------:R-:W-:Y:S01]  /*77a0*/  @P3 MOV R3, R2 ;  /* 0x0000000200033202 */ /* 0x000fe20000000f00 */
[----:B------:R-:W-:Y:S06]  /*77b0*/  BRA.U UP0, `(.L_x_176) ;  /* 0x0000000100047547 */ /* 0x000fec000b800000 */
[----:B------:R-:W-:Y:S05]  /*77c0*/  BPT.TRAP 0x1 ;  /* 0x000000040000795c */ /* 0x000fea0000300000 */
.L_x_176:
[----:B------:R-:W-:Y:S02]  /*77d0*/  SHF.L.U32 R25, R34, 0x1f, RZ ;  /* 0x0000001f22197819 */ /* 0x000fe400000006ff */
[----:B------:R-:W-:Y:S02]  /*77e0*/  FSETP.NEU.AND P2, PT, R3, 1, PT ;  /* 0x3f8000000300780b */ /* 0x000fe40003f4d000 */
[----:B------:R-:W1:Y:S02]  /*77f0*/  SYNCS.PHASECHK.TRANS64.TRYWAIT P0, [R0+URZ+0x7090], R25 ;  /* 0x00709019000075a7 */ /* 0x000e6400080011ff */
[----:B-1----:R-:W-:Y:S09]  /*7800*/  @!P0 BRA `(.L_x_177) ;  /* 0x00000100008c8947 */ /* 0x002ff20003800000 */
.L_x_413:
[----:B------:R-:W-:-:S13]  /*7810*/  VOTE.ANY P0, P2 ;  /* 0x0000000000ff7806 */ /* 0x000fda0001000100 */
[----:B------:R-:W-:Y:S05]  /*7820*/  @!P0 BRA `(.L_x_178) ;  /* 0x0000000000308947 */ /* 0x000fea0003800000 */
[----:B------:R-:W-:-:S04]  /*7830*/  LOP3.LUT R2, R4, 0x100, RZ, 0xfc, !PT ;  /* 0x0000010004027812 */ /* 0x000fc800078efcff */
[----:B------:R-:W-:-:S13]  /*7840*/  R2UR UR4, R2 ;  /* 0x00000000020472ca */ /* 0x000fda00000e0000 */
[----:B------:R-:W2:Y:S02]  /*7850*/  LDTM.x16 R8, tmem[UR4] ;  /* 0x00000004000879ee */ /* 0x000ea40008240000 */
[C---:B--2---:R-:W-:Y:S02]  /*7860*/  @P2 FMUL2 R8, R3.reuse.F32, R8.F32x2.HI_LO ;  /* 0x000000080308224a */ /* 0x044fe40000040000 */
[C---:B------:R-:W-:Y:S02]  /*7870*/  @P2 FMUL2 R10, R3.reuse.F32, R10.F32x2.HI_LO ;  /* 0x0000000a030a224a */ /* 0x040fe40000040000 */
[C---:B------:R-:W-:Y:S02]  /*7880*/  @P2 FMUL2 R12, R3.reuse.F32, R12.F32x2.HI_LO ;  /* 0x0000000c030c224a */ /* 0x040fe40000040000 */
[C---:B------:R-:W-:Y:S02]  /*7890*/  @P2 FMUL2 R14, R3.reuse.F32, R14.F32x2.HI_LO ;  /* 0x0000000e030e224a */ /* 0x040fe40000040000 */
[----:B------:R-:W-:-:S02]  /*78a0*/  @P2 FMUL2 R16, R3.F32, R16.F32x2.HI_LO ;  /* 0x000000100310224a */ /* 0x000fc40000040000 */
[C---:B------:R-:W-:Y:S02]  /*78b0*/  @P2 FMUL2 R18, R3.reuse.F32, R18.F32x2.HI_LO ;  /* 0x000000120312224a */ /* 0x040fe40000040000 */
[C---:B------:R-:W-:Y:S02]  /*78c0*/  @P2 FMUL2 R20, R3.reuse.F32, R20.F32x2.HI_LO ;  /* 0x000000140314224a */ /* 0x040fe40000040000 */
[----:B------:R-:W-:-:S04]  /*78d0*/  @P2 FMUL2 R22, R3.F32, R22.F32x2.HI_LO ;  /* 0x000000160316224a */ /* 0x000fc80000040000 */
[----:B------:R2:W-:Y:S02]  /*78e0*/  STTM.x16 tmem[UR4], R8 ;  /* 0x00000008000079ed */ /* 0x0005e40008240004 */
.L_x_178:
[----:B------:R-:W-:-:S09]  /*78f0*/  UISETP.NE.AND UP0, UPT, UR37, URZ, UPT ;  /* 0x000000ff2500728c */ /* 0x000fd2000bf05270 */
[----:B------:R-:W-:Y:S05]  /*7900*/  BRA.U !UP0, `(.L_x_179) ;  /* 0x0000000108047547 */ /* 0x000fea000b800000 */
[----:B------:R-:W-:Y:S05]  /*7910*/  BPT.TRAP 0x1 ;  /* 0x000000040000795c */ /* 0x000fea0000300000 */
.L_x_179:
[----:B------:R-:W-:Y:S01]  /*7920*/  VIADD R3, R0, 0x7088 ;  /* 0x0000708800037836 */ /* 0x000fe20000000000 */
[----:B------:R-:W-:Y:S01]  /*7930*/  UISETP.NE.AND UP0, UPT, UR39, URZ, UPT ;  /* 0x000000ff2700728c */ /* 0x000fe2000bf05270 */
[----:B------:R-:W-:-:S03]  /*7940*/  LOP3.LUT R33, R33, 0x1, RZ, 0x3c, !PT ;  /* 0x0000000121217812 */ /* 0x000fc600078e3cff */
[----:B------:R-:W-:-:S04]  /*7950*/  PRMT R2, R6, 0x654, R3 ;  /* 0x0000065406027816 */ /* 0x000fc80000000003 */
[----:B------:R3:W-:Y:S01]  /*7960*/  SYNCS.ARRIVE.TRANS64.RED.A1T0 RZ, [R2+URZ], RZ ;  /* 0x000000ff02ff79a7 */ /* 0x0007e200081004ff */
[----:B------:R-:W4:Y:S01]  /*7970*/  FENCE.VIEW.ASYNC.T ;  /* 0x00000000000073c6 */ /* 0x000f220000000200 */
[----:B------:R-:W-:Y:S05]  /*7980*/  BRA.U UP0, `(.L_x_180) ;  /* 0x0000000100087547 */ /* 0x000fea000b800000 */
[----:B------:R-:W-:Y:S05]  /*7990*/  BPT.TRAP 0x1 ;  /* 0x000000040000795c */ /* 0x000fea0000300000 */
[----:B------:R-:W-:Y:S05]  /*79a0*/  BPT.TRAP 0x1 ;  /* 0x000000040000795c */ /* 0x000fea0000300000 */
.L_x_180:
[----:B------:R-:W-:Y:S01]  /*79b0*/  IADD3 R3, PT, PT, R0, 0x70a0, RZ ;  /* 0x000070a000037810 */ /* 0x000fe20007ffe0ff */
[----:B------:R-:W-:-:S03]  /*79c0*/  UISETP.NE.AND UP0, UPT, UR37, URZ, UPT ;  /* 0x000000ff2500728c */ /* 0x000fc6000bf05270 */
[----:B---3--:R-:W-:-:S04]  /*79d0*/  PRMT R2, R6, 0x654, R3 ;  /* 0x0000065406027816 */ /* 0x008fc80000000003 */
[----:B----4-:R3:W-:Y:S02]  /*79e0*/  SYNCS.ARRIVE.TRANS64.RED.A1T0 RZ, [R2+URZ], RZ ;  /* 0x000000ff02ff79a7 */ /* 0x0107e400081004ff */
[----:B------:R-:W-:Y:S05]  /*79f0*/  BRA.U !UP0, `(.L_x_181) ;  /* 0x0000000108047547 */ /* 0x000fea000b800000 */
[----:B------:R-:W-:Y:S05]  /*7a00*/  BPT.TRAP 0x1 ;  /* 0x000000040000795c */ /* 0x000fea0000300000 */
.L_x_181:
[----:B------:R-:W-:Y:S02]  /*7a10*/  SHF.L.U32 R3, R33, 0x1f, RZ ;  /* 0x0000001f21037819 */ /* 0x000fe400000006ff */
[----:B---3--:R-:W-:Y:S02]  /*7a20*/  LOP3.LUT R2, R4, 0x80, RZ, 0xfc, !PT ;  /* 0x0000008004027812 */ /* 0x008fe400078efcff */
[----:B------:R-:W3:Y:S02]  /*7a30*/  SYNCS.PHASECHK.TRANS64.TRYWAIT P0, [R0+URZ+0x7080], R3 ;  /* 0x00708003000075a7 */ /* 0x000ee400080011ff */
[----:B---3--:R-:W-:Y:S05]  /*7a40*/  @!P0 BRA `(.L_x_182) ;  /* 0x0000010000108947 */ /* 0x008fea0003800000 */
.L_x_414:
[----:B------:R-:W-:Y:S01]  /*7a50*/  R2UR UR4, R2 ;  /* 0x00000000020472ca */ /* 0x000fe200000e0000 */
[----:B------:R-:W-:Y:S01]  /*7a60*/  UISETP.NE.AND UP0, UPT, UR39, URZ, UPT ;  /* 0x000000ff2700728c */ /* 0x000fe2000bf05270 */
[----:B------:R-:W-:-:S11]  /*7a70*/  PLOP3.LUT P0, PT, PT, PT, PT, 0x80, 0x8 ;  /* 0x000000000008781c */ /* 0x000fd60003f0f070 */
[----:B---3--:R-:W3:Y:S02]  /*7a80*/  LDTM.x2 R2, tmem[UR4] ;  /* 0x00000004000279ee */ /* 0x008ee400080c0000 */
[----:B---3--:R-:W-:-:S13]  /*7a90*/  FSETP.NEU.AND P3, PT, R2, R3, PT ;  /* 0x000000030200720b */ /* 0x008fda0003f6d000 */
[----:B--2---:R-:W2:Y:S01]  /*7aa0*/  @P3 LDC R8, c[0x0][0x704] ;  /* 0x0001c100ff083b82 */ /* 0x004ea20000000800 */
[----:B------:R-:W-:Y:S01]  /*7ab0*/  @P3 FADD R3, R2, -R3 ;  /* 0x8000000302033221 */ /* 0x000fe20000000000 */
[----:B------:R-:W-:-:S03]  /*7ac0*/  IMAD.MOV.U32 R2, RZ, RZ, 0x3f800000 ;  /* 0x3f800000ff027424 */ /* 0x000fc600078e00ff */
[----:B--2---:R-:W-:-:S05]  /*7ad0*/  @P3 FMUL R8, R3, R8 ;  /* 0x0000000803083220 */ /* 0x004fca0000400000 */
[----:B------:R-:W-:-:S04]  /*7ae0*/  @P3 FSETP.GEU.AND P2, PT, R8, -126, PT ;  /* 0xc2fc00000800380b */ /* 0x000fc80003f4e000 */
[----:B------:R-:W-:-:S13]  /*7af0*/  @P3 PLOP3.LUT P0, PT, P2, PT, PT, 0x80, 0x8 ;  /* 0x000000000008381c */ /* 0x000fda000170f070 */
[----:B------:R-:W-:-:S04]  /*7b00*/  @!P0 FMUL R8, R8, 0.5 ;  /* 0x3f00000008088820 */ /* 0x000fc80000400000 */
[----:B------:R-:W2:Y:S02]  /*7b10*/  @P3 MUFU.EX2 R3, R8 ;  /* 0x0000000800033308 */ /* 0x000ea40000000800 */
[----:B--2---:R-:W-:-:S05]  /*7b20*/  @!P0 FMUL R3, R3, R3 ;  /* 0x0000000303038220 */ /* 0x004fca0000400000 */
[----:B------:R-:W-:Y:S01]  /*7b30*/  @P3 MOV R2, R3 ;  /* 0x0000000300023202 */ /* 0x000fe20000000f00 */
[----:B------:R-:W-:Y:S06]  /*7b40*/  BRA.U UP0, `(.L_x_183) ;  /* 0x0000000100047547 */ /* 0x000fec000b800000 */
[----:B------:R-:W-:Y:S05]  /*7b50*/  BPT.TRAP 0x1 ;  /* 0x000000040000795c */ /* 0x000fea0000300000 */
.L_x_183:
[----:B------:R-:W2:Y:S01]  /*7b60*/  SYNCS.PHASECHK.TRANS64.TRYWAIT P0, [R0+URZ+0x7098], R25 ;  /* 0x00709819000075a7 */ /* 0x000ea200080011ff */
[----:B------:R-:W-:Y:S01]  /*7b70*/  FSETP.NEU.AND P2, PT, R2, 1, PT ;  /* 0x3f8000000200780b */ /* 0x000fe20003f4d000 */
[----:B--2---:R-:W-:-:S12]  /*7b80*/  @!P0 BRA `(.L_x_184) ;  /* 0x000000fc00d48947 */ /* 0x004fd80003800000 */
.L_x_415:
[----:B------:R-:W-:-:S13]  /*7b90*/  VOTE.ANY P0, P2 ;  /* 0x0000000000ff7806 */ /* 0x000fda0001000100 */
[----:B------:R-:W-:Y:S05]  /*7ba0*/  @!P0 BRA `(.L_x_185) ;  /* 0x0000000000308947 */ /* 0x000fea0003800000 */
[----:B------:R-:W-:-:S04]  /*7bb0*/  LOP3.LUT R4, R4, 0x180, RZ, 0xfc, !PT ;  /* 0x0000018004047812 */ /* 0x000fc800078efcff */
[----:B------:R-:W-:-:S13]  /*7bc0*/  R2UR UR4, R4 ;  /* 0x00000000040472ca */ /* 0x000fda00000e0000 */
[----:B------:R-:W3:Y:S02]  /*7bd0*/  LDTM.x16 R8, tmem[UR4] ;  /* 0x00000004000879ee */ /* 0x000ee40008240000 */
[C---:B---3--:R-:W-:Y:S02]  /*7be0*/  @P2 FMUL2 R8, R2.reuse.F32, R8.F32x2.HI_LO ;  /* 0x000000080208224a */ /* 0x048fe40000040000 */
        /* <DEDUP_REMOVED lines=8> */
.L_x_185:
[----:B------:R-:W-:-:S09]  /*7c70*/  UISETP.NE.AND UP0, UPT, UR38, URZ, UPT ;  /* 0x000000ff2600728c */ /* 0x000fd2000bf05270 */
[----:B------:R-:W-:Y:S05]  /*7c80*/  BRA.U !UP0, `(.L_x_186) ;  /* 0x0000000108047547 */ /* 0x000fea000b800000 */
[----:B------:R-:W-:Y:S05]  /*7c90*/  BPT.TRAP 0x1 ;  /* 0x000000040000795c */ /* 0x000fea0000300000 */
.L_x_186:
[----:B------:R-:W-:Y:S01]  /*7ca0*/  PRMT R4, R6, 0x654, R5 ;  /* 0x0000065406047816 */ /* 0x000fe20000000005 */
[----:B------:R-:W-:-:S03]  /*7cb0*/  UISETP.NE.AND UP0, UPT, UR39, URZ, UPT ;  /* 0x000000ff2700728c */ /* 0x000fc6000bf05270 */
[----:B------:R4:W-:Y:S01]  /*7cc0*/  SYNCS.ARRIVE.TRANS64.RED.A1T0 RZ, [R4+URZ], RZ ;  /* 0x000000ff04ff79a7 */ /* 0x0009e200081004ff */
[----:B------:R-:W1:Y:S05]  /*7cd0*/  FENCE.VIEW.ASYNC.T ;  /* 0x00000000000073c6 */ /* 0x000e6a0000000200 */
[----:B------:R-:W-:Y:S05]  /*7ce0*/  BRA.U UP0, `(.L_x_187) ;  /* 0x0000000100087547 */ /* 0x000fea000b800000 */
[----:B------:R-:W-:Y:S05]  /*7cf0*/  BPT.TRAP 0x1 ;  /* 0x000000040000795c */ /* 0x000fea0000300000 */
[----:B------:R-:W-:Y:S05]  /*7d00*/  BPT.TRAP 0x1 ;  /* 0x000000040000795c */ /* 0x000fea0000300000 */
.L_x_187:
[----:B------:R-:W-:Y:S01]  /*7d10*/  VIADD R3, R0, 0x70a8 ;  /* 0x000070a800037836 */ /* 0x000fe20000000000 */
[----:B------:R-:W-:-:S04]  /*7d20*/  LOP3.LUT R34, R34, 0x1, RZ, 0x3c, !PT ;  /* 0x0000000122227812 */ /* 0x000fc800078e3cff */
[----:B------:R-:W-:-:S04]  /*7d30*/  PRMT R2, R6, 0x654, R3 ;  /* 0x0000065406027816 */ /* 0x000fc80000000003 */
[----:B-1----:R1:W-:Y:S02]  /*7d40*/  SYNCS.ARRIVE.TRANS64.RED.A1T0 RZ, [R2+URZ], RZ ;  /* 0x000000ff02ff79a7 */ /* 0x0023e400081004ff */
[----:B-1----:R-:W-:Y:S01]  /*7d50*/  LOP3.LUT R2, R32, 0x1, RZ, 0x3c, !PT ;  /* 0x0000000120027812 */ /* 0x002fe200078e3cff */
[----:B------:R-:W-:Y:S06]  /*7d60*/  @P1 BRA `(.L_x_188) ;  /* 0xfffffff800201947 */ /* 0x000fec000383ffff */
.L_x_173:
[----:B------:R-:W-:-:S09]  /*7d70*/  UISETP.NE.AND UP0, UPT, UR37, URZ, UPT ;  /* 0x000000ff2500728c */ /* 0x000fd2000bf05270 */
[----:B------:R-:W-:Y:S05]  /*7d80*/  BRA.U !UP0, `(.L_x_189) ;  /* 0x0000000108047547 */ /* 0x000fea000b800000 */
[----:B------:R-:W-:Y:S05]  /*7d90*/  BPT.TRAP 0x1 ;  /* 0x000000040000795c */ /* 0x000fea0000300000 */
.L_x_189:
[----:B------:R-:W-:Y:S01]  /*7da0*/  IADD3 R41, PT, PT, R0, 0x7088, RZ ;  /* 0x0000708800297810 */ /* 0x000fe20007ffe0ff */
[----:B------:R-:W-:-:S03]  /*7db0*/  UISETP.NE.AND UP0, UPT, UR38, URZ, UPT ;  /* 0x000000ff2600728c */ /* 0x000fc6000bf05270 */
[----:B------:R-:W-:-:S04]  /*7dc0*/  PRMT R3, R6, 0x654, R41 ;  /* 0x0000065406037816 */ /* 0x000fc80000000029 */
[----:B------:R1:W-:Y:S02]  /*7dd0*/  SYNCS.ARRIVE.TRANS64.RED.A1T0 RZ, [R3+URZ], RZ ;  /* 0x000000ff03ff79a7 */ /* 0x0003e400081004ff */
[----:B------:R-:W-:Y:S05]  /*7de0*/  BRA.U !UP0, `(.L_x_190) ;  /* 0x0000000108047547 */ /* 0x000fea000b800000 */
[----:B------:R-:W-:Y:S05]  /*7df0*/  BPT.TRAP 0x1 ;  /* 0x000000040000795c */ /* 0x000fea0000300000 */
.L_x_190:
[----:B-1----:R-:W-:Y:S01]  /*7e00*/  SHF.L.U32 R3, R2, 0x1f, RZ ;  /* 0x0000001f02037819 */ /* 0x002fe200000006ff */
[----:B------:R-:W-:-:S03]  /*7e10*/  IMAD.U32 R40, R31, 0x10000, RZ ;  /* 0x000100001f287824 */ /* 0x000fc600078e00ff */
[----:B------:R-:W1:Y:S02]  /*7e20*/  SYNCS.PHASECHK.TRANS64.TRYWAIT P0, [R0+URZ+0x7070], R3 ;  /* 0x00707003000075a7 */ /* 0x000e6400080011ff */
[----:B------:R-:W-:Y:S01]  /*7e30*/  LOP3.LUT R40, R40, 0x600000, RZ, 0xc0, !PT ;  /* 0x0060000028287812 */ /* 0x000fe200078ec0ff */
[----:B-1----:R-:W-:Y:S06]  /*7e40*/  @!P0 BRA `(.L_x_191) ;  /* 0x000000fc00388947 */ /* 0x002fec0003800000 */
.L_x_416:
[----:B------:R-:W-:Y:S05]  /*7e50*/  WARPSYNC.ALL ;  /* 0x0000000000007948 */ /* 0x000fea0003800000 */
[----:B------:R-:W-:Y:S01]  /*7e60*/  R2UR UR4, R40 ;  /* 0x00000000280472ca */ /* 0x000fe200000e0000 */
[----:B------:R-:W-:-:S12]  /*7e70*/  UISETP.NE.AND UP0, UPT, UR38, URZ, UPT ;  /* 0x000000ff2600728c */ /* 0x000fd8000bf05270 */
[----:B------:R-:W1:Y:S02]  /*7e80*/  LDTM.x2 R2, tmem[UR4] ;  /* 0x00000004000279ee */ /* 0x000e6400080c0000 */
[----:B-1----:R-:W-:Y:S05]  /*7e90*/  BRA.U !UP0, `(.L_x_192) ;  /* 0x0000000108047547 */ /* 0x002fea000b800000 */
[----:B------:R-:W-:Y:S05]  /*7ea0*/  BPT.TRAP 0x1 ;  /* 0x000000040000795c */ /* 0x000fea0000300000 */
.L_x_192:
[----:B------:R1:W-:Y:S01]  /*7eb0*/  SYNCS.ARRIVE.TRANS64.RED.A1T0 RZ, [R4+URZ], RZ ;  /* 0x000000ff04ff79a7 */ /* 0x0003e200081004ff */
[----:B------:R-:W-:-:S09]  /*7ec0*/  UISETP.NE.AND UP0, UPT, UR39, URZ, UPT ;  /* 0x000000ff2700728c */ /* 0x000fd2000bf05270 */
[----:B------:R-:W-:Y:S05]  /*7ed0*/  BRA.U UP0, `(.L_x_193) ;  /* 0x0000000100047547 */ /* 0x000fea000b800000 */
[----:B------:R-:W-:Y:S05]  /*7ee0*/  BPT.TRAP 0x1 ;  /* 0x000000040000795c */ /* 0x000fea0000300000 */
.L_x_193:
[----:B------:R-:W-:-:S04]  /*7ef0*/  SHF.L.U32 R5, R34, 0x1f, RZ ;  /* 0x0000001f22057819 */ /* 0x000fc800000006ff */
[----:B------:R-:W5:Y:S02]  /*7f00*/  SYNCS.PHASECHK.TRANS64.TRYWAIT P0, [R0+URZ+0x7090], R5 ;  /* 0x00709005000075a7 */ /* 0x000f6400080011ff */
[----:B-----5:R-:W-:Y:S05]  /*7f10*/  @!P0 BRA `(.L_x_194) ;  /* 0x000000fc00188947 */ /* 0x020fea0003800000 */
.L_x_417:
[----:B------:R-:W-:-:S09]  /*7f20*/  UISETP.NE.AND UP0, UPT, UR39, URZ, UPT ;  /* 0x000000ff2700728c */ /* 0x000fd2000bf05270 */
[----:B------:R-:W-:Y:S05]  /*7f30*/  BRA.U UP0, `(.L_x_195) ;  /* 0x0000000100047547 */ /* 0x000fea000b800000 */
[----:B------:R-:W-:Y:S05]  /*7f40*/  BPT.TRAP 0x1 ;  /* 0x000000040000795c */ /* 0x000fea0000300000 */
.L_x_195:
[----:B------:R-:W-:Y:S01]  /*7f50*/  SHF.L.U32 R5, R35, 0x1f, RZ ;  /* 0x0000001f23057819 */ /* 0x000fe200000006ff */
[----:B---3--:R-:W3:Y:S01]  /*7f60*/  S2R R9, SR_SWINHI ;  /* 0x0000000000097919 */ /* 0x008ee20000002f00 */
[----:B------:R-:W-:Y:S02]  /*7f70*/  IMAD.SHL.U32 R42, R31, 0x10, RZ ;  /* 0x000000101f2a7824 */ /* 0x000fe400078e00ff */
[----:B------:R-:W5:Y:S03]  /*7f80*/  SYNCS.PHASECHK.TRANS64.TRYWAIT P2, [R0+URZ+0x70c0], R5 ;  /* 0x0070c005000075a7 */ /* 0x000f6600080411ff */
[----:B------:R-:W-:Y:S02]  /*7f90*/  LOP3.LUT R42, R42, 0x7f0, RZ, 0xc0, !PT ;  /* 0x000007f02a2a7812 */ /* 0x000fe400078ec0ff */
[----:B------:R-:W-:Y:S02]  /*7fa0*/  MOV R46, R0 ;  /* 0x00000000002e7202 */ /* 0x000fe40000000f00 */
[----:B---3--:R-:W-:-:S03]  /*7fb0*/  MOV R47, R9 ;  /* 0x00000009002f7202 */ /* 0x008fc60000000f00 */
[----:B------:R-:W-:-:S03]  /*7fc0*/  IMAD.WIDE.U32 R46, R42, 0x2, R46 ;  /* 0x000000022a2e7825 */ /* 0x000fc600078e002e */
[C---:B------:R-:W-:Y:S02]  /*7fd0*/  IADD3 R11, P0, PT, R46.reuse, 0x5010, RZ ;  /* 0x000050102e0b7810 */ /* 0x040fe40007f1e0ff */
[----:B------:R-:W-:-:S03]  /*7fe0*/  IADD3 R9, P1, PT, R46, 0x5000, RZ ;  /* 0x000050002e097810 */ /* 0x000fc60007f3e0ff */
[--C-:B------:R-:W-:Y:S02]  /*7ff0*/  IMAD.X R45, RZ, RZ, R47.reuse, P0 ;  /* 0x000000ffff2d7224 */ /* 0x100fe400000e062f */
[----:B------:R-:W-:-:S03]  /*8000*/  IMAD.X R47, RZ, RZ, R47, P1 ;  /* 0x000000ffff2f7224 */ /* 0x000fc600008e062f */
[----:B-1--4-:R-:W-:Y:S02]  /*8010*/  SHF.R.U64 R4, R11, 0x3, R45 ;  /* 0x000000030b047819 */ /* 0x012fe4000000122d */
[----:B------:R-:W-:Y:S01]  /*8020*/  SHF.R.U64 R8, R9, 0x3, R47 ;  /* 0x0000000309087819 */ /* 0x000fe2000000122f */
[----:B-----5:R-:W-:Y:S06]  /*8030*/  @!P2 BRA `(.L_x_196) ;  /* 0x000000f800e4a947 */ /* 0x020fec0003800000 */
.L_x_418:
[----:B------:R-:W-:Y:S05]  /*8040*/  WARPSYNC.ALL ;  /* 0x0000000000007948 */ /* 0x000fea0003800000 */
[----:B------:R-:W-:Y:S02]  /*8050*/  LOP3.LUT R44, R11, 0x10, R4, 0x78, !PT ;  /* 0x000000100b2c7812 */ /* 0x000fe400078e7804 */
[----:B------:R-:W-:Y:S02]  /*8060*/  LOP3.LUT R46, R9, 0x10, R8, 0x78, !PT ;  /* 0x00000010092e7812 */ /* 0x000fe400078e7808 */
[----:B-1----:R-:W-:Y:S01]  /*8070*/  LOP3.LUT R5, R40, 0x100, RZ, 0xfc, !PT ;  /* 0x0000010028057812 */ /* 0x002fe200078efcff */
[----:B------:R-:W2:Y:S01]  /*8080*/  LDCU UR5, c[0x0][0x708] ;  /* 0x0000e100ff0577ac */ /* 0x000ea20008000800 */
[----:B------:R-:W1:Y:S01]  /*8090*/  MUFU.RCP R4, R2 ;  /* 0x0000000200047308 */ /* 0x000e620000001000 */
[----:B------:R-:W3:Y:S01]  /*80a0*/  LDC R39, c[0x0][0x708] ;  /* 0x0001c200ff277b82 */ /* 0x000ee20000000800 */
[----:B------:R-:W-:Y:S01]  /*80b0*/  R2UR UR4, R5 ;  /* 0x00000000050472ca */ /* 0x000fe200000e0000 */
[----:B------:R-:W-:-:S12]  /*80c0*/  BSSY.RECONVERGENT B2, `(.L_x_197) ;  /* 0x000000d000027945 */ /* 0x000fd80003800200 */
[----:B------:R-:W4:Y:S01]  /*80d0*/  LDTM.x16 R8, tmem[UR4] ;  /* 0x00000004000879ee */ /* 0x000f220008240000 */
[----:B--2---:R-:W-:Y:S01]  /*80e0*/  MOV R25, UR5 ;  /* 0x0000000500197c02 */ /* 0x004fe20008000f00 */
[----:B-1----:R-:W-:-:S03]  /*80f0*/  FFMA R5, -R2, R4, 1 ;  /* 0x3f80000002057423 */ /* 0x002fc60000000104 */
[----:B------:R-:W1:Y:S01]  /*8100*/  FCHK P0, R25, R2 ;  /* 0x0000000219007302 */ /* 0x000e620000000000 */
[----:B------:R-:W-:-:S04]  /*8110*/  FFMA R5, R4, R5, R4 ;  /* 0x0000000504057223 */ /* 0x000fc80000000004 */
[----:B------:R-:W-:-:S04]  /*8120*/  FFMA R4, R5, UR5, RZ ;  /* 0x0000000505047c23 */ /* 0x000fc800080000ff */
[----:B------:R-:W-:-:S04]  /*8130*/  FFMA R43, -R2, R4, UR5 ;  /* 0x00000005022b7e23 */ /* 0x000fc80008000104 */
[----:B------:R-:W-:Y:S01]  /*8140*/  FFMA R43, R5, R43, R4 ;  /* 0x0000002b052b7223 */ /* 0x000fe20000000004 */
[----:B-1--4-:R-:W-:Y:S05]  /*8150*/  @!P0 BRA `(.L_x_198) ;  /* 0x00000000000c8947 */ /* 0x012fea0003800000 */
[----:B------:R-:W-:Y:S02]  /*8160*/  MOV R24, 0x8180 ;  /* 0x0000818000187802 */ /* 0x000fe40000000f00 */
[----:B---3--:R-:W-:Y:S05]  /*8170*/  CALL.REL.NOINC `($__internal_3_$__cuda_sm3x_div_rn_noftz_f32_slowpath) ;  /* 0x0000010400d87944 */ /* 0x008fea0003c00000 */
[----:B------:R-:W-:Y:S02]  /*8180*/  MOV R43, R4 ;  /* 0x00000004002b7202 */ /* 0x000fe40000000f00 */
.L_x_198:
[----:B------:R-:W-:Y:S05]  /*8190*/  BSYNC.RECONVERGENT B2 ;  /* 0x0000000000027941 */ /* 0x000fea0003800200 */
.L_x_197:
[----:B------:R-:W1:Y:S01]  /*81a0*/  LDCU.64 UR4, c[0x0][0x880] ;  /* 0x00011000ff0477ac */ /* 0x000e620008000a00 */
[C---:B------:R-:W-:Y:S02]  /*81b0*/  FMUL2 R8, R43.reuse.F32, R8.F32x2.HI_LO ;  /* 0x000000082b08724a */ /* 0x040fe40000040000 */
[C---:B------:R-:W-:Y:S02]  /*81c0*/  FMUL2 R10, R43.reuse.F32, R10.F32x2.HI_LO ;  /* 0x0000000a2b0a724a */ /* 0x040fe40000040000 */
[----:B------:R-:W-:Y:S01]  /*81d0*/  FMUL2 R4, R43.F32, R12.F32x2.HI_LO ;  /* 0x0000000c2b04724a */ /* 0x000fe20000040000 */
[----:B------:R-:W-:Y:S01]  /*81e0*/  F2FP.F16.F32.PACK_AB R12, R9, R8 ;  /* 0x00000008090c723e */ /* 0x000fe200000000ff */
        /* <DEDUP_REMOVED lines=10> */
[----:B------:R2:W-:Y:S01]  /*8290*/  ST.E.128 desc[UR40][R46.64], R12 ;  /* 0x0000000c2e007985 */ /* 0x0005e2000c101d28 */
[----:B------:R-:W-:Y:S01]  /*82a0*/  F2FP.F16.F32.PACK_AB R10, R21, R20 ;  /* 0x00000014150a723e */ /* 0x000fe200000000ff */
[----:B-1----:R-:W-:Y:S01]  /*82b0*/  UISETP.NE.U32.AND UP0, UPT, UR4, URZ, UPT ;  /* 0x000000ff0400728c */ /* 0x002fe2000bf05070 */
[----:B------:R-:W-:-:S03]  /*82c0*/  F2FP.F16.F32.PACK_AB R11, R23, R22 ;  /* 0x00000016170b723e */ /* 0x000fc600000000ff */
[----:B------:R-:W-:Y:S02]  /*82d0*/  UISETP.NE.AND.EX UP0, UPT, UR5, URZ, UPT, UP0 ;  /* 0x000000ff0500728c */ /* 0x000fe4000bf05300 */
[----:B------:R2:W-:Y:S01]  /*82e0*/  ST.E.128 desc[UR40][R44.64], R8 ;  /* 0x000000082c007985 */ /* 0x0005e2000c101d28 */
[----:B------:R-:W-:Y:S01]  /*82f0*/  @!PT LDS RZ, [RZ] ;  /* 0x00000000fffff984 */ /* 0x000fe20000000800 */
[----:B------:R-:W-:Y:S01]  /*8300*/  @!PT LDS RZ, [RZ] ;  /* 0x00000000fffff984 */ /* 0x000fe20000000800 */
[----:B------:R-:W-:Y:S01]  /*8310*/  @!PT LDS RZ, [RZ] ;  /* 0x00000000fffff984 */ /* 0x000fe20000000800 */
[----:B------:R-:W-:Y:S01]  /*8320*/  @!PT LDS RZ, [RZ] ;  /* 0x00000000fffff984 */ /* 0x000fe20000000800 */
[----:B------:R1:W-:Y:S06]  /*8330*/  MEMBAR.ALL.CTA ;  /* 0x0000000000007992 */ /* 0x0003ec0000008000 */
[----:B-1----:R-:W1:Y:S01]  /*8340*/  FENCE.VIEW.ASYNC.S ;  /* 0x00000000000073c6 */ /* 0x002e620000000000 */
[----:B------:R-:W-:Y:S05]  /*8350*/  BRA.U !UP0, `(.L_x_199) ;  /* 0x0000000508347547 */ /* 0x000fea000b800000 */
[C---:B------:R-:W-:Y:S01]  /*8360*/  FSETP.GEU.AND P0, PT, R2.reuse, 1.175494350822287508e-38, PT ;  /* 0x008000000200780b */ /* 0x040fe20003f0e000 */
[----:B------:R-:W-:Y:S01]  /*8370*/  HFMA2 R5, -RZ, RZ, 1.5048828125, 33.21875 ;  /* 0x3e055027ff057431 */ /* 0x000fe200000001ff */
[----:B--2---:R-:W2:Y:S01]  /*8380*/  LDC R8, c[0x0][0x904] ;  /* 0x00024100ff087b82 */ /* 0x004ea20000000800 */
[----:B------:R-:W4:Y:S01]  /*8390*/  LDCU.64 UR4, c[0x0][0x908] ;  /* 0x00012100ff0477ac */ /* 0x000f220008000a00 */
[----:B------:R-:W-:Y:S01]  /*83a0*/  FSEL R12, RZ, -23, P0 ;  /* 0xc1b80000ff0c7808 */ /* 0x000fe20000000000 */
[----:B------:R-:W-:Y:S08]  /*83b0*/  BSSY.RECONVERGENT B0, `(.L_x_199) ;  /* 0x0000047000007945 */ /* 0x000ff00003800200 */
[----:B------:R-:W-:-:S05]  /*83c0*/  @!P0 FMUL R2, R2, 8388608 ;  /* 0x4b00000002028820 */ /* 0x000fca0000400000 */
[C---:B------:R-:W-:Y:S02]  /*83d0*/  IADD3 R9, PT, PT, R2.reuse, -0x3f2aaaab, RZ ;  /* 0xc0d5555502097810 */ /* 0x040fe40007ffe0ff */
[C---:B------:R-:W-:Y:S01]  /*83e0*/  ISETP.GT.U32.AND P1, PT, R2.reuse, 0x7f7fffff, PT ;  /* 0x7f7fffff0200780c */ /* 0x040fe20003f24070 */
[----:B----4-:R-:W-:Y:S01]  /*83f0*/  IMAD.HI.U32 R4, R37, UR4, RZ ;  /* 0x0000000425047c27 */ /* 0x010fe2000f8e00ff */
[----:B------:R-:W-:Y:S01]  /*8400*/  LOP3.LUT R9, R9, 0xff800000, RZ, 0xc0, !PT ;  /* 0xff80000009097812 */ /* 0x000fe200078ec0ff */
[----:B------:R-:W4:Y:S03]  /*8410*/  LDCU UR4, c[0x0][0x380] ;  /* 0x00007000ff0477ac */ /* 0x000f260008000800 */
[-C--:B------:R-:W-:Y:S02]  /*8420*/  IADD3 R10, PT, PT, R2, -R9.reuse, RZ ;  /* 0x80000009020a7210 */ /* 0x080fe40007ffe0ff */
[----:B------:R-:W-:Y:S01]  /*8430*/  SHF.R.U32.HI R4, RZ, UR5, R4 ;  /* 0x00000005ff047c19 */ /* 0x000fe20008011604 */
[----:B------:R-:W5:Y:S01]  /*8440*/  LDCU UR5, c[0x0][0x700] ;  /* 0x0000e000ff0577ac */ /* 0x000f620008000800 */
[----:B--2---:R-:W-:Y:S01]  /*8450*/  ISETP.NE.AND P0, PT, R8, 0x1, PT ;  /* 0x000000010800780c */ /* 0x004fe20003f05270 */
[----:B------:R-:W-:Y:S01]  /*8460*/  FADD R10, R10, -1 ;  /* 0xbf8000000a0a7421 */ /* 0x000fe20000000000 */
[----:B------:R-:W-:-:S02]  /*8470*/  I2FP.F32.S32 R9, R9 ;  /* 0x0000000900097245 */ /* 0x000fc40000201400 */
[----:B------:R-:W-:Y:S01]  /*8480*/  SEL R4, R37, R4, !P0 ;  /* 0x0000000425047207 */ /* 0x000fe20004000000 */
[----:B------:R-:W-:Y:S02]  /*8490*/  FFMA R5, R10, -R5, 0.14084610342979431152 ;  /* 0x3e1039f60a057423 */ /* 0x000fe40000000805 */
[----:B------:R-:W-:Y:S01]  /*84a0*/  FFMA R9, R9, 1.1920928955078125e-07, R12 ;  /* 0x3400000009097823 */ /* 0x000fe2000000000c */
[----:B------:R-:W-:Y:S01]  /*84b0*/  IADD3 R4, PT, PT, -R4, RZ, RZ ;  /* 0x000000ff04047210 */ /* 0x000fe20007ffe1ff */
[----:B------:R-:W-:-:S04]  /*84c0*/  FFMA R5, R10, R5, -0.12148627638816833496 ;  /* 0xbdf8cdcc0a057423 */ /* 0x000fc80000000005 */
[----:B------:R-:W-:Y:S01]  /*84d0*/  FFMA R5, R10, R5, 0.13980610668659210205 ;  /* 0x3e0f29550a057423 */ /* 0x000fe20000000005 */
[----:B------:R-:W-:-:S03]  /*84e0*/  IMAD R11, R8, R4, R37 ;  /* 0x00000004080b7224 */ /* 0x000fc600078e0225 */
[C---:B------:R-:W-:Y:S02]  /*84f0*/  FFMA R5, R10.reuse, R5, -0.16684235632419586182 ;  /* 0xbe2ad8b90a057423 */ /* 0x040fe40000000005 */
[----:B------:R-:W-:Y:S02]  /*8500*/  LEA R4, R11, R36, 0x8 ;  /* 0x000000240b047211 */ /* 0x000fe400078e40ff */
[----:B------:R-:W-:Y:S02]  /*8510*/  FFMA R5, R10, R5, 0.20012299716472625732 ;  /* 0x3e4ced0b0a057423 */ /* 0x000fe40000000005 */
[----:B----4-:R-:W-:Y:S02]  /*8520*/  ISETP.GE.AND P0, PT, R4, UR4, PT ;  /* 0x0000000404007c0c */ /* 0x010fe4000bf06270 */
[----:B------:R-:W-:-:S04]  /*8530*/  FFMA R5, R10, R5, -0.24999669194221496582 ;  /* 0xbe7fff220a057423 */ /* 0x000fc80000000005 */
[----:B------:R-:W-:-:S04]  /*8540*/  FFMA R5, R10, R5, 0.33333182334899902344 ;  /* 0x3eaaaa780a057423 */ /* 0x000fc80000000005 */
[----:B------:R-:W-:-:S04]  /*8550*/  FFMA R5, R10, R5, -0.5 ;  /* 0xbf0000000a057423 */ /* 0x000fc80000000005 */
[----:B------:R-:W-:-:S04]  /*8560*/  FMUL R5, R10, R5 ;  /* 0x000000050a057220 */ /* 0x000fc80000400000 */
[----:B------:R-:W-:Y:S01]  /*8570*/  FFMA R10, R10, R5, R10 ;  /* 0x000000050a0a7223 */ /* 0x000fe2000000000a */
[----:B------:R-:W-:-:S03]  /*8580*/  MOV R5, 0x7f800000 ;  /* 0x7f80000000057802 */ /* 0x000fc60000000f00 */
[----:B------:R-:W-:Y:S02]  /*8590*/  FFMA R9, R9, 0.69314718246459960938, R10 ;  /* 0x3f31721809097823 */ /* 0x000fe4000000000a */
[C---:B------:R-:W-:Y:S01]  /*85a0*/  @P1 FFMA R9, R2.reuse, R5, +INF ;  /* 0x7f80000002091423 */ /* 0x040fe20000000005 */
[----:B------:R-:W-:-:S04]  /*85b0*/  FSETP.NEU.AND P1, PT, R2, RZ, PT ;  /* 0x000000ff0200720b */ /* 0x000fc80003f2d000 */
[----:B------:R-:W-:-:S05]  /*85c0*/  FSEL R8, R9, -INF , P1 ;  /* 0xff80000009087808 */ /* 0x000fca0000800000 */
[----:B-----5:R-:W-:Y:S01]  /*85d0*/  FFMA R8, R3, UR5, R8 ;  /* 0x0000000503087c23 */ /* 0x020fe20008000008 */
[----:B------:R-:W-:Y:S06]  /*85e0*/  @P0 BRA `(.L_x_200) ;  /* 0x00000000008c0947 */ /* 0x000fec0003800000 */
[----:B------:R-:W2:Y:S01]  /*85f0*/  LDC R9, c[0x0][0x38c] ;  /* 0x0000e300ff097b82 */ /* 0x000ea20000000800 */
[----:B------:R-:W-:Y:S01]  /*8600*/  MOV R10, RZ ;  /* 0x000000ff000a7202 */ /* 0x000fe20000000f00 */
[----:B------:R-:W4:Y:S01]  /*8610*/  LDCU UR6, c[0x0][0x890] ;  /* 0x00011200ff0677ac */ /* 0x000f220008000800 */
[----:B------:R-:W5:Y:S01]  /*8620*/  LDCU.64 UR4, c[0x0][0x888] ;  /* 0x00011100ff0477ac */ /* 0x000f620008000a00 */
[----:B----4-:R-:W-:Y:S01]  /*8630*/  IMAD R4, R27, UR6, R4 ;  /* 0x000000061b047c24 */ /* 0x010fe2000f8e0204 */
[----:B--2---:R-:W-:-:S04]  /*8640*/  IABS R5, R9 ;  /* 0x0000000900057213 */ /* 0x004fc80000000000 */
[----:B------:R-:W2:Y:S08]  /*8650*/  I2F.RP R12, R5 ;  /* 0x00000005000c7306 */ /* 0x000eb00000209400 */
[----:B--2---:R-:W2:Y:S02]  /*8660*/  MUFU.RCP R11, R12 ;  /* 0x0000000c000b7308 */ /* 0x004ea40000001000 */
[----:B--2---:R-:W-:-:S06]  /*8670*/  IADD3 R11, PT, PT, R11, 0xffffffe, RZ ;  /* 0x0ffffffe0b0b7810 */ /* 0x004fcc0007ffe0ff */
[----:B------:R-:W2:Y:S02]  /*8680*/  F2I.FTZ.U32.TRUNC.NTZ R11, R11 ;  /* 0x0000000b000b7305 */ /* 0x000ea4000021f000 */
[----:B--2---:R-:W-:-:S04]  /*8690*/  IMAD.MOV R2, RZ, RZ, -R11 ;  /* 0x000000ffff027224 */ /* 0x004fc800078e0a0b */
[----:B------:R-:W-:Y:S01]  /*86a0*/  IMAD R3, R2, R5, RZ ;  /* 0x0000000502037224 */ /* 0x000fe200078e02ff */
[----:B------:R-:W-:-:S03]  /*86b0*/  IABS R2, R26 ;  /* 0x0000001a00027213 */ /* 0x000fc60000000000 */
[----:B------:R-:W-:-:S04]  /*86c0*/  IMAD.HI.U32 R3, R11, R3, R10 ;  /* 0x000000030b037227 */ /* 0x000fc800078e000a */
[----:B------:R-:W-:-:S04]  /*86d0*/  IMAD.MOV.U32 R10, RZ, RZ, R2 ;  /* 0x000000ffff0a7224 */ /* 0x000fc800078e0002 */
[----:B------:R-:W-:-:S05]  /*86e0*/  IMAD.HI.U32 R3, R3, R10, RZ ;  /* 0x0000000a03037227 */ /* 0x000fca00078e00ff */
[----:B------:R-:W-:-:S05]  /*86f0*/  IADD3 R2, PT, PT, -R3, RZ, RZ ;  /* 0x000000ff03027210 */ /* 0x000fca0007ffe1ff */
[C---:B------:R-:W-:Y:S02]  /*8700*/  IMAD R2, R5.reuse, R2, R10 ;  /* 0x0000000205027224 */ /* 0x040fe400078e020a */
[----:B------:R-:W2:Y:S03]  /*8710*/  LDC.64 R10, c[0x0][0x880] ;  /* 0x00022000ff0a7b82 */ /* 0x000ea60000000a00 */
[----:B------:R-:W-:-:S13]  /*8720*/  ISETP.GT.U32.AND P0, PT, R5, R2, PT ;  /* 0x000000020500720c */ /* 0x000fda0003f04070 */
[----:B------:R-:W-:Y:S01]  /*8730*/  @!P0 IMAD.IADD R2, R2, 0x1, -R5 ;  /* 0x0000000102028824 */ /* 0x000fe200078e0a05 */
[----:B------:R-:W-:Y:S02]  /*8740*/  @!P0 IADD3 R3, PT, PT, R3, 0x1, RZ ;  /* 0x0000000103038810 */ /* 0x000fe40007ffe0ff */
[----:B------:R-:W-:Y:S02]  /*8750*/  ISETP.NE.AND P0, PT, R9, RZ, PT ;  /* 0x000000ff0900720c */ /* 0x000fe40003f05270 */
[----:B------:R-:W-:Y:S02]  /*8760*/  ISETP.GE.U32.AND P2, PT, R2, R5, PT ;  /* 0x000000050200720c */ /* 0x000fe40003f46070 */
[----:B------:R-:W-:-:S04]  /*8770*/  LOP3.LUT R2, R26, R9, RZ, 0x3c, !PT ;  /* 0x000000091a027212 */ /* 0x000fc800078e3cff */
[----:B------:R-:W-:-:S07]  /*8780*/  ISETP.GE.AND P1, PT, R2, RZ, PT ;  /* 0x000000ff0200720c */ /* 0x000fce0003f26270 */
[----:B------:R-:W-:-:S06]  /*8790*/  @P2 VIADD R3, R3, 0x1 ;  /* 0x0000000103032836 */ /* 0x000fcc0000000000 */
[----:B------:R-:W-:Y:S02]  /*87a0*/  @!P1 IADD3 R3, PT, PT, -R3, RZ, RZ ;  /* 0x000000ff03039210 */ /* 0x000fe40007ffe1ff */
[----:B------:R-:W-:-:S04]  /*87b0*/  @!P0 LOP3.LUT R3, RZ, R9, RZ, 0x33, !PT ;  /* 0x00000009ff038212 */ /* 0x000fc800078e33ff */
[C---:B------:R-:W-:Y:S01]  /*87c0*/  IADD3 R2, PT, PT, -R3.reuse, RZ, RZ ;  /* 0x000000ff03027210 */ /* 0x040fe20007ffe1ff */
[----:B-----5:R-:W-:-:S04]  /*87d0*/  IMAD R4, R3, UR5, R4 ;  /* 0x0000000503047c24 */ /* 0x020fc8000f8e0204 */
[----:B------:R-:W-:-:S04]  /*87e0*/  IMAD R9, R9, R2, R26 ;  /* 0x0000000209097224 */ /* 0x000fc800078e021a */
[----:B------:R-:W-:-:S04]  /*87f0*/  IMAD R9, R9, UR4, R4 ;  /* 0x0000000409097c24 */ /* 0x000fc8000f8e0204 */
[----:B--2---:R-:W-:-:S05]  /*8800*/  IMAD.WIDE R10, R9, 0x4, R10 ;  /* 0x00000004090a7825 */ /* 0x004fca00078e020a */
[----:B------:R2:W-:Y:S02]  /*8810*/  STG.E desc[UR40][R10.64], R8 ;  /* 0x000000080a007986 */ /* 0x0005e4000c101928 */
.L_x_200:
[----:B------:R-:W-:Y:S05]  /*8820*/  BSYNC.RECONVERGENT B0 ;  /* 0x0000000000007941 */ /* 0x000fea0003800200 */
.L_x_199:
[----:B------:R-:W-:Y:S01]  /*8830*/  UISETP.NE.AND UP1, UPT, UR39, URZ, UPT ;  /* 0x000000ff2700728c */ /* 0x000fe2000bf25270 */
[----:B------:R-:W-:-:S08]  /*8840*/  NOP ;  /* 0x0000000000007918 */ /* 0x000fd00000000000 */
[----:B------:R-:W-:Y:S05]  /*8850*/  BRA.U UP1, `(.L_x_201) ;  /* 0x0000000101087547 */ /* 0x000fea000b800000 */
[----:B------:R-:W-:Y:S05]  /*8860*/  BPT.TRAP 0x1 ;  /* 0x000000040000795c */ /* 0x000fea0000300000 */
[----:B------:R-:W-:Y:S05]  /*8870*/  BPT.TRAP 0x1 ;  /* 0x000000040000795c */ /* 0x000fea0000300000 */
.L_x_201:
[----:B------:R-:W-:Y:S01]  /*8880*/  IADD3 R3, PT, PT, R0, 0x70a0, RZ ;  /* 0x000070a000037810 */ /* 0x000fe20007ffe0ff */
[----:B------:R-:W-:-:S03]  /*8890*/  UISETP.NE.AND UP1, UPT, UR39, URZ, UPT ;  /* 0x000000ff2700728c */ /* 0x000fc6000bf25270 */
[----:B------:R-:W-:-:S04]  /*88a0*/  PRMT R2, R6, 0x654, R3 ;  /* 0x0000065406027816 */ /* 0x000fc80000000003 */
[----:B-1----:R1:W-:Y:S02]  /*88b0*/  SYNCS.ARRIVE.TRANS64.RED.A1T0 RZ, [R2+URZ], RZ ;  /* 0x000000ff02ff79a7 */ /* 0x0023e400081004ff */
[----:B------:R-:W-:Y:S05]  /*88c0*/  BRA.U UP1, `(.L_x_202) ;  /* 0x0000000101047547 */ /* 0x000fea000b800000 */
[----:B------:R-:W-:Y:S05]  /*88d0*/  BPT.TRAP 0x1 ;  /* 0x000000040000795c */ /* 0x000fea0000300000 */
.L_x_202:
[----:B------:R4:W-:Y:S01]  /*88e0*/  SYNCS.ARRIVE.TRANS64.A1T0 RZ, [R0+URZ+0x70b0], RZ ;  /* 0x0070b0ff00ff79a7 */ /* 0x0009e200081000ff */
[----:B------:R-:W-:-:S09]  /*88f0*/  UISETP.NE.AND UP1, UPT, UR37, URZ, UPT ;  /* 0x000000ff2500728c */ /* 0x000fd2000bf25270 */
[----:B------:R-:W-:Y:S05]  /*8900*/  BRA.U !UP1, `(.L_x_203) ;  /* 0x0000000109047547 */ /* 0x000fea000b800000 */
[----:B------:R-:W-:Y:S05]  /*8910*/  BPT.TRAP 0x1 ;  /* 0x000000040000795c */ /* 0x000fea0000300000 */
.L_x_203:
[----:B------:R-:W-:Y:S02]  /*8920*/  LOP3.LUT R3, R33, 0x1, RZ, 0x3c, !PT ;  /* 0x0000000121037812 */ /* 0x000fe400078e3cff */
[----:B-1----:R-:W-:Y:S02]  /*8930*/  LOP3.LUT R2, R40, 0x80, RZ, 0xfc, !PT ;  /* 0x0000008028027812 */ /* 0x002fe400078efcff */
[----:B------:R-:W-:-:S04]  /*8940*/  SHF.L.U32 R3, R3, 0x1f, RZ ;  /* 0x0000001f03037819 */ /* 0x000fc800000006ff */
[----:B------:R-:W1:Y:S02]  /*8950*/  SYNCS.PHASECHK.TRANS64.TRYWAIT P0, [R0+URZ+0x7080], R3 ;  /* 0x00708003000075a7 */ /* 0x000e6400080011ff */
[----:B-1----:R-:W-:Y:S05]  /*8960*/  @!P0 BRA `(.L_x_204) ;  /* 0x000000f000ac8947 */ /* 0x002fea0003800000 */
.L_x_419:
[----:B------:R-:W-:Y:S01]  /*8970*/  R2UR UR4, R2 ;  /* 0x00000000020472ca */ /* 0x000fe200000e0000 */
[----:B------:R-:W-:-:S12]  /*8980*/  UISETP.NE.AND UP1, UPT, UR37, URZ, UPT ;  /* 0x000000ff2500728c */ /* 0x000fd8000bf25270 */
[----:B------:R-:W1:Y:S02]  /*8990*/  LDTM.x2 R2, tmem[UR4] ;  /* 0x00000004000279ee */ /* 0x000e6400080c0000 */
[----:B-1----:R-:W-:Y:S05]  /*89a0*/  BRA.U !UP1, `(.L_x_205) ;  /* 0x0000000109047547 */ /* 0x002fea000b800000 */
[----:B------:R-:W-:Y:S05]  /*89b0*/  BPT.TRAP 0x1 ;  /* 0x000000040000795c */ /* 0x000fea0000300000 */
.L_x_205:
[----:B------:R-:W-:Y:S01]  /*89c0*/  PRMT R41, R6, 0x654, R41 ;  /* 0x0000065406297816 */ /* 0x000fe20000000029 */
[----:B------:R-:W-:-:S03]  /*89d0*/  UISETP.NE.AND UP1, UPT, UR39, URZ, UPT ;  /* 0x000000ff2700728c */ /* 0x000fc6000bf25270 */
[----:B------:R1:W-:Y:S06]  /*89e0*/  SYNCS.ARRIVE.TRANS64.RED.A1T0 RZ, [R41+URZ], RZ ;  /* 0x000000ff29ff79a7 */ /* 0x0003ec00081004ff */
[----:B------:R-:W-:Y:S05]  /*89f0*/  BRA.U UP1, `(.L_x_206) ;  /* 0x0000000101047547 */ /* 0x000fea000b800000 */
[----:B------:R-:W-:Y:S05]  /*8a00*/  BPT.TRAP 0x1 ;  /* 0x000000040000795c */ /* 0x000fea0000300000 */
.L_x_206:
[----:B------:R-:W-:-:S04]  /*8a10*/  SHF.L.U32 R5, R34, 0x1f, RZ ;  /* 0x0000001f22057819 */ /* 0x000fc800000006ff */
[----:B------:R-:W5:Y:S02]  /*8a20*/  SYNCS.PHASECHK.TRANS64.TRYWAIT P0, [R0+URZ+0x7098], R5 ;  /* 0x00709805000075a7 */ /* 0x000f6400080011ff */
[----:B-----5:R-:W-:Y:S05]  /*8a30*/  @!P0 BRA `(.L_x_207) ;  /* 0x000000f0008c8947 */ /* 0x020fea0003800000 */
.L_x_420:
[----:B------:R-:W-:-:S09]  /*8a40*/  UISETP.NE.AND UP1, UPT, UR39, URZ, UPT ;  /* 0x000000ff2700728c */ /* 0x000fd2000bf25270 */
[----:B------:R-:W-:Y:S05]  /*8a50*/  BRA.U UP1, `(.L_x_208) ;  /* 0x0000000101047547 */ /* 0x000fea000b800000 */
[----:B------:R-:W-:Y:S05]  /*8a60*/  BPT.TRAP 0x1 ;  /* 0x000000040000795c */ /* 0x000fea0000300000 */
.L_x_208:
[----:B--2---:R-:W-:Y:S01]  /*8a70*/  SHF.L.U32 R9, R35, 0x1f, RZ ;  /* 0x0000001f23097819 */ /* 0x004fe200000006ff */
[----:B------:R-:W2:Y:S01]  /*8a80*/  S2R R5, SR_SWINHI ;  /* 0x0000000000057919 */ /* 0x000ea20000002f00 */
[----:B------:R-:W-:Y:S02]  /*8a90*/  LOP3.LUT R40, R40, 0x180, RZ, 0xfc, !PT ;  /* 0x0000018028287812 */ /* 0x000fe400078efcff */
[----:B------:R-:W5:Y:S02]  /*8aa0*/  SYNCS.PHASECHK.TRANS64.TRYWAIT P0, [R0+URZ+0x70c8], R9 ;  /* 0x0070c809000075a7 */ /* 0x000f6400080011ff */
[----:B--2--5:R-:W-:Y:S05]  /*8ab0*/  @!P0 BRA `(.L_x_209) ;  /* 0x000000f000808947 */ /* 0x024fea0003800000 */
.L_x_421:
[----:B------:R-:W-:Y:S05]  /*8ac0*/  WARPSYNC.ALL ;  /* 0x0000000000007948 */ /* 0x000fea0003800000 */
[----:B------:R-:W5:Y:S01]  /*8ad0*/  LDCU UR5, c[0x0][0x708] ;  /* 0x0000e100ff0577ac */ /* 0x000f620008000800 */
[----:B------:R-:W-:Y:S02]  /*8ae0*/  MOV R8, R0 ;  /* 0x0000000000087202 */ /* 0x000fe40000000f00 */
[----:B--2---:R-:W-:Y:S01]  /*8af0*/  MOV R9, R5 ;  /* 0x0000000500097202 */ /* 0x004fe20000000f00 */
[----:B-1----:R-:W1:Y:S01]  /*8b00*/  MUFU.RCP R41, R2 ;  /* 0x0000000200297308 */ /* 0x002e620000001000 */
[----:B------:R-:W-:Y:S01]  /*8b10*/  R2UR UR4, R40 ;  /* 0x00000000280472ca */ /* 0x000fe200000e0000 */
[----:B------:R-:W-:Y:S01]  /*8b20*/  BSSY.RECONVERGENT B2, `(.L_x_210) ;  /* 0x0000016000027945 */ /* 0x000fe20003800200 */
[----:B------:R-:W-:-:S03]  /*8b30*/  IMAD.WIDE.U32 R42, R42, 0x2, R8 ;  /* 0x000000022a2a7825 */ /* 0x000fc600078e0008 */
[C---:B------:R-:W-:Y:S02]  /*8b40*/  IADD3 R25, P0, PT, R42.reuse, 0x6000, RZ ;  /* 0x000060002a197810 */ /* 0x040fe40007f1e0ff */
[----:B------:R-:W-:-:S03]  /*8b50*/  IADD3 R5, P1, PT, R42, 0x6010, RZ ;  /* 0x000060102a057810 */ /* 0x000fc60007f3e0ff */
[----:B------:R-:W-:-:S03]  /*8b60*/  IMAD.X R45, RZ, RZ, R43, P0 ;  /* 0x000000ffff2d7224 */ /* 0x000fc600000e062b */
[----:B------:R-:W2:Y:S01]  /*8b70*/  LDTM.x16 R8, tmem[UR4] ;  /* 0x00000004000879ee */ /* 0x000ea20008240000 */
[----:B-----5:R-:W-:Y:S02]  /*8b80*/  IMAD.U32 R47, RZ, RZ, UR5 ;  /* 0x00000005ff2f7e24 */ /* 0x020fe4000f8e00ff */
[----:B-1----:R-:W-:Y:S01]  /*8b90*/  FFMA R46, -R2, R41, 1 ;  /* 0x3f800000022e7423 */ /* 0x002fe20000000129 */
[----:B------:R-:W-:Y:S01]  /*8ba0*/  SHF.R.U64 R24, R25, 0x3, R45 ;  /* 0x0000000319187819 */ /* 0x000fe2000000122d */
[----:B------:R-:W1:Y:S02]  /*8bb0*/  FCHK P0, R47, R2 ;  /* 0x000000022f007302 */ /* 0x000e640000000000 */
[----:B------:R-:W-:Y:S01]  /*8bc0*/  FFMA R46, R41, R46, R41 ;  /* 0x0000002e292e7223 */ /* 0x000fe20000000029 */
[----:B------:R-:W-:Y:S02]  /*8bd0*/  IADD3.X R41, PT, PT, RZ, R43, RZ, P1, !PT ;  /* 0x0000002bff297210 */ /* 0x000fe40000ffe4ff */
[----:B------:R-:W-:Y:S01]  /*8be0*/  LOP3.LUT R44, R25, 0x10, R24, 0x78, !PT ;  /* 0x00000010192c7812 */ /* 0x000fe200078e7818 */
[----:B------:R-:W-:Y:S01]  /*8bf0*/  FFMA R43, R46, UR5, RZ ;  /* 0x000000052e2b7c23 */ /* 0x000fe200080000ff */
[----:B------:R-:W-:-:S03]  /*8c00*/  SHF.R.U64 R4, R5, 0x3, R41 ;  /* 0x0000000305047819 */ /* 0x000fc60000001229 */
[----:B------:R-:W-:Y:S01]  /*8c10*/  FFMA R42, -R2, R43, UR5 ;  /* 0x00000005022a7e23 */ /* 0x000fe2000800012b */
[----:B------:R-:W-:-:S03]  /*8c20*/  LOP3.LUT R40, R5, 0x10, R4, 0x78, !PT ;  /* 0x0000001005287812 */ /* 0x000fc600078e7804 */
[----:B------:R-:W-:Y:S01]  /*8c30*/  FFMA R42, R46, R42, R43 ;  /* 0x0000002a2e2a7223 */ /* 0x000fe2000000002b */
[----:B-12---:R-:W-:Y:S06]  /*8c40*/  @!P0 BRA `(.L_x_211) ;  /* 0x00000000000c8947 */ /* 0x006fec0003800000 */
[----:B------:R-:W-:Y:S02]  /*8c50*/  MOV R24, 0x8c70 ;  /* 0x00008c7000187802 */ /* 0x000fe40000000f00 */
[----:B---34-:R-:W-:Y:S05]  /*8c60*/  CALL.REL.NOINC `($__internal_3_$__cuda_sm3x_div_rn_noftz_f32_slowpath) ;  /* 0x000000fc001c7944 */ /* 0x018fea0003c00000 */
[----:B------:R-:W-:Y:S02]  /*8c70*/  MOV R42, R4 ;  /* 0x00000004002a7202 */ /* 0x000fe40000000f00 */
.L_x_211:
[----:B------:R-:W-:Y:S05]  /*8c80*/  BSYNC.RECONVERGENT B2 ;  /* 0x0000000000027941 */ /* 0x000fea0003800200 */
.L_x_210:
[C---:B------:R-:W-:Y:S02]  /*8c90*/  FMUL2 R8, R42.reuse.F32, R8.F32x2.HI_LO ;  /* 0x000000082a08724a */ /* 0x040fe40000040000 */
[C---:B------:R-:W-:Y:S02]  /*8ca0*/  FMUL2 R10, R42.reuse.F32, R10.F32x2.HI_LO ;  /* 0x0000000a2a0a724a */ /* 0x040fe40000040000 */
[C---:B------:R-:W-:Y:S01]  /*8cb0*/  FMUL2 R4, R42.reuse.F32, R12.F32x2.HI_LO ;  /* 0x0000000c2a04724a */ /* 0x040fe20000040000 */
[----:B------:R-:W-:Y:S01]  /*8cc0*/  F2FP.F16.F32.PACK_AB R12, R9, R8 ;  /* 0x00000008090c723e */ /* 0x000fe200000000ff */
        /* <DEDUP_REMOVED lines=8> */
[----:B------:R-:W-:Y:S01]  /*8d50*/  FMUL2 R22, R42.F32, R22.F32x2.HI_LO ;  /* 0x000000162a16724a */ /* 0x000fe20000040000 */
[----:B------:R-:W-:Y:S01]  /*8d60*/  F2FP.F16.F32.PACK_AB R9, R19, R18 ;  /* 0x000000121309723e */ /* 0x000fe200000000ff */
[----:B------:R1:W-:Y:S01]  /*8d70*/  ST.E.128 desc[UR40][R44.64], R12 ;  /* 0x0000000c2c007985 */ /* 0x0003e2000c101d28 */
[----:B------:R-:W-:-:S02]  /*8d80*/  F2FP.F16.F32.PACK_AB R10, R21, R20 ;  /* 0x00000014150a723e */ /* 0x000fc400000000ff */
[----:B------:R-:W-:-:S05]  /*8d90*/  F2FP.F16.F32.PACK_AB R11, R23, R22 ;  /* 0x00000016170b723e */ /* 0x000fca00000000ff */
[----:B------:R1:W-:Y:S01]  /*8da0*/  ST.E.128 desc[UR40][R40.64], R8 ;  /* 0x0000000828007985 */ /* 0x0003e2000c101d28 */
[----:B------:R-:W-:Y:S01]  /*8db0*/  @!PT LDS RZ, [RZ] ;  /* 0x00000000fffff984 */ /* 0x000fe20000000800 */
[----:B------:R-:W-:Y:S01]  /*8dc0*/  @!PT LDS RZ, [RZ] ;  /* 0x00000000fffff984 */ /* 0x000fe20000000800 */
[----:B------:R-:W-:Y:S01]  /*8dd0*/  @!PT LDS RZ, [RZ] ;  /* 0x00000000fffff984 */ /* 0x000fe20000000800 */
[----:B------:R-:W-:Y:S01]  /*8de0*/  @!PT LDS RZ, [RZ] ;  /* 0x00000000fffff984 */ /* 0x000fe20000000800 */
[----:B------:R2:W-:Y:S06]  /*8df0*/  MEMBAR.ALL.CTA ;  /* 0x0000000000007992 */ /* 0x0005ec0000008000 */
[----:B--2---:R-:W2:Y:S01]  /*8e00*/  FENCE.VIEW.ASYNC.S ;  /* 0x00000000000073c6 */ /* 0x004ea20000000000 */
[----:B------:R-:W-:Y:S05]  /*8e10*/  BRA.U !UP0, `(.L_x_212) ;  /* 0x0000000508387547 */ /* 0x000fea000b800000 */
[C---:B------:R-:W-:Y:S01]  /*8e20*/  FSETP.GEU.AND P1, PT, R2.reuse, 1.175494350822287508e-38, PT ;  /* 0x008000000200780b */ /* 0x040fe20003f2e000 */
[----:B------:R-:W-:Y:S01]  /*8e30*/  HFMA2 R4, -RZ, RZ, 1.5048828125, 33.21875 ;  /* 0x3e055027ff047431 */ /* 0x000fe200000001ff */
[----:B------:R-:W5:Y:S01]  /*8e40*/  LDC R5, c[0x0][0x904] ;  /* 0x00024100ff057b82 */ /* 0x000f620000000800 */
[----:B------:R-:W3:Y:S01]  /*8e50*/  LDCU.64 UR4, c[0x0][0x908] ;  /* 0x00012100ff0477ac */ /* 0x000ee20008000a00 */
[----:B-1----:R-:W-:Y:S01]  /*8e60*/  FSEL R11, RZ, -23, P1 ;  /* 0xc1b80000ff0b7808 */ /* 0x002fe20000800000 */
[----:B------:R-:W-:Y:S08]  /*8e70*/  BSSY.RECONVERGENT B0, `(.L_x_212) ;  /* 0x0000048000007945 */ /* 0x000ff00003800200 */
[----:B------:R-:W-:-:S05]  /*8e80*/  @!P1 FMUL R2, R2, 8388608 ;  /* 0x4b00000002029820 */ /* 0x000fca0000400000 */
[C---:B------:R-:W-:Y:S02]  /*8e90*/  IADD3 R13, PT, PT, R2.reuse, -0x3f2aaaab, RZ ;  /* 0xc0d55555020d7810 */ /* 0x040fe40007ffe0ff */
[----:B------:R-:W-:Y:S02]  /*8ea0*/  FSETP.NEU.AND P1, PT, R2, RZ, PT ;  /* 0x000000ff0200720b */ /* 0x000fe40003f2d000 */
[----:B------:R-:W-:-:S04]  /*8eb0*/  LOP3.LUT R13, R13, 0xff800000, RZ, 0xc0, !PT ;  /* 0xff8000000d0d7812 */ /* 0x000fc800078ec0ff */
[-C--:B------:R-:W-:Y:S02]  /*8ec0*/  IADD3 R9, PT, PT, R2, -R13.reuse, RZ ;  /* 0x8000000d02097210 */ /* 0x080fe40007ffe0ff */
[----:B-----5:R-:W-:Y:S02]  /*8ed0*/  ISETP.NE.AND P0, PT, R5, 0x1, PT ;  /* 0x000000010500780c */ /* 0x020fe40003f05270 */
[----:B------:R-:W-:Y:S01]  /*8ee0*/  I2FP.F32.S32 R10, R13 ;  /* 0x0000000d000a7245 */ /* 0x000fe20000201400 */
[----:B------:R-:W-:-:S04]  /*8ef0*/  FADD R9, R9, -1 ;  /* 0xbf80000009097421 */ /* 0x000fc80000000000 */
[----:B------:R-:W-:Y:S01]  /*8f00*/  FFMA R4, R9, -R4, 0.14084610342979431152 ;  /* 0x3e1039f609047423 */ /* 0x000fe20000000804 */
[----:B------:R-:W-:-:S03]  /*8f10*/  FFMA R10, R10, 1.1920928955078125e-07, R11 ;  /* 0x340000000a0a7823 */ /* 0x000fc6000000000b */
[----:B------:R-:W-:Y:S01]  /*8f20*/  FFMA R8, R9, R4, -0.12148627638816833496 ;  /* 0xbdf8cdcc09087423 */ /* 0x000fe20000000004 */
[----:B---3--:R-:W-:Y:S01]  /*8f30*/  IMAD.HI.U32 R4, R37, UR4, RZ ;  /* 0x0000000425047c27 */ /* 0x008fe2000f8e00ff */
[----:B------:R-:W1:Y:S03]  /*8f40*/  LDCU UR4, c[0x0][0x380] ;  /* 0x00007000ff0477ac */ /* 0x000e660008000800 */
[C---:B------:R-:W-:Y:S01]  /*8f50*/  FFMA R8, R9.reuse, R8, 0.13980610668659210205 ;  /* 0x3e0f295509087423 */ /* 0x040fe20000000008 */
[----:B------:R-:W-:Y:S01]  /*8f60*/  SHF.R.U32.HI R4, RZ, UR5, R4 ;  /* 0x00000005ff047c19 */ /* 0x000fe20008011604 */
[----:B------:R-:W3:Y:S02]  /*8f70*/  LDCU UR5, c[0x0][0x700] ;  /* 0x0000e000ff0577ac */ /* 0x000ee40008000800 */
[----:B------:R-:W-:Y:S01]  /*8f80*/  FFMA R8, R9, R8, -0.16684235632419586182 ;  /* 0xbe2ad8b909087423 */ /* 0x000fe20000000008 */
[----:B------:R-:W-:-:S03]  /*8f90*/  SEL R4, R37, R4, !P0 ;  /* 0x0000000425047207 */ /* 0x000fc60004000000 */
[C---:B------:R-:W-:Y:S01]  /*8fa0*/  FFMA R8, R9.reuse, R8, 0.20012299716472625732 ;  /* 0x3e4ced0b09087423 */ /* 0x040fe20000000008 */
[----:B------:R-:W-:Y:S02]  /*8fb0*/  ISETP.GT.U32.AND P0, PT, R2, 0x7f7fffff, PT ;  /* 0x7f7fffff0200780c */ /* 0x000fe40003f04070 */
[----:B------:R-:W-:Y:S01]  /*8fc0*/  IADD3 R4, PT, PT, -R4, RZ, RZ ;  /* 0x000000ff04047210 */ /* 0x000fe20007ffe1ff */
[----:B------:R-:W-:-:S04]  /*8fd0*/  FFMA R8, R9, R8, -0.24999669194221496582 ;  /* 0xbe7fff2209087423 */ /* 0x000fc80000000008 */
[----:B------:R-:W-:Y:S01]  /*8fe0*/  FFMA R8, R9, R8, 0.33333182334899902344 ;  /* 0x3eaaaa7809087423 */ /* 0x000fe20000000008 */
[----:B------:R-:W-:Y:S01]  /*8ff0*/  IMAD R11, R5, R4, R37 ;  /* 0x00000004050b7224 */ /* 0x000fe200078e0225 */
[----:B------:R-:W-:Y:S02]  /*9000*/  MOV R5, 0x7f800000 ;  /* 0x7f80000000057802 */ /* 0x000fe40000000f00 */
[----:B------:R-:W-:Y:S02]  /*9010*/  FFMA R8, R9, R8, -0.5 ;  /* 0xbf00000009087423 */ /* 0x000fe40000000008 */
[----:B------:R-:W-:Y:S02]  /*9020*/  LEA R4, R11, R36, 0x8 ;  /* 0x000000240b047211 */ /* 0x000fe400078e40ff */
[----:B------:R-:W-:Y:S02]  /*9030*/  FMUL R8, R9, R8 ;  /* 0x0000000809087220 */ /* 0x000fe40000400000 */
[----:B------:R-:W-:-:S02]  /*9040*/  IADD3 R4, PT, PT, R4, 0x80, RZ ;  /* 0x0000008004047810 */ /* 0x000fc40007ffe0ff */
[----:B------:R-:W-:-:S04]  /*9050*/  FFMA R9, R9, R8, R9 ;  /* 0x0000000809097223 */ /* 0x000fc80000000009 */
[----:B------:R-:W-:Y:S01]  /*9060*/  FFMA R9, R10, 0.69314718246459960938, R9 ;  /* 0x3f3172180a097823 */ /* 0x000fe20000000009 */
[----:B------:R-:W-:Y:S01]  /*9070*/  @P0 FFMA R9, R2, R5, +INF ;  /* 0x7f80000002090423 */ /* 0x000fe20000000005 */
[----:B-1----:R-:W-:-:S04]  /*9080*/  ISETP.GE.AND P0, PT, R4, UR4, PT ;  /* 0x0000000404007c0c */ /* 0x002fc8000bf06270 */
[----:B------:R-:W-:-:S05]  /*9090*/  FSEL R8, R9, -INF , P1 ;  /* 0xff80000009087808 */ /* 0x000fca0000800000 */
[----:B---3--:R-:W-:-:S04]  /*90a0*/  FFMA R8, R3, UR5, R8 ;  /* 0x0000000503087c23 */ /* 0x008fc80008000008 */
[----:B------:R-:W-:Y:S05]  /*90b0*/  @P0 BRA `(.L_x_213) ;  /* 0x00000000008c0947 */ /* 0x000fea0003800000 */
[----:B------:R-:W1:Y:S01]  /*90c0*/  LDC R9, c[0x0][0x38c] ;  /* 0x0000e300ff097b82 */ /* 0x000e620000000800 */
[----:B------:R-:W-:Y:S01]  /*90d0*/  MOV R10, RZ ;  /* 0x000000ff000a7202 */ /* 0x000fe20000000f00 */
[----:B------:R-:W3:Y:S01]  /*90e0*/  LDCU UR6, c[0x0][0x890] ;  /* 0x00011200ff0677ac */ /* 0x000ee20008000800 */
[----:B------:R-:W5:Y:S01]  /*90f0*/  LDCU.64 UR4, c[0x0][0x888] ;  /* 0x00011100ff0477ac */ /* 0x000f620008000a00 */
[----:B---3--:R-:W-:Y:S01]  /*9100*/  IMAD R4, R27, UR6, R4 ;  /* 0x000000061b047c24 */ /* 0x008fe2000f8e0204 */
[----:B-1----:R-:W-:-:S04]  /*9110*/  IABS R5, R9 ;  /* 0x0000000900057213 */ /* 0x002fc80000000000 */
[----:B------:R-:W1:Y:S08]  /*9120*/  I2F.RP R12, R5 ;  /* 0x00000005000c7306 */ /* 0x000e700000209400 */
[----:B-1----:R-:W1:Y:S02]  /*9130*/  MUFU.RCP R11, R12 ;  /* 0x0000000c000b7308 */ /* 0x002e640000001000 */
[----:B-1----:R-:W-:-:S06]  /*9140*/  IADD3 R11, PT, PT, R11, 0xffffffe, RZ ;  /* 0x0ffffffe0b0b7810 */ /* 0x002fcc0007ffe0ff */
[----:B------:R-:W1:Y:S02]  /*9150*/  F2I.FTZ.U32.TRUNC.NTZ R11, R11 ;  /* 0x0000000b000b7305 */ /* 0x000e64000021f000 */
[----:B-1----:R-:W-:-:S04]  /*9160*/  IMAD.MOV R2, RZ, RZ, -R11 ;  /* 0x000000ffff027224 */ /* 0x002fc800078e0a0b */
[----:B------:R-:W-:Y:S01]  /*9170*/  IMAD R3, R2, R5, RZ ;  /* 0x0000000502037224 */ /* 0x000fe200078e02ff */
[----:B------:R-:W-:-:S03]  /*9180*/  IABS R2, R26 ;  /* 0x0000001a00027213 */ /* 0x000fc60000000000 */
[----:B------:R-:W-:-:S04]  /*9190*/  IMAD.HI.U32 R3, R11, R3, R10 ;  /* 0x000000030b037227 */ /* 0x000fc800078e000a */
[----:B------:R-:W-:-:S04]  /*91a0*/  IMAD.MOV.U32 R10, RZ, RZ, R2 ;  /* 0x000000ffff0a7224 */ /* 0x000fc800078e0002 */
[----:B------:R-:W-:-:S05]  /*91b0*/  IMAD.HI.U32 R3, R3, R10, RZ ;  /* 0x0000000a03037227 */ /* 0x000fca00078e00ff */
[----:B------:R-:W-:-:S05]  /*91c0*/  IADD3 R2, PT, PT, -R3, RZ, RZ ;  /* 0x000000ff03027210 */ /* 0x000fca0007ffe1ff */
[C---:B------:R-:W-:Y:S02]  /*91d0*/  IMAD R2, R5.reuse, R2, R10 ;  /* 0x0000000205027224 */ /* 0x040fe400078e020a */
[----:B------:R-:W1:Y:S03]  /*91e0*/  LDC.64 R10, c[0x0][0x880] ;  /* 0x00022000ff0a7b82 */ /* 0x000e660000000a00 */
        /* <DEDUP_REMOVED lines=14> */
[----:B-1----:R-:W-:-:S05]  /*92d0*/  IMAD.WIDE R10, R9, 0x4, R10 ;  /* 0x00000004090a7825 */ /* 0x002fca00078e020a */
[----:B------:R1:W-:Y:S02]  /*92e0*/  STG.E desc[UR40][R10.64], R8 ;  /* 0x000000080a007986 */ /* 0x0003e4000c101928 */
.L_x_213:
[----:B------:R-:W-:Y:S05]  /*92f0*/  BSYNC.RECONVERGENT B0 ;  /* 0x0000000000007941 */ /* 0x000fea0003800200 */
.L_x_212:
[----:B------:R-:W-:Y:S01]  /*9300*/  UISETP.NE.AND UP0, UPT, UR39, URZ, UPT ;  /* 0x000000ff2700728c */ /* 0x000fe2000bf05270 */
[----:B------:R-:W-:-:S08]  /*9310*/  NOP ;  /* 0x0000000000007918 */ /* 0x000fd00000000000 */
[----:B------:R-:W-:Y:S05]  /*9320*/  BRA.U UP0, `(.L_x_214) ;  /* 0x0000000100087547 */ /* 0x000fea000b800000 */
[----:B------:R-:W-:Y:S05]  /*9330*/  BPT.TRAP 0x1 ;  /* 0x000000040000795c */ /* 0x000fea0000300000 */
[----:B------:R-:W-:Y:S05]  /*9340*/  BPT.TRAP 0x1 ;  /* 0x000000040000795c */ /* 0x000fea0000300000 */
.L_x_214:
[----:B------:R-:W-:Y:S01]  /*9350*/  IADD3 R3, PT, PT, R0, 0x70a8, RZ ;  /* 0x000070a800037810 */ /* 0x000fe20007ffe0ff */
[----:B------:R-:W-:-:S03]  /*9360*/  UISETP.NE.AND UP0, UPT, UR39, URZ, UPT ;  /* 0x000000ff2700728c */ /* 0x000fc6000bf05270 */
[----:B------:R-:W-:-:S04]  /*9370*/  PRMT R3, R6, 0x654, R3 ;  /* 0x0000065406037816 */ /* 0x000fc80000000003 */
[----:B--2---:R2:W-:Y:S02]  /*9380*/  SYNCS.ARRIVE.TRANS64.RED.A1T0 RZ, [R3+URZ], RZ ;  /* 0x000000ff03ff79a7 */ /* 0x0045e400081004ff */
[----:B------:R-:W-:Y:S05]  /*9390*/  BRA.U UP0, `(.L_x_215) ;  /* 0x0000000100047547 */ /* 0x000fea000b800000 */
[----:B------:R-:W-:Y:S05]  /*93a0*/  BPT.TRAP 0x1 ;  /* 0x000000040000795c */ /* 0x000fea0000300000 */
.L_x_215:
[----:B------:R1:W-:Y:S01]  /*93b0*/  SYNCS.ARRIVE.TRANS64.A1T0 RZ, [R0+URZ+0x70b8], RZ ;  /* 0x0070b8ff00ff79a7 */ /* 0x0003e200081000ff */
[----:B------:R-:W-:Y:S01]  /*93c0*/  LOP3.LUT R35, R35, 0x1, RZ, 0x3c, !PT ;  /* 0x0000000123237812 */ /* 0x000fe200078e3cff */
[----:B------:R-:W-:Y:S01]  /*93d0*/  VIADD R24, R7, 0x2 ;  /* 0x0000000207187836 */ /* 0x000fe20000000000 */
[----:B------:R-:W-:-:S05]  /*93e0*/  LOP3.LUT R34, R34, 0x1, RZ, 0x3c, !PT ;  /* 0x0000000122227812 */ /* 0x000fca00078e3cff */
.L_x_92:
[----:B------:R-:W-:Y:S05]  /*93f0*/  BSYNC B7 ;  /* 0x0000000000077941 */ /* 0x000fea0003800000 */
.L_x_91:
[----:B------:R-:W5:Y:S01]  /*9400*/  LDCU UR4, c[0x0][0x900] ;  /* 0x00012000ff0477ac */ /* 0x000f620008000800 */
[----:B------:R-:W-:-:S04]  /*9410*/  IADD3 R37, PT, PT, R30, R37, RZ ;  /* 0x000000251e257210 */ /* 0x000fc80007ffe0ff */
[----:B-----5:R-:W-:-:S13]  /*9420*/  ISETP.GE.AND P0, PT, R37, UR4, PT ;  /* 0x0000000425007c0c */ /* 0x020fda000bf06270 */
[----:B------:R-:W-:Y:S05]  /*9430*/  @!P0 BRA `(.L_x_216) ;  /* 0xffffffa800f08947 */ /* 0x000fea000383ffff */
[----:B------:R-:W-:Y:S05]  /*9440*/  BSYNC B8 ;  /* 0x0000000000087941 */ /* 0x000fea0003800000 */
.L_x_90:
[----:B------:R-:W-:Y:S05]  /*9450*/  EXIT ;  /* 0x000000000000794d */ /* 0x000fea0003800000 */
.L_x_27:
[----:B------:R-:W-:-:S08]  /*9460*/  NOP ;  /* 0x0000000000007918 */ /* 0x000fd00000000000 */
[----:B------:R-:W1:Y:S02]  /*9470*/  USETMAXREG.TRY_ALLOC.CTAPOOL UP0, 0xc0 ;  /* 0x000000c0000079c8 */ /* 0x000e640008000600 */
[----:B-1----:R-:W-:Y:S05]  /*9480*/  BRA.U !UP0, `(.L_x_27) ;  /* 0xfffffffd08f47547 */ /* 0x002fea000b83ffff */
[----:B------:R-:W1:Y:S08]  /*9490*/  LDC R0, c[0x0][0x900] ;  /* 0x00024000ff007b82 */ /* 0x000e700000000800 */
[----:B------:R-:W2:Y:S01]  /*94a0*/  S2UR UR38, SR_CgaCtaId ;  /* 0x00000000002679c3 */ /* 0x000ea20000008800 */
[----:B-1----:R-:W-:-:S13]  /*94b0*/  ISETP.LE.AND P0, PT, R0, UR36, PT ;  /* 0x0000002400007c0c */ /* 0x002fda000bf03270 */
[----:B--2---:R-:W-:Y:S05]  /*94c0*/  @P0 EXIT ;  /* 0x000000000000094d */ /* 0x004fea0003800000 */
[----:B------:R-:W-:Y:S02]  /*94d0*/  UISETP.NE.AND UP0, UPT, UR50, URZ, UPT ;  /* 0x000000ff3200728c */ /* 0x000fe4000bf05270 */
[----:B------:R-:W-:Y:S01]  /*94e0*/  USHF.L.U32 UR41, UR8, 0x3, URZ ;  /* 0x0000000308297899 */ /* 0x000fe200080006ff */
[----:B------:R-:W-:Y:S01]  /*94f0*/  UMOV UR40, 0x400 ;  /* 0x0000040000287882 */ /* 0x000fe20000000000 */
[----:B------:R-:W-:Y:S02]  /*9500*/  USEL UR43, UR7, UR6, UP0 ;  /* 0x00000006072b7287 */ /* 0x000fe40008000000 */
[----:B------:R-:W-:Y:S02]  /*9510*/  ULEA UR40, UR38, UR40, 0x18 ;  /* 0x0000002826287291 */ /* 0x000fe4000f8ec0ff */
[----:B------:R-:W-:Y:S02]  /*9520*/  ULOP3.LUT UR9, UR41, 0x8, URZ, 0x3c, !UPT ;  /* 0x0000000829097892 */ /* 0x000fe4000f8e3cff */
[----:B------:R-:W-:-:S02]  /*9530*/  UIADD3 UR41, UPT, UPT, UR41, 0x70d0, UR40 ;  /* 0x000070d029297890 */ /* 0x000fc4000fffe028 */
[----:B------:R-:W-:Y:S02]  /*9540*/  USEL UR42, UR4, UR5, UP0 ;  /* 0x00000005042a7287 */ /* 0x000fe40008000000 */
[----:B------:R-:W-:Y:S02]  /*9550*/  ULOP3.LUT UR43, UR43, 0x1, URZ, 0xc0, !UPT ;  /* 0x000000012b2b7892 */ /* 0x000fe4000f8ec0ff */
[----:B------:R-:W-:Y:S01]  /*9560*/  UIADD3 UR40, UPT, UPT, UR9, 0x70d0, UR40 ;  /* 0x000070d009287890 */ /* 0x000fe2000fffe028 */
[----:B------:R-:W-:Y:S01]  /*9570*/  UMOV UR48, URZ ;  /* 0x000000ff00307c82 */ /* 0x000fe20008000000 */
[----:B------:R-:W-:Y:S01]  /*9580*/  UMOV UR47, 0x1 ;  /* 0x00000001002f7882 */ /* 0x000fe20000000000 */
[----:B------:R-:W-:Y:S01]  /*9590*/  UMOV UR46, 0x1 ;  /* 0x00000001002e7882 */ /* 0x000fe20000000000 */
[----:B------:R-:W-:-:S08]  /*95a0*/  UMOV UR45, URZ ;  /* 0x000000ff002d7c82 */ /* 0x000fd00008000000 */
.L_x_266:
[----:B-1----:R-:W1:Y:S01]  /*95b0*/  LDCU.64 UR6, c[0x0][0x908] ;  /* 0x00012100ff0677ac */ /* 0x002e620008000a00 */
[----:B--2---:R-:W2:Y:S01]  /*95c0*/  LDCU UR8, c[0x0][0x904] ;  /* 0x00012080ff0877ac */ /* 0x004ea20008000800 */
[----:B---3--:R-:W3:Y:S01]  /*95d0*/  LDCU.64 UR4, c[0x0][0x380] ;  /* 0x00007000ff0477ac */ /* 0x008ee20008000a00 */
[----:B-1----:R-:W-:Y:S02]  /*95e0*/  UIMAD.WIDE.U32 UR10, UR36, UR6, URZ ;  /* 0x00000006240a72a5 */ /* 0x002fe4000f8e00ff */
[----:B--2---:R-:W-:Y:S02]  /*95f0*/  UISETP.NE.AND UP0, UPT, UR8, 0x1, UPT ;  /* 0x000000010800788c */ /* 0x004fe4000bf05270 */
[----:B------:R-:W-:-:S04]  /*9600*/  USHF.R.U32.HI UR6, URZ, UR7, UR11 ;  /* 0x00000007ff067299 */ /* 0x000fc8000801160b */
[----:B------:R-:W-:Y:S02]  /*9610*/  USEL UR6, UR36, UR6, !UP0 ;  /* 0x0000000624067287 */ /* 0x000fe4000c000000 */
[----:B---3--:R-:W-:Y:S02]  /*9620*/  UISETP.NE.AND UP0, UPT, UR5, URZ, UPT ;  /* 0x000000ff0500728c */ /* 0x008fe4000bf05270 */
[----:B------:R-:W-:-:S04]  /*9630*/  UIADD3 UR6, UPT, UPT, -UR6, URZ, URZ ;  /* 0x000000ff06067290 */ /* 0x000fc8000fffe1ff */
[----:B------:R-:W-:-:S04]  /*9640*/  UIMAD UR6, UR8, UR6, UR36 ;  /* 0x00000006080672a4 */ /* 0x000fc8000f8e0224 */
[----:B------:R-:W-:-:S04]  /*9650*/  USHF.L.U32 UR6, UR6, 0x8, URZ ;  /* 0x0000000806067899 */ /* 0x000fc800080006ff */
[----:B------:R-:W-:-:S09]  /*9660*/  UISETP.GE.OR UP0, UPT, UR6, UR4, !UP0 ;  /* 0x000000040600728c */ /* 0x000fd2000c706670 */
[----:B------:R-:W-:Y:S05]  /*9670*/  BRA.U UP0, `(.L_x_217) ;  /* 0x000000a500ac7547 */ /* 0x000fea000b800000 */
[----:B------:R-:W-:Y:S02]  /*9680*/  UIADD3 UR4, UPT, UPT, UR5, 0x7f, URZ ;  /* 0x0000007f05047890 */ /* 0x000fe4000fffe0ff */
[----:B------:R-:W-:Y:S02]  /*9690*/  ULOP3.LUT UP0, URZ, UR5, 0x7f, URZ, 0xc0, !UPT ;  /* 0x0000007f05ff7892 */ /* 0x000fe4000f80c0ff */
[----:B------:R-:W-:-:S04]  /*96a0*/  USHF.R.S32.HI UR5, URZ, 0x1f, UR4 ;  /* 0x0000001fff057899 */ /* 0x000fc80008011404 */
[----:B------:R-:W-:-:S05]  /*96b0*/  ULEA.HI UR4, UR5, UR4, URZ, 0x7 ;  /* 0x0000000405047291 */ /* 0x000fca000f8f38ff */
[----:B------:R-:W-:Y:S02]  /*96c0*/  @UP0 ULEA.HI.SX32 UR53, UR4, 0xffffffff, 0x19 ;  /* 0xffffffff04350891 */ /* 0x000fe4000f8fcaff */
[----:B------:R-:W-:Y:S02]  /*96d0*/  @!UP0 USHF.R.S32.HI UR53, URZ, 0x7, UR4 ;  /* 0x00000007ff358899 */ /* 0x000fe40008011404 */
[----:B------:R-:W-:-:S09]  /*96e0*/  UISETP.NE.AND UP0, UPT, UR43, URZ, UPT ;  /* 0x000000ff2b00728c */ /* 0x000fd2000bf05270 */
[----:B------:R-:W-:Y:S05]  /*96f0*/  BRA.U UP0, `(.L_x_218) ;  /* 0x0000000100047547 */ /* 0x000fea000b800000 */
[----:B------:R-:W-:Y:S05]  /*9700*/  BPT.TRAP 0x1 ;  /* 0x000000040000795c */ /* 0x000fea0000300000 */
.L_x_218:
[----:B------:R-:W1:Y:S01]  /*9710*/  S2UR UR4, SR_CgaCtaId ;  /* 0x00000000000479c3 */ /* 0x000e620000008800 */
[----:B------:R-:W-:Y:S01]  /*9720*/  UISETP.NE.AND UP0, UPT, UR50, URZ, UPT ;  /* 0x000000ff3200728c */ /* 0x000fe2000bf05270 */
[----:B------:R-:W-:Y:S02]  /*9730*/  UMOV UR5, 0x400 ;  /* 0x0000040000057882 */ /* 0x000fe40000000000 */
[----:B-1----:R-:W-:Y:S02]  /*9740*/  ULEA UR4, UR4, UR5, 0x18 ;  /* 0x0000000504047291 */ /* 0x002fe4000f8ec0ff */
[----:B------:R-:W-:Y:S02]  /*9750*/  USEL UR5, UR46, UR47, UP0 ;  /* 0x0000002f2e057287 */ /* 0x000fe40008000000 */
[----:B------:R-:W-:-:S04]  /*9760*/  UIADD3 UR6, UPT, UPT, UR4, 0x7088, URZ ;  /* 0x0000708804067890 */ /* 0x000fc8000fffe0ff */
[----:B------:R-:W-:Y:S01]  /*9770*/  @UP0 UIADD3 UR6, UPT, UPT, UR4, 0x7078, URZ ;  /* 0x0000707804060890 */ /* 0x000fe2000fffe0ff */
[----:B------:R-:W-:-:S04]  /*9780*/  MOV R3, UR5 ;  /* 0x0000000500037c02 */ /* 0x000fc80008000f00 */
[----:B------:R-:W-:-:S04]  /*9790*/  SHF.L.U32 R3, R3, 0x1f, RZ ;  /* 0x0000001f03037819 */ /* 0x000fc800000006ff */
[----:B------:R-:W1:Y:S02]  /*97a0*/  SYNCS.PHASECHK.TRANS64.TRYWAIT P0, [UR6], R3 ;  /* 0x00000003ff0075a7 */ /* 0x000e640008001106 */
[----:B-1----:R-:W-:Y:S05]  /*97b0*/  @!P0 BRA `(.L_x_219) ;  /* 0x000000e400548947 */ /* 0x002fea0003800000 */
.L_x_423:
[----:B------:R-:W-:Y:S01]  /*97c0*/  UISETP.GE.AND UP0, UPT, UR53, 0x1, UPT ;  /* 0x000000013500788c */ /* 0x000fe2000bf06270 */
[----:B------:R-:W-:Y:S01]  /*97d0*/  HFMA2 R16, -RZ, RZ, 0, 0 ;  /* 0x00000000ff107431 */ /* 0x000fe200000001ff */
[----:B------:R-:W-:Y:S01]  /*97e0*/  MOV R17, 0xff800000 ;  /* 0xff80000000117802 */ /* 0x000fe20000000f00 */
[----:B------:R-:W-:-:S06]  /*97f0*/  UMOV UR44, URZ ;  /* 0x000000ff002c7c82 */ /* 0x000fcc0008000000 */
[----:B------:R-:W-:Y:S05]  /*9800*/  BRA.U !UP0, `(.L_x_220) ;  /* 0x0000004508687547 */ /* 0x000fea000b800000 */
[----:B------:R-:W-:Y:S01]  /*9810*/  MOV R16, RZ ;  /* 0x000000ff00107202 */ /* 0x000fe20000000f00 */
[----:B------:R-:W-:Y:S01]  /*9820*/  USHF.L.U32 UR44, UR53, 0x7, URZ ;  /* 0x00000007352c7899 */ /* 0x000fe200080006ff */
[----:B------:R-:W-:Y:S01]  /*9830*/  MOV R156, 0xff800000 ;  /* 0xff800000009c7802 */ /* 0x000fe20000000f00 */
[----:B------:R-:W2:Y:S01]  /*9840*/  LDCU UR39, c[0x0][0x704] ;  /* 0x0000e080ff2777ac */ /* 0x000ea20008000800 */
[----:B------:R-:W3:Y:S01]  /*9850*/  LDCU UR37, c[0x0][0x384] ;  /* 0x00007080ff2577ac */ /* 0x000ee20008000800 */
[----:B------:R-:W-:-:S08]  /*9860*/  UIADD3 UR53, UPT, UPT, UR53, -0x1, URZ ;  /* 0xffffffff35357890 */ /* 0x000fd0000fffe0ff */
.L_x_241:
[----:B------:R-:W4:Y:S01]  /*9870*/  S2R R2, SR_TID.X ;  /* 0x0000000000027919 */ /* 0x000f220000002100 */
[----:B------:R-:W-:Y:S01]  /*9880*/  UISETP.NE.AND UP0, UPT, UR50, URZ, UPT ;  /* 0x000000ff3200728c */ /* 0x000fe2000bf05270 */
[----:B------:R-:W-:-:S03]  /*9890*/  UMOV UR4, 0x20 ;  /* 0x0000002000047882 */ /* 0x000fc60000000000 */
[----:B------:R-:W-:Y:S01]  /*98a0*/  USEL UR4, UR4, 0xa0, UP0 ;  /* 0x000000a004047887 */ /* 0x000fe20008000000 */
[----:B----4-:R-:W-:-:S05]  /*98b0*/  IMAD.U32 R18, R2, 0x10000, RZ ;  /* 0x0001000002127824 */ /* 0x010fca00078e00ff */
[----:B------:R-:W-:-:S05]  /*98c0*/  LOP3.LUT R18, R18, 0x600000, RZ, 0xc0, !PT ;  /* 0x0060000012127812 */ /* 0x000fca00078ec0ff */
[----:B-1----:R-:W-:Y:S01]  /*98d0*/  VIADD R0, R18, UR4 ;  /* 0x0000000412007c36 */ /* 0x002fe20008000000 */
[----:B------:R-:W-:Y:S02]  /*98e0*/  USEL UR4, UR45, UR48, UP0 ;  /* 0x000000302d047287 */ /* 0x000fe40008000000 */
[----:B------:R-:W-:-:S03]  /*98f0*/  UISETP.GT.U32.AND UP0, UPT, UR42, 0x1, UPT ;  /* 0x000000012a00788c */ /* 0x000fc6000bf04070 */
[----:B------:R-:W1:Y:S02]  /*9900*/  SHFL.IDX PT, R0, R0, RZ, 0x1f ;  /* 0x00001fff00007589 */ /* 0x000e6400000e0000 */
[----:B-1----:R-:W-:-:S04]  /*9910*/  R2UR UR52, R0 ;  /* 0x00000000003472ca */ /* 0x002fc800000e0000 */
[----:B--2---:R-:W-:Y:S11]  /*9920*/  BRA.U UP0, `(.L_x_221) ;  /* 0x0000000100047547 */ /* 0x004ff6000b800000 */
[----:B--23--:R-:W-:Y:S05]  /*9930*/  BPT.TRAP 0x1 ;  /* 0x000000040000795c */ /* 0x00cfea0000300000 */
.L_x_221:
[----:B------:R-:W1:Y:S01]  /*9940*/  S2UR UR51, SR_CgaCtaId ;  /* 0x00000000003379c3 */ /* 0x000e620000008800 */
[----:B------:R-:W-:Y:S01]  /*9950*/  UISETP.NE.AND UP0, UPT, UR50, URZ, UPT ;  /* 0x000000ff3200728c */ /* 0x000fe2000bf05270 */
[----:B------:R-:W-:Y:S01]  /*9960*/  IMAD.U32 R3, RZ, RZ, UR4 ;  /* 0x00000004ff037e24 */ /* 0x000fe2000f8e00ff */
[----:B------:R-:W-:Y:S01]  /*9970*/  UMOV UR5, 0x400 ;  /* 0x0000040000057882 */ /* 0x000fe20000000000 */
[----:B------:R-:W-:Y:S01]  /*9980*/  SHF.R.U32.HI R2, RZ, 0x5, R2 ;  /* 0x00000005ff027819 */ /* 0x000fe20000011602 */
[----:B------:R-:W-:Y:S01]  /*9990*/  USEL UR4, URZ, 0x80, UP0 ;  /* 0x00000080ff047887 */ /* 0x000fe20008000000 */
[----:B------:R-:W-:Y:S02]  /*99a0*/  SHF.R.U32.HI R22, RZ, 0x15, R18 ;  /* 0x00000015ff167819 */ /* 0x000fe40000011612 */
[----:B------:R-:W-:Y:S02]  /*99b0*/  SHF.L.U32 R3, R3, 0x1f, RZ ;  /* 0x0000001f03037819 */ /* 0x000fe400000006ff */
[----:B------:R-:W-:-:S02]  /*99c0*/  LOP3.LUT R19, R2, 0x3, RZ, 0xc0, !PT ;  /* 0x0000000302137812 */ /* 0x000fc400078ec0ff */
[----:B------:R-:W-:Y:S02]  /*99d0*/  LOP3.LUT R18, R18, UR4, RZ, 0xfc, !PT ;  /* 0x0000000412127c12 */ /* 0x000fe4000f8efcff */
[----:B------:R-:W-:Y:S01]  /*99e0*/  ISETP.NE.AND P0, PT, R19, R22, PT ;  /* 0x000000161300720c */ /* 0x000fe20003f05270 */
[----:B-1----:R-:W-:-:S04]  /*99f0*/  ULEA UR51, UR51, UR5, 0x18 ;  /* 0x0000000533337291 */ /* 0x002fc8000f8ec0ff */
[----:B------:R-:W-:Y:S02]  /*9a00*/  UIADD3 UR5, UPT, UPT, UR51, 0x7060, URZ ;  /* 0x0000706033057890 */ /* 0x000fe4000fffe0ff */
[----:B------:R-:W-:-:S09]  /*9a10*/  @UP0 UIADD3 UR5, UPT, UPT, UR51, 0x7050, URZ ;  /* 0x0000705033050890 */ /* 0x000fd2000fffe0ff */
[----:B------:R-:W1:Y:S02]  /*9a20*/  SYNCS.PHASECHK.TRANS64.TRYWAIT P1, [UR5], R3 ;  /* 0x00000003ff0075a7 */ /* 0x000e640008021105 */
[----:B-1----:R-:W-:Y:S05]  /*9a30*/  @!P1 BRA `(.L_x_222) ;  /* 0x000000e000cc9947 */ /* 0x002fea0003800000 */
.L_x_425:
[----:B------:R-:W-:Y:S05]  /*9a40*/  @!P0 BRA `(.L_x_223) ;  /* 0x0000000000408947 */ /* 0x000fea0003800000 */
[----:B------:R-:W-:Y:S01]  /*9a50*/  MOV R14, 0x8 ;  /* 0x00000008000e7802 */ /* 0x000fe20000000f00 */
[----:B------:R-:W4:Y:S01]  /*9a60*/  LDCU.64 UR8, c[0x4][0xb0] ;  /* 0x01001600ff0877ac */ /* 0x000f220008000a00 */
[----:B------:R-:W-:Y:S02]  /*9a70*/  HFMA2 R12, -RZ, RZ, 0, 5.9604644775390625e-08 ;  /* 0x00000001ff0c7431 */ /* 0x000fe400000001ff */
[----:B------:R-:W-:Y:S01]  /*9a80*/  IMAD.MOV.U32 R8, RZ, RZ, 0x192 ;  /* 0x00000192ff087424 */ /* 0x000fe200078e00ff */
[----:B------:R-:W5:Y:S01]  /*9a90*/  LDCU.64 UR6, c[0x4][0xb8] ;  /* 0x01001700ff0677ac */ /* 0x000f620008000a00 */
[----:B------:R-:W1:Y:S01]  /*9aa0*/  LDC.64 R14, c[0x4][R14] ;  /* 0x010000000e0e7b82 */ /* 0x000e620000000a00 */
[----:B------:R-:W-:Y:S01]  /*9ab0*/  IMAD.MOV.U32 R13, RZ, RZ, RZ ;  /* 0x000000ffff0d7224 */ /* 0x000fe200078e00ff */
[----:B------:R-:W2:Y:S01]  /*9ac0*/  LDCU.64 UR4, c[0x4][0x10] ;  /* 0x01000200ff0477ac */ /* 0x000ea20008000a00 */
[----:B----4-:R-:W-:Y:S01]  /*9ad0*/  IMAD.U32 R4, RZ, RZ, UR8 ;  /* 0x00000008ff047e24 */ /* 0x010fe2000f8e00ff */
[----:B------:R-:W-:Y:S01]  /*9ae0*/  MOV R5, UR9 ;  /* 0x0000000900057c02 */ /* 0x000fe20008000f00 */
[----:B-----5:R-:W-:Y:S01]  /*9af0*/  IMAD.U32 R6, RZ, RZ, UR6 ;  /* 0x00000006ff067e24 */ /* 0x020fe2000f8e00ff */
[----:B------:R-:W-:Y:S01]  /*9b00*/  MOV R7, UR7 ;  /* 0x0000000700077c02 */ /* 0x000fe20008000f00 */
[----:B--2---:R-:W-:Y:S01]  /*9b10*/  IMAD.U32 R10, RZ, RZ, UR4 ;  /* 0x00000004ff0a7e24 */ /* 0x004fe2000f8e00ff */
[----:B------:R-:W-:-:S02]  /*9b20*/  MOV R11, UR5 ;  /* 0x00000005000b7c02 */ /* 0x000fc40008000f00 */
[----:B------:R-:W-:-:S07]  /*9b30*/  LEPC R20, `(.L_x_223) ;  /* 0x000000001014794e */ /* 0x000fce0000000000 */
[----:B-1-3--:R-:W-:Y:S05]  /*9b40*/  CALL.ABS.NOINC R14 ;  /* 0x000000000e007343 */ /* 0x00afea0003c00000 */
.L_x_223:
[C---:B-1----:R-:W-:Y:S01]  /*9b50*/  VIADD R0, R18.reuse, 0x20 ;  /* 0x0000002012007836 */ /* 0x042fe20000000000 */
[----:B------:R-:W-:Y:S05]  /*9b60*/  WARPSYNC.ALL ;  /* 0x0000000000007948 */ /* 0x000fea0003800000 */
[----:B------:R-:W-:Y:S02]  /*9b70*/  SHF.R.U32.HI R0, RZ, 0x15, R0 ;  /* 0x00000015ff007819 */ /* 0x000fe40000011600 */
[----:B------:R-:W-:Y:S02]  /*9b80*/  R2UR UR4, R18 ;  /* 0x00000000120472ca */ /* 0x000fe400000e0000 */
[----:B------:R-:W-:-:S11]  /*9b90*/  ISETP.NE.AND P0, PT, R19, R0, PT ;  /* 0x000000001300720c */ /* 0x000fd60003f05270 */
[----:B------:R-:W1:Y:S02]  /*9ba0*/  LDTM.x32 R124, tmem[UR4] ;  /* 0x00000004007c79ee */ /* 0x000e6400082c0000 */
[----:B-1----:R-:W-:Y:S05]  /*9bb0*/  @!P0 BRA `(.L_x_224) ;  /* 0x0000000000408947 */ /* 0x002fea0003800000 */
[----:B------:R-:W-:Y:S01]  /*9bc0*/  MOV R14, 0x8 ;  /* 0x00000008000e7802 */ /* 0x000fe20000000f00 */
[----:B------:R-:W1:Y:S01]  /*9bd0*/  LDCU.64 UR8, c[0x4][0xb0] ;  /* 0x01001600ff0877ac */ /* 0x000e620008000a00 */
[----:B------:R-:W-:Y:S02]  /*9be0*/  HFMA2 R12, -RZ, RZ, 0, 5.9604644775390625e-08 ;  /* 0x00000001ff0c7431 */ /* 0x000fe400000001ff */
[----:B------:R-:W-:Y:S01]  /*9bf0*/  IMAD.MOV.U32 R8, RZ, RZ, 0x192 ;  /* 0x00000192ff087424 */ /* 0x000fe200078e00ff */
[----:B------:R-:W4:Y:S01]  /*9c00*/  LDCU.64 UR6, c[0x4][0xb8] ;  /* 0x01001700ff0677ac */ /* 0x000f220008000a00 */
[----:B------:R-:W2:Y:S01]  /*9c10*/  LDC.64 R14, c[0x4][R14] ;  /* 0x010000000e0e7b82 */ /* 0x000ea20000000a00 */
[----:B------:R-:W-:Y:S01]  /*9c20*/  IMAD.MOV.U32 R13, RZ, RZ, RZ ;  /* 0x000000ffff0d7224 */ /* 0x000fe200078e00ff */
[----:B------:R-:W5:Y:S01]  /*9c30*/  LDCU.64 UR4, c[0x4][0x10] ;  /* 0x01000200ff0477ac */ /* 0x000f620008000a00 */
[----:B-1----:R-:W-:Y:S01]  /*9c40*/  IMAD.U32 R4, RZ, RZ, UR8 ;  /* 0x00000008ff047e24 */ /* 0x002fe2000f8e00ff */
[----:B------:R-:W-:Y:S01]  /*9c50*/  MOV R5, UR9 ;  /* 0x0000000900057c02 */ /* 0x000fe20008000f00 */
[----:B----4-:R-:W-:Y:S01]  /*9c60*/  IMAD.U32 R6, RZ, RZ, UR6 ;  /* 0x00000006ff067e24 */ /* 0x010fe2000f8e00ff */
[----:B------:R-:W-:Y:S01]  /*9c70*/  MOV R7, UR7 ;  /* 0x0000000700077c02 */ /* 0x000fe20008000f00 */
[----:B-----5:R-:W-:Y:S01]  /*9c80*/  IMAD.U32 R10, RZ, RZ, UR4 ;  /* 0x00000004ff0a7e24 */ /* 0x020fe2000f8e00ff */
[----:B------:R-:W-:-:S02]  /*9c90*/  MOV R11, UR5 ;  /* 0x00000005000b7c02 */ /* 0x000fc40008000f00 */
[----:B------:R-:W-:-:S07]  /*9ca0*/  LEPC R20, `(.L_x_224) ;  /* 0x000000001014794e */ /* 0x000fce0000000000 */
[----:B--23--:R-:W-:Y:S05]  /*9cb0*/  CALL.ABS.NOINC R14 ;  /* 0x000000000e007343 */ /* 0x00cfea0003c00000 */
.L_x_224:
[C---:B------:R-:W-:Y:S01]  /*9cc0*/  VIADD R0, R18.reuse, 0x40 ;  /* 0x0000004012007836 */ /* 0x040fe20000000000 */
[----:B------:R-:W-:Y:S05]  /*9cd0*/  WARPSYNC.ALL ;  /* 0x0000000000007948 */ /* 0x000fea0003800000 */
[----:B------:R-:W-:Y:S02]  /*9ce0*/  SHF.R.U32.HI R0, RZ, 0x15, R0 ;  /* 0x00000015ff007819 */ /* 0x000fe40000011600 */
[----:B------:R-:W-:Y:S02]  /*9cf0*/  R2UR UR4, R18 ;  /* 0x00000000120472ca */ /* 0x000fe400000e0000 */
[----:B------:R-:W-:-:S11]  /*9d00*/  ISETP.NE.AND P0, PT, R19, R0, PT ;  /* 0x000000001300720c */ /* 0x000fd60003f05270 */
[----:B------:R-:W1:Y:S02]  /*9d10*/  LDTM.x32 R92, tmem[UR4+0x20] ;  /* 0x00002004005c79ee */ /* 0x000e6400082c0000 */
        /* <DEDUP_REMOVED lines=17> */
.L_x_225:
        /* <DEDUP_REMOVED lines=23> */
.L_x_226:
[C---:B------:R-:W-:Y:S01]  /*9fa0*/  FMNMX3 R3, R156.reuse, R124, R128, !PT ;  /* 0x0000007c9c037276 */ /* 0x040fe20007800080 */
[----:B------:R-:W-:Y:S05]  /*9fb0*/  WARPSYNC.ALL ;  /* 0x0000000000007948 */ /* 0x000fea0003800000 */
[C---:B------:R-:W-:Y:S02]  /*9fc0*/  FMNMX3 R0, R156.reuse, R125, R129, !PT ;  /* 0x0000007d9c007276 */ /* 0x040fe40007800081 */
[----:B------:R-:W-:Y:S02]  /*9fd0*/  FMNMX3 R5, R156, R126, R130, !PT ;  /* 0x0000007e9c057276 */ /* 0x000fe40007800082 */
[----:B------:R-:W-:-:S02]  /*9fe0*/  FMNMX3 R3, R3, R132, R136, !PT ;  /* 0x0000008403037276 */ /* 0x000fc40007800088 */
[----:B------:R-:W-:Y:S02]  /*9ff0*/  FMNMX3 R0, R0, R133, R137, !PT ;  /* 0x0000008500007276 */ /* 0x000fe40007800089 */
[----:B------:R-:W-:Y:S02]  /*a000*/  FMNMX3 R6, R156, R127, R131, !PT ;  /* 0x0000007f9c067276 */ /* 0x000fe40007800083 */
[----:B------:R-:W-:Y:S02]  /*a010*/  FMNMX3 R5, R5, R134, R138, !PT ;  /* 0x0000008605057276 */ /* 0x000fe4000780008a */
[----:B------:R-:W-:Y:S02]  /*a020*/  FMNMX3 R3, R3, R140, R144, !PT ;  /* 0x0000008c03037276 */ /* 0x000fe40007800090 */
[----:B------:R-:W-:Y:S02]  /*a030*/  FMNMX3 R0, R0, R141, R145, !PT ;  /* 0x0000008d00007276 */ /* 0x000fe40007800091 */
[----:B------:R-:W-:-:S02]  /*a040*/  FMNMX3 R6, R6, R135, R139, !PT ;  /* 0x0000008706067276 */ /* 0x000fc4000780008b */
[----:B------:R-:W-:Y:S02]  /*a050*/  FMNMX3 R5, R5, R142, R146, !PT ;  /* 0x0000008e05057276 */ /* 0x000fe40007800092 */
[----:B------:R-:W-:Y:S02]  /*a060*/  R2UR UR4, R18 ;  /* 0x00000000120472ca */ /* 0x000fe400000e0000 */
[----:B------:R-:W-:Y:S02]  /*a070*/  FMNMX3 R3, R3, R148, R152, !PT ;  /* 0x0000009403037276 */ /* 0x000fe40007800098 */
[----:B------:R-:W-:Y:S02]  /*a080*/  FMNMX3 R0, R0, R149, R153, !PT ;  /* 0x0000009500007276 */ /* 0x000fe40007800099 */
[----:B------:R-:W-:Y:S02]  /*a090*/  FMNMX3 R6, R6, R143, R147, !PT ;  /* 0x0000008f06067276 */ /* 0x000fe40007800093 */
[----:B------:R-:W-:-:S02]  /*a0a0*/  FMNMX3 R5, R5, R150, R154, !PT ;  /* 0x0000009605057276 */ /* 0x000fc4000780009a */
[----:B------:R-:W-:Y:S02]  /*a0b0*/  FMNMX3 R3, R3, R92, R96, !PT ;  /* 0x0000005c03037276 */ /* 0x000fe40007800060 */
[----:B------:R-:W-:Y:S01]  /*a0c0*/  FMNMX3 R0, R0, R93, R97, !PT ;  /* 0x0000005d00007276 */ /* 0x000fe20007800061 */
[----:B------:R-:W1:Y:S01]  /*a0d0*/  LDTM.x32 R60, tmem[UR4+0x60] ;  /* 0x00006004003c79ee */ /* 0x000e6200082c0000 */
[----:B------:R-:W-:Y:S02]  /*a0e0*/  FMNMX3 R6, R6, R151, R155, !PT ;  /* 0x0000009706067276 */ /* 0x000fe4000780009b */
[----:B------:R-:W-:Y:S02]  /*a0f0*/  FMNMX3 R5, R5, R94, R98, !PT ;  /* 0x0000005e05057276 */ /* 0x000fe40007800062 */
        /* <DEDUP_REMOVED lines=28> */
[----:B-1----:R-:W-:Y:S02]  /*a2c0*/  FMNMX3 R3, R3, R60, R64, !PT ;  /* 0x0000003c03037276 */ /* 0x002fe40007800040 */
        /* <DEDUP_REMOVED lines=15> */
[----:B------:R-:W-:Y:S02]  /*a3c0*/  ISETP.NE.AND P0, PT, R19, R22, PT ;  /* 0x000000161300720c */ /* 0x000fe40003f05270 */
[----:B------:R-:W-:Y:S02]  /*a3d0*/  FMNMX3 R17, R6, R87, R91, !PT ;  /* 0x0000005706117276 */ /* 0x000fe4000780005b */
[----:B------:R-:W-:-:S04]  /*a3e0*/  FMNMX3 R0, R4, R3, R0, !PT ;  /* 0x0000000304007276 */ /* 0x000fc80007800000 */
[----:B------:R-:W-:-:S04]  /*a3f0*/  FMNMX R17, R17, R0, !PT ;  /* 0x0000000011117209 */ /* 0x000fc80007800000 */
[----:B------:R-:W-:-:S04]  /*a400*/  FSETP.NEU.AND P1, PT, R17, -INF , PT ;  /* 0xff8000001100780b */ /* 0x000fc80003f2d000 */
[----:B------:R-:W-:Y:S01]  /*a410*/  FSEL R157, R17, RZ, P1 ;  /* 0x000000ff119d7208 */ /* 0x000fe20000800000 */
[----:B------:R-:W-:Y:S08]  /*a420*/  @!P0 BRA `(.L_x_227) ;  /* 0x0000000000408947 */ /* 0x000ff00003800000 */
        /* <DEDUP_REMOVED lines=16> */
.L_x_227:
[----:B------:R-:W-:Y:S05]  /*a530*/  WARPSYNC.ALL ;  /* 0x0000000000007948 */ /* 0x000fea0003800000 */
[----:B------:R-:W-:Y:S02]  /*a540*/  R2UR UR4, R18 ;  /* 0x00000000120472ca */ /* 0x000fe400000e0000 */
[----:B------:R-:W-:-:S11]  /*a550*/  ISETP.NE.AND P0, PT, RZ, UR43, PT ;  /* 0x0000002bff007c0c */ /* 0x000fd6000bf05270 */
[----:B------:R1:W-:Y:S02]  /*a560*/  STTM.x2 tmem[UR4], R156 ;  /* 0x0000009c000079ed */ /* 0x0003e400080c0004 */
[----:B------:R-:W-:Y:S05]  /*a570*/  @P0 BRA `(.L_x_228) ;  /* 0x0000000000040947 */ /* 0x000fea0003800000 */
[----:B--23--:R-:W-:Y:S05]  /*a580*/  BPT.TRAP 0x1 ;  /* 0x000000040000795c */ /* 0x00cfea0000300000 */
.L_x_228:
[----:B------:R-:W-:Y:S01]  /*a590*/  UISETP.NE.AND UP0, UPT, UR50, URZ, UPT ;  /* 0x000000ff3200728c */ /* 0x000fe2000bf05270 */
[----:B------:R-:W-:Y:S01]  /*a5a0*/  MOV R3, UR49 ;  /* 0x0000003100037c02 */ /* 0x000fe20008000f00 */
[----:B------:R-:W-:Y:S01]  /*a5b0*/  UIADD3 UR4, UPT, UPT, UR51, 0x7080, URZ ;  /* 0x0000708033047890 */ /* 0x000fe2000fffe0ff */
[----:B------:R-:W-:Y:S02]  /*a5c0*/  FSETP.NEU.AND P0, PT, R17, -INF , PT ;  /* 0xff8000001100780b */ /* 0x000fe40003f0d000 */
[----:B------:R-:W-:Y:S02]  /*a5d0*/  SHF.L.U32 R3, R3, 0x1f, RZ ;  /* 0x0000001f03037819 */ /* 0x000fe400000006ff */
[----:B------:R-:W-:-:S04]  /*a5e0*/  FSEL R0, R17, RZ, P0 ;  /* 0x000000ff11007208 */ /* 0x000fc80000000000 */
[----:B------:R-:W-:Y:S01]  /*a5f0*/  @UP0 UIADD3 UR4, UPT, UPT, UR51, 0x7070, URZ ;  /* 0x0000707033040890 */ /* 0x000fe2000fffe0ff */
[----:B--2---:R-:W-:Y:S01]  /*a600*/  FMUL R0, R0, -UR39 ;  /* 0x8000002700007c20 */ /* 0x004fe20008400000 */
[----:B------:R-:W-:-:S03]  /*a610*/  USEL UR51, UR46, UR47, UP0 ;  /* 0x0000002f2e337287 */ /* 0x000fc60008000000 */
[--C-:B------:R-:W-:Y:S01]  /*a620*/  FFMA2 R18, R124.F32x2.HI_LO, UR39.F32, R0.reuse.F32 ;  /* 0x000000277c127c49 */ /* 0x100fe20009200000 */
[----:B------:R-:W-:Y:S01]  /*a630*/  ULOP3.LUT UR51, UR51, 0x1, URZ, 0x3c, !UPT ;  /* 0x0000000133337892 */ /* 0x000fe2000f8e3cff */
[--C-:B------:R-:W-:Y:S02]  /*a640*/  FFMA2 R22, R126.F32x2.HI_LO, UR39.F32, R0.reuse.F32 ;  /* 0x000000277e167c49 */ /* 0x100fe40009200000 */
[----:B------:R-:W-:Y:S01]  /*a650*/  SYNCS.ARRIVE.TRANS64.A1T0 RZ, [UR4], RZ ;  /* 0x000000ffffff79a7 */ /* 0x000fe20008100004 */
[----:B------:R-:W-:Y:S01]  /*a660*/  FSETP.GEU.AND P4, PT, R18, -126, PT ;  /* 0xc2fc00001200780b */ /* 0x000fe20003f8e000 */
[--C-:B------:R-:W-:Y:S01]  /*a670*/  FFMA2 R124, R128.F32x2.HI_LO, UR39.F32, R0.reuse.F32 ;  /* 0x00000027807c7c49 */ /* 0x100fe20009200000 */
[----:B------:R-:W-:Y:S01]  /*a680*/  FSETP.GEU.AND P3, PT, R19, -126, PT ;  /* 0xc2fc00001300780b */ /* 0x000fe20003f6e000 */
[----:B------:R-:W-:Y:S01]  /*a690*/  FFMA2 R126, R130.F32x2.HI_LO, UR39.F32, R0.F32 ;  /* 0x00000027827e7c49 */ /* 0x000fe20009200000 */
[----:B------:R-:W-:Y:S02]  /*a6a0*/  FSETP.GEU.AND P2, PT, R22, -126, PT ;  /* 0xc2fc00001600780b */ /* 0x000fe40003f4e000 */
[----:B------:R-:W-:Y:S01]  /*a6b0*/  FSETP.GEU.AND P1, PT, R23, -126, PT ;  /* 0xc2fc00001700780b */ /* 0x000fe20003f2e000 */
[----:B------:R-:W2:Y:S01]  /*a6c0*/  SYNCS.PHASECHK.TRANS64.TRYWAIT P5, [UR41], R3 ;  /* 0x00000003ff0075a7 */ /* 0x000ea200080a1129 */
[----:B------:R-:W-:-:S02]  /*a6d0*/  FSETP.GEU.AND P0, PT, R124, -126, PT ;  /* 0xc2fc00007c00780b */ /* 0x000fc40003f0e000 */
[----:B------:R-:W-:-:S03]  /*a6e0*/  FSETP.GEU.AND P6, PT, R125, -126, PT ;  /* 0xc2fc00007d00780b */ /* 0x000fc60003fce000 */
[----:B------:R-:W-:Y:S02]  /*a6f0*/  @!P4 FMUL R18, R18, 0.5 ;  /* 0x3f0000001212c820 */ /* 0x000fe40000400000 */
[----:B------:R-:W-:Y:S02]  /*a700*/  @!P3 FMUL R19, R19, 0.5 ;  /* 0x3f0000001313b820 */ /* 0x000fe40000400000 */
[----:B------:R-:W-:Y:S02]  /*a710*/  @!P2 FMUL R22, R22, 0.5 ;  /* 0x3f0000001616a820 */ /* 0x000fe40000400000 */
[----:B------:R-:W-:Y:S01]  /*a720*/  @!P1 FMUL R23, R23, 0.5 ;  /* 0x3f00000017179820 */ /* 0x000fe20000400000 */
[----:B------:R-:W4:Y:S08]  /*a730*/  MUFU.EX2 R18, R18 ;  /* 0x0000001200127308 */ /* 0x000f300000000800 */
[----:B------:R-:W1:Y:S08]  /*a740*/  MUFU.EX2 R19, R19 ;  /* 0x0000001300137308 */ /* 0x000e700000000800 */
[----:B------:R-:W1:Y:S08]  /*a750*/  MUFU.EX2 R22, R22 ;  /* 0x0000001600167308 */ /* 0x000e700000000800 */
[----:B------:R-:W1:Y:S02]  /*a760*/  MUFU.EX2 R23, R23 ;  /* 0x0000001700177308 */ /* 0x000e640000000800 */
[----:B-12-4-:R-:W-:Y:S05]  /*a770*/  @!P5 BRA `(.L_x_229) ;  /* 0x000000d40094d947 */ /* 0x016fea0003800000 */
.L_x_426:
[----:B------:R-:W-:Y:S01]  /*a780*/  @!P0 FMUL R124, R124, 0.5 ;  /* 0x3f0000007c7c8820 */ /* 0x000fe20000400000 */
[--C-:B------:R-:W-:Y:S01]  /*a790*/  FFMA2 R128, R132.F32x2.HI_LO, UR39.F32, R0.reuse.F32 ;  /* 0x0000002784807c49 */ /* 0x100fe20009200000 */
[----:B------:R-:W-:Y:S01]  /*a7a0*/  FSETP.GEU.AND P5, PT, R126, -126, PT ;  /* 0xc2fc00007e00780b */ /* 0x000fe20003fae000 */
[----:B------:R-:W-:Y:S01]  /*a7b0*/  @!P4 FMUL R18, R18, R18 ;  /* 0x000000121212c220 */ /* 0x000fe20000400000 */
[--C-:B------:R-:W-:Y:S01]  /*a7c0*/  FFMA2 R130, R134.F32x2.HI_LO, UR39.F32, R0.reuse.F32 ;  /* 0x0000002786827c49 */ /* 0x100fe20009200000 */
[----:B------:R-:W-:Y:S01]  /*a7d0*/  FSETP.GEU.AND P4, PT, R127, -126, PT ;  /* 0xc2fc00007f00780b */ /* 0x000fe20003f8e000 */
[----:B------:R-:W2:Y:S01]  /*a7e0*/  MUFU.EX2 R124, R124 ;  /* 0x0000007c007c7308 */ /* 0x000ea20000000800 */
[----:B------:R-:W-:Y:S01]  /*a7f0*/  @!P3 FMUL R19, R19, R19 ;  /* 0x000000131313b220 */ /* 0x000fe20000400000 */
[----:B------:R-:W-:Y:S01]  /*a800*/  FSETP.GEU.AND P3, PT, R128, -126, PT ;  /* 0xc2fc00008000780b */ /* 0x000fe20003f6e000 */
[----:B------:R-:W-:Y:S01]  /*a810*/  @!P2 FMUL R22, R22, R22 ;  /* 0x000000161616a220 */ /* 0x000fe20000400000 */
[----:B------:R-:W-:Y:S01]  /*a820*/  @!P1 FMUL R23, R23, R23 ;  /* 0x0000001717179220 */ /* 0x000fe20000400000 */
[----:B------:R-:W-:Y:S01]  /*a830*/  FSETP.GEU.AND P2, PT, R129, -126, PT ;  /* 0xc2fc00008100780b */ /* 0x000fe20003f4e000 */
[----:B------:R-:W-:Y:S01]  /*a840*/  @!P6 FMUL R125, R125, 0.5 ;  /* 0x3f0000007d7de820 */ /* 0x000fe20000400000 */
[----:B------:R-:W-:Y:S01]  /*a850*/  FSETP.GEU.AND P1, PT, R130, -126, PT ;  /* 0xc2fc00008200780b */ /* 0x000fe20003f2e000 */
[--C-:B------:R-:W-:Y:S01]  /*a860*/  FFMA2 R132, R136.F32x2.HI_LO, UR39.F32, R0.reuse.F32 ;  /* 0x0000002788847c49 */ /* 0x100fe20009200000 */
[----:B------:R-:W-:Y:S01]  /*a870*/  USHF.R.U32.HI UR4, URZ, 0x15, UR52 ;  /* 0x00000015ff047899 */ /* 0x000fe20008011634 */
[----:B------:R-:W-:Y:S01]  /*a880*/  @!P5 FMUL R126, R126, 0.5 ;  /* 0x3f0000007e7ed820 */ /* 0x000fe20000400000 */
[--C-:B------:R-:W-:Y:S01]  /*a890*/  FFMA2 R134, R138.F32x2.HI_LO, UR39.F32, R0.reuse.F32 ;  /* 0x000000278a867c49 */ /* 0x100fe20009200000 */
[----:B------:R-:W4:Y:S01]  /*a8a0*/  MUFU.EX2 R125, R125 ;  /* 0x0000007d007d7308 */ /* 0x000f220000000800 */
[----:B------:R-:W-:Y:S01]  /*a8b0*/  @!P4 FMUL R127, R127, 0.5 ;  /* 0x3f0000007f7fc820 */ /* 0x000fe20000400000 */
[--C-:B------:R-:W-:Y:S01]  /*a8c0*/  FFMA2 R136, R140.F32x2.HI_LO, UR39.F32, R0.reuse.F32 ;  /* 0x000000278c887c49 */ /* 0x100fe20009200000 */
[----:B-1----:R-:W-:Y:S01]  /*a8d0*/  MOV R3, UR4 ;  /* 0x0000000400037c02 */ /* 0x002fe20008000f00 */
[----:B------:R-:W-:Y:S01]  /*a8e0*/  @!P3 FMUL R128, R128, 0.5 ;  /* 0x3f0000008080b820 */ /* 0x000fe20000400000 */
[----:B--2---:R-:W-:Y:S01]  /*a8f0*/  @!P0 FMUL R124, R124, R124 ;  /* 0x0000007c7c7c8220 */ /* 0x004fe20000400000 */
[----:B------:R-:W-:Y:S01]  /*a900*/  FSETP.GEU.AND P0, PT, R131, -126, PT ;  /* 0xc2fc00008300780b */ /* 0x000fe20003f0e000 */
[----:B------:R-:W-:Y:S01]  /*a910*/  @!P2 FMUL R129, R129, 0.5 ;  /* 0x3f0000008181a820 */ /* 0x000fe20000400000 */
[----:B------:R-:W-:Y:S01]  /*a920*/  @!P1 FMUL R130, R130, 0.5 ;  /* 0x3f00000082829820 */ /* 0x000fe20000400000 */
[----:B------:R-:W1:Y:S01]  /*a930*/  MUFU.EX2 R126, R126 ;  /* 0x0000007e007e7308 */ /* 0x000e620000000800 */
[--C-:B------:R-:W-:Y:S01]  /*a940*/  FFMA2 R138, R142.F32x2.HI_LO, UR39.F32, R0.reuse.F32 ;  /* 0x000000278e8a7c49 */ /* 0x100fe20009200000 */
[----:B------:R-:W-:Y:S01]  /*a950*/  UISETP.NE.AND UP0, UPT, UR50, URZ, UPT ;  /* 0x000000ff3200728c */ /* 0x000fe2000bf05270 */
[--C-:B------:R-:W-:Y:S01]  /*a960*/  FFMA2 R140, R144.F32x2.HI_LO, UR39.F32, R0.reuse.F32 ;  /* 0x00000027908c7c49 */ /* 0x100fe20009200000 */
[----:B------:R-:W-:Y:S01]  /*a970*/  ULOP3.LUT UR49, UR49, 0x1, URZ, 0x3c, !UPT ;  /* 0x0000000131317892 */ /* 0x000fe2000f8e3cff */
[--C-:B------:R-:W-:Y:S01]  /*a980*/  FFMA2 R142, R146.F32x2.HI_LO, UR39.F32, R0.reuse.F32 ;  /* 0x00000027928e7c49 */ /* 0x100fe20009200000 */
[----:B------:R-:W-:Y:S01]  /*a990*/  USEL UR46, UR51, UR46, UP0 ;  /* 0x0000002e332e7287 */ /* 0x000fe20008000000 */
[--C-:B------:R-:W-:Y:S01]  /*a9a0*/  FFMA2 R144, R148.F32x2.HI_LO, UR39.F32, R0.reuse.F32 ;  /* 0x0000002794907c49 */ /* 0x100fe20009200000 */
[----:B------:R-:W2:Y:S01]  /*a9b0*/  MUFU.EX2 R127, R127 ;  /* 0x0000007f007f7308 */ /* 0x000ea20000000800 */
[----:B----4-:R-:W-:Y:S01]  /*a9c0*/  @!P6 FMUL R125, R125, R125 ;  /* 0x0000007d7d7de220 */ /* 0x010fe20000400000 */
[----:B------:R-:W-:Y:S01]  /*a9d0*/  @!P0 FMUL R131, R131, 0.5 ;  /* 0x3f00000083838820 */ /* 0x000fe20000400000 */
[----:B------:R-:W-:Y:S01]  /*a9e0*/  FSETP.GEU.AND P6, PT, R132, -126, PT ;  /* 0xc2fc00008400780b */ /* 0x000fe20003fce000 */
[--C-:B------:R-:W-:Y:S01]  /*a9f0*/  FFMA2 R146, R150.F32x2.HI_LO, UR39.F32, R0.reuse.F32 ;  /* 0x0000002796927c49 */ /* 0x100fe20009200000 */
[----:B------:R-:W-:Y:S01]  /*aa00*/  USEL UR47, UR47, UR51, UP0 ;  /* 0x000000332f2f7287 */ /* 0x000fe20008000000 */
[--C-:B------:R-:W-:Y:S01]  /*aa10*/  FFMA2 R148, R152.F32x2.HI_LO, UR39.F32, R0.reuse.F32 ;  /* 0x0000002798947c49 */ /* 0x100fe20009200000 */
[----:B------:R-:W-:Y:S01]  /*aa20*/  SYNCS.ARRIVE.TRANS64.A1T0 RZ, [UR40], RZ ;  /* 0x000000ffffff79a7 */ /* 0x000fe20008100028 */
[----:B------:R-:W4:Y:S01]  /*aa30*/  MUFU.EX2 R128, R128 ;  /* 0x0000008000807308 */ /* 0x000f220000000800 */
[----:B-1----:R-:W-:Y:S01]  /*aa40*/  @!P5 FMUL R126, R126, R126 ;  /* 0x0000007e7e7ed220 */ /* 0x002fe20000400000 */
[----:B------:R-:W-:Y:S01]  /*aa50*/  FSETP.GEU.AND P5, PT, R133, -126, PT ;  /* 0xc2fc00008500780b */ /* 0x000fe20003fae000 */
[--C-:B------:R-:W-:Y:S01]  /*aa60*/  FFMA2 R154, R154.F32x2.HI_LO, UR39.F32, R0.reuse.F32 ;  /* 0x000000279a9a7c49 */ /* 0x100fe20009200000 */
[----:B------:R-:W-:Y:S01]  /*aa70*/  F2FP.BF16.F32.PACK_AB R56, R19, R18 ;  /* 0x000000121338723e */ /* 0x000fe200000010ff */
[--C-:B------:R-:W-:Y:S01]  /*aa80*/  FFMA2 R8, R92.F32x2.HI_LO, UR39.F32, R0.reuse.F32 ;  /* 0x000000275c087c49 */ /* 0x100fe20009200000 */
[----:B------:R-:W-:Y:S01]  /*aa90*/  F2FP.BF16.F32.PACK_AB R57, R23, R22 ;  /* 0x000000161739723e */ /* 0x000fe200000010ff */
[--C-:B------:R-:W-:Y:S01]  /*aaa0*/  FFMA2 R6, R94.F32x2.HI_LO, UR39.F32, R0.reuse.F32 ;  /* 0x000000275e067c49 */ /* 0x100fe20009200000 */
[----:B------:R-:W1:Y:S01]  /*aab0*/  MUFU.EX2 R129, R129 ;  /* 0x0000008100817308 */ /* 0x000e620000000800 */
[----:B--2---:R-:W-:Y:S01]  /*aac0*/  @!P4 FMUL R127, R127, R127 ;  /* 0x0000007f7f7fc220 */ /* 0x004fe20000400000 */
[----:B------:R-:W-:Y:S01]  /*aad0*/  FSETP.GEU.AND P4, PT, R134, -126, PT ;  /* 0xc2fc00008600780b */ /* 0x000fe20003f8e000 */
[----:B------:R-:W-:Y:S01]  /*aae0*/  @!P6 FMUL R132, R132, 0.5 ;  /* 0x3f0000008484e820 */ /* 0x000fe20000400000 */
[--C-:B------:R-:W-:Y:S01]  /*aaf0*/  FFMA2 R4, R96.F32x2.HI_LO, UR39.F32, R0.reuse.F32 ;  /* 0x0000002760047c49 */ /* 0x100fe20009200000 */
[----:B------:R-:W-:Y:S01]  /*ab00*/  F2FP.BF16.F32.PACK_AB R58, R125, R124 ;  /* 0x0000007c7d3a723e */ /* 0x000fe200000010ff */
[--C-:B------:R-:W-:Y:S01]  /*ab10*/  FFMA2 R10, R98.F32x2.HI_LO, UR39.F32, R0.reuse.F32 ;  /* 0x00000027620a7c49 */ /* 0x100fe20009200000 */
[----:B------:R-:W-:Y:S01]  /*ab20*/  F2FP.BF16.F32.PACK_AB R59, R127, R126 ;  /* 0x0000007e7f3b723e */ /* 0x000fe200000010ff */
[----:B------:R-:W2:Y:S01]  /*ab30*/  MUFU.EX2 R130, R130 ;  /* 0x0000008200827308 */ /* 0x000ea20000000800 */
[----:B----4-:R-:W-:Y:S01]  /*ab40*/  @!P3 FMUL R128, R128, R128 ;  /* 0x000000808080b220 */ /* 0x010fe20000400000 */
[----:B------:R-:W-:Y:S01]  /*ab50*/  FSETP.GEU.AND P3, PT, R135, -126, PT ;  /* 0xc2fc00008700780b */ /* 0x000fe20003f6e000 */
[----:B------:R-:W-:Y:S01]  /*ab60*/  @!P5 FMUL R133, R133, 0.5 ;  /* 0x3f0000008585d820 */ /* 0x000fe20000400000 */
[----:B------:R-:W-:-:S02]  /*ab70*/  FFMA2 R150, R122.F32x2.HI_LO, UR39.F32, R0.F32 ;  /* 0x000000277a967c49 */ /* 0x000fc40009200000 */
[--C-:B------:R-:W-:Y:S02]  /*ab80*/  FFMA2 R24, R24.F32x2.HI_LO, UR39.F32, R0.reuse.F32 ;  /* 0x0000002718187c49 */ /* 0x100fe40009200000 */
[----:B------:R-:W4:Y:S01]  /*ab90*/  MUFU.EX2 R131, R131 ;  /* 0x0000008300837308 */ /* 0x000f220000000800 */
[----:B-1----:R-:W-:Y:S01]  /*aba0*/  @!P2 FMUL R129, R129, R129 ;  /* 0x000000818181a220 */ /* 0x002fe20000400000 */
[----:B------:R-:W-:Y:S01]  /*abb0*/  FSETP.GEU.AND P2, PT, R136, -126, PT ;  /* 0xc2fc00008800780b */ /* 0x000fe20003f4e000 */
[----:B------:R-:W-:Y:S01]  /*abc0*/  @!P4 FMUL R134, R134, 0.5 ;  /* 0x3f0000008686c820 */ /* 0x000fe20000400000 */
[--C-:B------:R-:W-:Y:S02]  /*abd0*/  FFMA2 R26, R26.F32x2.HI_LO, UR39.F32, R0.reuse.F32 ;  /* 0x000000271a1a7c49 */ /* 0x100fe40009200000 */
[--C-:B------:R-:W-:Y:S02]  /*abe0*/  FFMA2 R28, R28.F32x2.HI_LO, UR39.F32, R0.reuse.F32 ;  /* 0x000000271c1c7c49 */ /* 0x100fe40009200000 */
[----:B------:R-:W-:Y:S01]  /*abf0*/  @!P3 FMUL R135, R135, 0.5 ;  /* 0x3f0000008787b820 */ /* 0x000fe20000400000 */
[----:B--2---:R-:W-:Y:S01]  /*ac00*/  @!P1 FMUL R130, R130, R130 ;  /* 0x0000008282829220 */ /* 0x004fe20000400000 */
[----:B------:R-:W-:Y:S01]  /*ac10*/  FSETP.GEU.AND P1, PT, R137, -126, PT ;  /* 0xc2fc00008900780b */ /* 0x000fe20003f2e000 */
[----:B------:R-:W1:Y:S01]  /*ac20*/  MUFU.EX2 R132, R132 ;  /* 0x0000008400847308 */ /* 0x000e620000000800 */
[----:B------:R-:W-:-:S02]  /*ac30*/  FFMA2 R30, R30.F32x2.HI_LO, UR39.F32, R0.F32 ;  /* 0x000000271e1e7c49 */ /* 0x000fc40009200000 */
[--C-:B------:R-:W-:Y:S02]  /*ac40*/  FFMA2 R32, R32.F32x2.HI_LO, UR39.F32, R0.reuse.F32 ;  /* 0x0000002720207c49 */ /* 0x100fe40009200000 */
[----:B------:R-:W-:Y:S01]  /*ac50*/  @!P2 FMUL R136, R136, 0.5 ;  /* 0x3f0000008888a820 */ /* 0x000fe20000400000 */
[----:B----4-:R-:W-:Y:S01]  /*ac60*/  @!P0 FMUL R131, R131, R131 ;  /* 0x0000008383838220 */ /* 0x010fe20000400000 */
[----:B------:R-:W-:Y:S01]  /*ac70*/  FSETP.GEU.AND P0, PT, R138, -126, PT ;  /* 0xc2fc00008a00780b */ /* 0x000fe20003f0e000 */
[----:B------:R-:W2:Y:S01]  /*ac80*/  MUFU.EX2 R133, R133 ;  /* 0x0000008500857308 */ /* 0x000ea20000000800 */
[--C-:B------:R-:W-:Y:S02]  /*ac90*/  FFMA2 R34, R34.F32x2.HI_LO, UR39.F32, R0.reuse.F32 ;  /* 0x0000002722227c49 */ /* 0x100fe40009200000 */
[--C-:B------:R-:W-:Y:S02]  /*aca0*/  FFMA2 R36, R36.F32x2.HI_LO, UR39.F32, R0.reuse.F32 ;  /* 0x0000002724247c49 */ /* 0x100fe40009200000 */
[----:B------:R-:W-:Y:S01]  /*acb0*/  @!P1 FMUL R137, R137, 0.5 ;  /* 0x3f00000089899820 */ /* 0x000fe20000400000 */
[----:B------:R-:W-:-:S02]  /*acc0*/  FFMA2 R38, R38.F32x2.HI_LO, UR39.F32, R0.F32 ;  /* 0x0000002726267c49 */ /* 0x000fc40009200000 */
[----:B------:R-:W4:Y:S01]  /*acd0*/  MUFU.EX2 R134, R134 ;  /* 0x0000008600867308 */ /* 0x000f220000000800 */
[----:B-1----:R-:W-:Y:S01]  /*ace0*/  @!P6 FMUL R132, R132, R132 ;  /* 0x000000848484e220 */ /* 0x002fe20000400000 */
[----:B------:R-:W-:Y:S01]  /*acf0*/  FSETP.GEU.AND P6, PT, R139, -126, PT ;  /* 0xc2fc00008b00780b */ /* 0x000fe20003fce000 */
[--C-:B------:R-:W-:Y:S02]  /*ad00*/  FFMA2 R40, R40.F32x2.HI_LO, UR39.F32, R0.reuse.F32 ;  /* 0x0000002728287c49 */ /* 0x100fe40009200000 */
[----:B------:R-:W-:Y:S01]  /*ad10*/  @!P0 FMUL R138, R138, 0.5 ;  /* 0x3f0000008a8a8820 */ /* 0x000fe20000400000 */
[--C-:B------:R-:W-:Y:S02]  /*ad20*/  FFMA2 R42, R42.F32x2.HI_LO, UR39.F32, R0.reuse.F32 ;  /* 0x000000272a2a7c49 */ /* 0x100fe40009200000 */
[----:B------:R-:W1:Y:S01]  /*ad30*/  MUFU.EX2 R135, R135 ;  /* 0x0000008700877308 */ /* 0x000e620000000800 */
[----:B--2---:R-:W-:Y:S01]  /*ad40*/  @!P5 FMUL R133, R133, R133 ;  /* 0x000000858585d220 */ /* 0x004fe20000400000 */
[----:B------:R-:W-:Y:S01]  /*ad50*/  FSETP.GEU.AND P5, PT, R140, -126, PT ;  /* 0xc2fc00008c00780b */ /* 0x000fe20003fae000 */
[----:B------:R-:W-:-:S02]  /*ad60*/  FFMA2 R44, R44.F32x2.HI_LO, UR39.F32, R0.F32 ;  /* 0x000000272c2c7c49 */ /* 0x000fc40009200000 */
[--C-:B------:R-:W-:Y:S02]  /*ad70*/  FFMA2 R46, R46.F32x2.HI_LO, UR39.F32, R0.reuse.F32 ;  /* 0x000000272e2e7c49 */ /* 0x100fe40009200000 */
[----:B------:R-:W-:Y:S01]  /*ad80*/  @!P6 FMUL R139, R139, 0.5 ;  /* 0x3f0000008b8be820 */ /* 0x000fe20000400000 */
[----:B------:R-:W2:Y:S01]  /*ad90*/  MUFU.EX2 R136, R136 ;  /* 0x0000008800887308 */ /* 0x000ea20000000800 */
[----:B----4-:R-:W-:Y:S01]  /*ada0*/  @!P4 FMUL R134, R134, R134 ;  /* 0x000000868686c220 */ /* 0x010fe20000400000 */
[----:B------:R-:W-:Y:S01]  /*adb0*/  FSETP.GEU.AND P4, PT, R141, -126, PT ;  /* 0xc2fc00008d00780b */ /* 0x000fe20003f8e000 */
[--C-:B------:R-:W-:Y:S02]  /*adc0*/  FFMA2 R48, R48.F32x2.HI_LO, UR39.F32, R0.reuse.F32 ;  /* 0x0000002730307c49 */ /* 0x100fe40009200000 */
[--C-:B------:R-:W-:Y:S02]  /*add0*/  FFMA2 R50, R50.F32x2.HI_LO, UR39.F32, R0.reuse.F32 ;  /* 0x0000002732327c49 */ /* 0x100fe40009200000 */
[----:B------:R-:W-:Y:S01]  /*ade0*/  @!P5 FMUL R140, R140, 0.5 ;  /* 0x3f0000008c8cd820 */ /* 0x000fe20000400000 */
[----:B------:R-:W4:Y:S01]  /*adf0*/  MUFU.EX2 R137, R137 ;  /* 0x0000008900897308 */ /* 0x000f220000000800 */
[----:B-1----:R-:W-:Y:S01]  /*ae00*/  @!P3 FMUL R135, R135, R135 ;  /* 0x000000878787b220 */ /* 0x002fe20000400000 */
[----:B------:R-:W-:Y:S01]  /*ae10*/  FSETP.GEU.AND P3, PT, R142, -126, PT ;  /* 0xc2fc00008e00780b */ /* 0x000fe20003f6e000 */
[----:B------:R-:W-:-:S02]  /*ae20*/  FFMA2 R52, R52.F32x2.HI_LO, UR39.F32, R0.F32 ;  /* 0x0000002734347c49 */ /* 0x000fc40009200000 */
[--C-:B------:R-:W-:Y:S02]  /*ae30*/  FFMA2 R54, R54.F32x2.HI_LO, UR39.F32, R0.reuse.F32 ;  /* 0x0000002736367c49 */ /* 0x100fe40009200000 */
[----:B------:R-:W-:Y:S01]  /*ae40*/  @!P4 FMUL R141, R141, 0.5 ;  /* 0x3f0000008d8dc820 */ /* 0x000fe20000400000 */
[----:B------:R-:W1:Y:S01]  /*ae50*/  MUFU.EX2 R138, R138 ;  /* 0x0000008a008a7308 */ /* 0x000e620000000800 */
[----:B--2---:R-:W-:Y:S01]  /*ae60*/  @!P2 FMUL R136, R136, R136 ;  /* 0x000000888888a220 */ /* 0x004fe20000400000 */
[----:B------:R-:W-:Y:S01]  /*ae70*/  FSETP.GEU.AND P2, PT, R143, -126, PT ;  /* 0xc2fc00008f00780b */ /* 0x000fe20003f4e000 */
[--C-:B------:R-:W-:Y:S02]  /*ae80*/  FFMA2 R60, R60.F32x2.HI_LO, UR39.F32, R0.reuse.F32 ;  /* 0x000000273c3c7c49 */ /* 0x100fe40009200000 */
[--C-:B------:R-:W-:Y:S02]  /*ae90*/  FFMA2 R62, R62.F32x2.HI_LO, UR39.F32, R0.reuse.F32 ;  /* 0x000000273e3e7c49 */ /* 0x100fe40009200000 */
[----:B------:R-:W-:Y:S01]  /*aea0*/  @!P3 FMUL R142, R142, 0.5 ;  /* 0x3f0000008e8eb820 */ /* 0x000fe20000400000 */
[----:B------:R-:W2:Y:S01]  /*aeb0*/  MUFU.EX2 R139, R139 ;  /* 0x0000008b008b7308 */ /* 0x000ea20000000800 */
[----:B----4-:R-:W-:Y:S01]  /*aec0*/  @!P1 FMUL R137, R137, R137 ;  /* 0x0000008989899220 */ /* 0x010fe20000400000 */
[----:B------:R-:W-:Y:S01]  /*aed0*/  FSETP.GEU.AND P1, PT, R144, -126, PT ;  /* 0xc2fc00009000780b */ /* 0x000fe20003f2e000 */
[----:B------:R-:W-:-:S02]  /*aee0*/  FFMA2 R64, R64.F32x2.HI_LO, UR39.F32, R0.F32 ;  /* 0x0000002740407c49 */ /* 0x000fc40009200000 */
[--C-:B------:R-:W-:Y:S02]  /*aef0*/  FFMA2 R66, R66.F32x2.HI_LO, UR39.F32, R0.reuse.F32 ;  /* 0x0000002742427c49 */ /* 0x100fe40009200000 */
[----:B------:R-:W-:Y:S01]  /*af00*/  @!P2 FMUL R143, R143, 0.5 ;  /* 0x3f0000008f8fa820 */ /* 0x000fe20000400000 */
[----:B------:R-:W4:Y:S01]  /*af10*/  MUFU.EX2 R140, R140 ;  /* 0x0000008c008c7308 */ /* 0x000f220000000800 */
[----:B-1----:R-:W-:Y:S01]  /*af20*/  @!P0 FMUL R138, R138, R138 ;  /* 0x0000008a8a8a8220 */ /* 0x002fe20000400000 */
[----:B------:R-:W-:Y:S01]  /*af30*/  FSETP.GEU.AND P0, PT, R145, -126, PT ;  /* 0xc2fc00009100780b */ /* 0x000fe20003f0e000 */
[--C-:B------:R-:W-:Y:S02]  /*af40*/  FFMA2 R68, R68.F32x2.HI_LO, UR39.F32, R0.reuse.F32 ;  /* 0x0000002744447c49 */ /* 0x100fe40009200000 */
[--C-:B------:R-:W-:Y:S02]  /*af50*/  FFMA2 R70, R70.F32x2.HI_LO, UR39.F32, R0.reuse.F32 ;  /* 0x0000002746467c49 */ /* 0x100fe40009200000 */
[----:B------:R-:W-:Y:S01]  /*af60*/  @!P1 FMUL R144, R144, 0.5 ;  /* 0x3f00000090909820 */ /* 0x000fe20000400000 */
        /* <DEDUP_REMOVED lines=22> */
[----:B------:R-:W-:Y:S02]  /*b0d0*/  FFMA2 R86, R86.F32x2.HI_LO, UR39.F32, R0.F32 ;  /* 0x0000002756567c49 */ /* 0x000fe40009200000 */
[----:B------:R-:W-:Y:S01]  /*b0e0*/  @!P4 FMUL R148, R148, 0.5 ;  /* 0x3f0000009494c820 */ /* 0x000fe20000400000 */
[----:B------:R-:W2:Y:S01]  /*b0f0*/  MUFU.EX2 R145, R145 ;  /* 0x0000009100917308 */ /* 0x000ea20000000800 */
[----:B----4-:R-:W-:Y:S01]  /*b100*/  @!P2 FMUL R143, R143, R143 ;  /* 0x0000008f8f8fa220 */ /* 0x010fe20000400000 */
[----:B------:R-:W-:-:S05]  /*b110*/  FSETP.GEU.AND P2, PT, R154, -126, PT ;  /* 0xc2fc00009a00780b */ /* 0x000fca0003f4e000 */
[----:B------:R-:W-:Y:S01]  /*b120*/  @!P3 FMUL R149, R149, 0.5 ;  /* 0x3f0000009595b820 */ /* 0x000fe20000400000 */
[----:B------:R-:W4:Y:S01]  /*b130*/  MUFU.EX2 R146, R146 ;  /* 0x0000009200927308 */ /* 0x000f220000000800 */
[----:B-1----:R-:W-:Y:S01]  /*b140*/  @!P1 FMUL R144, R144, R144 ;  /* 0x0000009090909220 */ /* 0x002fe20000400000 */
[----:B------:R-:W-:-:S05]  /*b150*/  FSETP.GEU.AND P1, PT, R155, -126, PT ;  /* 0xc2fc00009b00780b */ /* 0x000fca0003f2e000 */
[----:B------:R-:W-:Y:S01]  /*b160*/  @!P2 FMUL R154, R154, 0.5 ;  /* 0x3f0000009a9aa820 */ /* 0x000fe20000400000 */
[----:B------:R-:W1:Y:S01]  /*b170*/  MUFU.EX2 R147, R147 ;  /* 0x0000009300937308 */ /* 0x000e620000000800 */
[----:B--2---:R-:W-:Y:S01]  /*b180*/  @!P0 FMUL R145, R145, R145 ;  /* 0x0000009191918220 */ /* 0x004fe20000400000 */
[----:B------:R-:W-:-:S05]  /*b190*/  FSETP.GEU.AND P0, PT, R8, -126, PT ;  /* 0xc2fc00000800780b */ /* 0x000fca0003f0e000 */
        /* <DEDUP_REMOVED lines=21> */
[----:B------:R1:W5:Y:S01]  /*b2f0*/  MUFU.EX2 R95, R9 ;  /* 0x00000009005f7308 */ /* 0x0003620000000800 */
[----:B--2---:R-:W-:Y:S01]  /*b300*/  @!P1 FMUL R93, R93, R93 ;  /* 0x0000005d5d5d9220 */ /* 0x004fe20000400000 */
[----:B------:R-:W-:-:S05]  /*b310*/  FSETP.GEU.AND P1, PT, R10, -126, PT ;  /* 0xc2fc00000a00780b */ /* 0x000fca0003f2e000 */
[----:B------:R-:W-:Y:S01]  /*b320*/  @!P2 FMUL R5, R5, 0.5 ;  /* 0x3f0000000505a820 */ /* 0x000fe20000400000 */
[----:B------:R-:W2:Y:S01]  /*b330*/  MUFU.EX2 R96, R6 ;  /* 0x0000000600607308 */ /* 0x000ea20000000800 */
[----:B----4-:R-:W-:Y:S01]  /*b340*/  @!P0 FMUL R94, R94, R94 ;  /* 0x0000005e5e5e8220 */ /* 0x010fe20000400000 */
[----:B------:R-:W-:-:S05]  /*b350*/  FSETP.GEU.AND P0, PT, R11, -126, PT ;  /* 0xc2fc00000b00780b */ /* 0x000fca0003f0e000 */
[----:B------:R-:W-:Y:S01]  /*b360*/  @!P1 FMUL R10, R10, 0.5 ;  /* 0x3f0000000a0a9820 */ /* 0x000fe20000400000 */
[----:B------:R4:W3:Y:S01]  /*b370*/  MUFU.EX2 R97, R7 ;  /* 0x0000000700617308 */ /* 0x0008e20000000800 */
[----:B-1----:R-:W-:Y:S02]  /*b380*/  FFMA2 R8, R100.F32x2.HI_LO, UR39.F32, R0.F32 ;  /* 0x0000002764087c49 */ /* 0x002fe40009200000 */
[----:B-----5:R-:W-:-:S03]  /*b390*/  @!P6 FMUL R95, R95, R95 ;  /* 0x0000005f5f5fe220 */ /* 0x020fc60000400000 */
[----:B------:R-:W-:Y:S01]  /*b3a0*/  FSETP.GEU.AND P6, PT, R8, -126, PT ;  /* 0xc2fc00000800780b */ /* 0x000fe20003fce000 */
[----:B------:R-:W-:Y:S01]  /*b3b0*/  @!P0 FMUL R11, R11, 0.5 ;  /* 0x3f0000000b0b8820 */ /* 0x000fe20000400000 */
[----:B------:R-:W1:Y:S01]  /*b3c0*/  MUFU.EX2 R98, R4 ;  /* 0x0000000400627308 */ /* 0x000e620000000800 */
[----:B--2---:R-:W-:Y:S01]  /*b3d0*/  @!P5 FMUL R96, R96, R96 ;  /* 0x000000606060d220 */ /* 0x004fe20000400000 */
[----:B------:R-:W-:-:S06]  /*b3e0*/  FSETP.GEU.AND P5, PT, R9, -126, PT ;  /* 0xc2fc00000900780b */ /* 0x000fcc0003fae000 */
[----:B------:R2:W5:Y:S01]  /*b3f0*/  MUFU.EX2 R99, R5 ;  /* 0x0000000500637308 */ /* 0x0005620000000800 */
[----:B----4-:R-:W-:Y:S02]  /*b400*/  FFMA2 R6, R102.F32x2.HI_LO, UR39.F32, R0.F32 ;  /* 0x0000002766067c49 */ /* 0x010fe40009200000 */
[----:B---3--:R-:W-:Y:S01]  /*b410*/  @!P4 FMUL R97, R97, R97 ;  /* 0x000000616161c220 */ /* 0x008fe20000400000 */
[----:B------:R-:W-:Y:S02]  /*b420*/  @!P6 FMUL R8, R8, 0.5 ;  /* 0x3f0000000808e820 */ /* 0x000fe40000400000 */
[----:B------:R-:W-:Y:S01]  /*b430*/  FSETP.GEU.AND P4, PT, R6, -126, PT ;  /* 0xc2fc00000600780b */ /* 0x000fe20003f8e000 */
[----:B------:R-:W-:Y:S01]  /*b440*/  @!P5 FMUL R9, R9, 0.5 ;  /* 0x3f0000000909d820 */ /* 0x000fe20000400000 */
[----:B------:R-:W3:Y:S01]  /*b450*/  MUFU.EX2 R100, R10 ;  /* 0x0000000a00647308 */ /* 0x000ee20000000800 */
[----:B-1----:R-:W-:Y:S01]  /*b460*/  @!P3 FMUL R98, R98, R98 ;  /* 0x000000626262b220 */ /* 0x002fe20000400000 */
[----:B------:R-:W-:-:S06]  /*b470*/  FSETP.GEU.AND P3, PT, R7, -126, PT ;  /* 0xc2fc00000700780b */ /* 0x000fcc0003f6e000 */
[----:B------:R1:W4:Y:S01]  /*b480*/  MUFU.EX2 R101, R11 ;  /* 0x0000000b00657308 */ /* 0x0003220000000800 */
[----:B--2---:R-:W-:Y:S02]  /*b490*/  FFMA2 R4, R104.F32x2.HI_LO, UR39.F32, R0.F32 ;  /* 0x0000002768047c49 */ /* 0x004fe40009200000 */
[----:B-----5:R-:W-:Y:S01]  /*b4a0*/  @!P2 FMUL R99, R99, R99 ;  /* 0x000000636363a220 */ /* 0x020fe20000400000 */
[----:B------:R-:W-:Y:S02]  /*b4b0*/  @!P4 FMUL R6, R6, 0.5 ;  /* 0x3f0000000606c820 */ /* 0x000fe40000400000 */
[----:B------:R-:W-:Y:S01]  /*b4c0*/  FSETP.GEU.AND P2, PT, R4, -126, PT ;  /* 0xc2fc00000400780b */ /* 0x000fe20003f4e000 */
[----:B------:R-:W-:Y:S01]  /*b4d0*/  @!P3 FMUL R7, R7, 0.5 ;  /* 0x3f0000000707b820 */ /* 0x000fe20000400000 */
[----:B------:R-:W2:Y:S01]  /*b4e0*/  MUFU.EX2 R102, R8 ;  /* 0x0000000800667308 */ /* 0x000ea20000000800 */
[----:B---3--:R-:W-:Y:S01]  /*b4f0*/  @!P1 FMUL R100, R100, R100 ;  /* 0x0000006464649220 */ /* 0x008fe20000400000 */
[----:B------:R-:W-:-:S06]  /*b500*/  FSETP.GEU.AND P1, PT, R5, -126, PT ;  /* 0xc2fc00000500780b */ /* 0x000fcc0003f2e000 */
[----:B------:R3:W5:Y:S01]  /*b510*/  MUFU.EX2 R103, R9 ;  /* 0x0000000900677308 */ /* 0x0007620000000800 */
[----:B-1----:R-:W-:Y:S02]  /*b520*/  FFMA2 R10, R106.F32x2.HI_LO, UR39.F32, R0.F32 ;  /* 0x000000276a0a7c49 */ /* 0x002fe40009200000 */
[----:B----4-:R-:W-:Y:S01]  /*b530*/  @!P0 FMUL R101, R101, R101 ;  /* 0x0000006565658220 */ /* 0x010fe20000400000 */
[----:B------:R-:W-:Y:S02]  /*b540*/  @!P2 FMUL R4, R4, 0.5 ;  /* 0x3f0000000404a820 */ /* 0x000fe40000400000 */
[----:B------:R-:W-:Y:S01]  /*b550*/  FSETP.GEU.AND P0, PT, R10, -126, PT ;  /* 0xc2fc00000a00780b */ /* 0x000fe20003f0e000 */
[----:B------:R-:W-:Y:S01]  /*b560*/  @!P1 FMUL R5, R5, 0.5 ;  /* 0x3f00000005059820 */ /* 0x000fe20000400000 */
[----:B------:R-:W1:Y:S01]  /*b570*/  MUFU.EX2 R104, R6 ;  /* 0x0000000600687308 */ /* 0x000e620000000800 */
[----:B--2---:R-:W-:Y:S01]  /*b580*/  @!P6 FMUL R102, R102, R102 ;  /* 0x000000666666e220 */ /* 0x004fe20000400000 */
[----:B------:R-:W-:-:S06]  /*b590*/  FSETP.GEU.AND P6, PT, R11, -126, PT ;  /* 0xc2fc00000b00780b */ /* 0x000fcc0003fce000 */
[----:B------:R2:W4:Y:S01]  /*b5a0*/  MUFU.EX2 R105, R7 ;  /* 0x0000000700697308 */ /* 0x0005220000000800 */
[----:B---3--:R-:W-:Y:S02]  /*b5b0*/  FFMA2 R8, R108.F32x2.HI_LO, UR39.F32, R0.F32 ;  /* 0x000000276c087c49 */ /* 0x008fe40009200000 */
[----:B------:R-:W-:Y:S01]  /*b5c0*/  @!P0 FMUL R10, R10, 0.5 ;  /* 0x3f0000000a0a8820 */ /* 0x000fe20000400000 */
[----:B-----5:R-:W-:Y:S02]  /*b5d0*/  @!P5 FMUL R103, R103, R103 ;  /* 0x000000676767d220 */ /* 0x020fe40000400000 */
[----:B------:R-:W-:Y:S01]  /*b5e0*/  FSETP.GEU.AND P5, PT, R8, -126, PT ;  /* 0xc2fc00000800780b */ /* 0x000fe20003fae000 */
[----:B------:R-:W-:Y:S01]  /*b5f0*/  @!P6 FMUL R11, R11, 0.5 ;  /* 0x3f0000000b0be820 */ /* 0x000fe20000400000 */
[----:B------:R-:W3:Y:S01]  /*b600*/  MUFU.EX2 R106, R4 ;  /* 0x00000004006a7308 */ /* 0x000ee20000000800 */
[----:B-1----:R-:W-:Y:S01]  /*b610*/  @!P4 FMUL R104, R104, R104 ;  /* 0x000000686868c220 */ /* 0x002fe20000400000 */
[----:B------:R-:W-:-:S06]  /*b620*/  FSETP.GEU.AND P4, PT, R9, -126, PT ;  /* 0xc2fc00000900780b */ /* 0x000fcc0003f8e000 */
[----:B------:R1:W5:Y:S01]  /*b630*/  MUFU.EX2 R107, R5 ;  /* 0x00000005006b7308 */ /* 0x0003620000000800 */
[----:B--2---:R-:W-:Y:S02]  /*b640*/  FFMA2 R6, R110.F32x2.HI_LO, UR39.F32, R0.F32 ;  /* 0x000000276e067c49 */ /* 0x004fe40009200000 */
[----:B----4-:R-:W-:Y:S01]  /*b650*/  @!P3 FMUL R105, R105, R105 ;  /* 0x000000696969b220 */ /* 0x010fe20000400000 */
[----:B------:R-:W-:Y:S02]  /*b660*/  @!P5 FMUL R8, R8, 0.5 ;  /* 0x3f0000000808d820 */ /* 0x000fe40000400000 */
[----:B------:R-:W-:Y:S01]  /*b670*/  FSETP.GEU.AND P3, PT, R6, -126, PT ;  /* 0xc2fc00000600780b */ /* 0x000fe20003f6e000 */
[----:B------:R-:W-:Y:S01]  /*b680*/  @!P4 FMUL R9, R9, 0.5 ;  /* 0x3f0000000909c820 */ /* 0x000fe20000400000 */
[----:B------:R-:W2:Y:S01]  /*b690*/  MUFU.EX2 R108, R10 ;  /* 0x0000000a006c7308 */ /* 0x000ea20000000800 */
[----:B---3--:R-:W-:Y:S01]  /*b6a0*/  @!P2 FMUL R106, R106, R106 ;  /* 0x0000006a6a6aa220 */ /* 0x008fe20000400000 */
[----:B------:R-:W-:-:S06]  /*b6b0*/  FSETP.GEU.AND P2, PT, R7, -126, PT ;  /* 0xc2fc00000700780b */ /* 0x000fcc0003f4e000 */
[----:B------:R3:W4:Y:S01]  /*b6c0*/  MUFU.EX2 R109, R11 ;  /* 0x0000000b006d7308 */ /* 0x0007220000000800 */
[----:B-1----:R-:W-:Y:S02]  /*b6d0*/  FFMA2 R4, R112.F32x2.HI_LO, UR39.F32, R0.F32 ;  /* 0x0000002770047c49 */ /* 0x002fe40009200000 */
[----:B-----5:R-:W-:Y:S01]  /*b6e0*/  @!P1 FMUL R107, R107, R107 ;  /* 0x0000006b6b6b9220 */ /* 0x020fe20000400000 */
[----:B------:R-:W-:Y:S02]  /*b6f0*/  @!P3 FMUL R6, R6, 0.5 ;  /* 0x3f0000000606b820 */ /* 0x000fe40000400000 */
[----:B------:R-:W-:Y:S01]  /*b700*/  FSETP.GEU.AND P1, PT, R4, -126, PT ;  /* 0xc2fc00000400780b */ /* 0x000fe20003f2e000 */
[----:B------:R-:W-:Y:S01]  /*b710*/  @!P2 FMUL R7, R7, 0.5 ;  /* 0x3f0000000707a820 */ /* 0x000fe20000400000 */
[----:B------:R-:W1:Y:S01]  /*b720*/  MUFU.EX2 R110, R8 ;  /* 0x00000008006e7308 */ /* 0x000e620000000800 */
[----:B--2---:R-:W-:Y:S01]  /*b730*/  @!P0 FMUL R108, R108, R108 ;  /* 0x0000006c6c6c8220 */ /* 0x004fe20000400000 */
[----:B------:R-:W-:-:S06]  /*b740*/  FSETP.GEU.AND P0, PT, R5, -126, PT ;  /* 0xc2fc00000500780b */ /* 0x000fcc0003f0e000 */
[----:B------:R2:W5:Y:S01]  /*b750*/  MUFU.EX2 R111, R9 ;  /* 0x00000009006f7308 */ /* 0x0005620000000800 */
[----:B---3--:R-:W-:Y:S02]  /*b760*/  FFMA2 R10, R114.F32x2.HI_LO, UR39.F32, R0.F32 ;  /* 0x00000027720a7c49 */ /* 0x008fe40009200000 */
[----:B------:R-:W-:Y:S01]  /*b770*/  @!P1 FMUL R4, R4, 0.5 ;  /* 0x3f00000004049820 */ /* 0x000fe20000400000 */
[----:B----4-:R-:W-:Y:S02]  /*b780*/  @!P6 FMUL R109, R109, R109 ;  /* 0x0000006d6d6de220 */ /* 0x010fe40000400000 */
        /* <DEDUP_REMOVED lines=23> */
[----:B------:R-:W2:Y:S01]  /*b900*/  MUFU.EX2 R118, R8 ;  /* 0x0000000800767308 */ /* 0x000ea20000000800 */
[----:B---3--:R-:W-:Y:S02]  /*b910*/  FFMA2 R4, R120.F32x2.HI_LO, UR39.F32, R0.F32 ;  /* 0x0000002778047c49 */ /* 0x008fe40009200000 */
[----:B-----5:R-:W-:Y:S01]  /*b920*/  @!P0 FMUL R115, R115, R115 ;  /* 0x0000007373738220 */ /* 0x020fe20000400000 */
[----:B------:R-:W-:Y:S02]  /*b930*/  @!P2 FMUL R6, R6, 0.5 ;  /* 0x3f0000000606a820 */ /* 0x000fe40000400000 */
[----:B------:R-:W-:Y:S01]  /*b940*/  FSETP.GEU.AND P0, PT, R4, -126, PT ;  /* 0xc2fc00000400780b */ /* 0x000fe20003f0e000 */
[----:B------:R-:W-:Y:S01]  /*b950*/  @!P1 FMUL R7, R7, 0.5 ;  /* 0x3f00000007079820 */ /* 0x000fe20000400000 */
[----:B------:R-:W3:Y:S01]  /*b960*/  MUFU.EX2 R116, R10 ;  /* 0x0000000a00747308 */ /* 0x000ee20000000800 */
[----:B-1----:R-:W-:Y:S01]  /*b970*/  @!P5 FMUL R117, R117, R117 ;  /* 0x000000757575d220 */ /* 0x002fe20000400000 */
[----:B------:R-:W-:-:S06]  /*b980*/  FSETP.GEU.AND P5, PT, R150, -126, PT ;  /* 0xc2fc00009600780b */ /* 0x000fcc0003fae000 */
[----:B------:R-:W1:Y:S01]  /*b990*/  MUFU.EX2 R119, R9 ;  /* 0x0000000900777308 */ /* 0x000e620000000800 */
[----:B--2---:R-:W-:Y:S01]  /*b9a0*/  @!P4 FMUL R118, R118, R118 ;  /* 0x000000767676c220 */ /* 0x004fe20000400000 */
[----:B------:R-:W-:Y:S01]  /*b9b0*/  FSETP.GEU.AND P4, PT, R151, -126, PT ;  /* 0xc2fc00009700780b */ /* 0x000fe20003f8e000 */
[----:B------:R-:W-:-:S04]  /*b9c0*/  @!P0 FMUL R4, R4, 0.5 ;  /* 0x3f00000004048820 */ /* 0x000fc80000400000 */
[----:B------:R-:W-:Y:S01]  /*b9d0*/  @!P5 FMUL R150, R150, 0.5 ;  /* 0x3f0000009696d820 */ /* 0x000fe20000400000 */
[----:B------:R-:W2:Y:S01]  /*b9e0*/  MUFU.EX2 R120, R6 ;  /* 0x0000000600787308 */ /* 0x000ea20000000800 */
[----:B---3--:R-:W-:Y:S01]  /*b9f0*/  @!P6 FMUL R116, R116, R116 ;  /* 0x000000747474e220 */ /* 0x008fe20000400000 */
[----:B------:R-:W-:-:S05]  /*ba00*/  FSETP.GEU.AND P6, PT, R5, -126, PT ;  /* 0xc2fc00000500780b */ /* 0x000fca0003fce000 */
[----:B------:R-:W-:Y:S01]  /*ba10*/  @!P4 FMUL R151, R151, 0.5 ;  /* 0x3f0000009797c820 */ /* 0x000fe20000400000 */
[----:B------:R-:W3:Y:S01]  /*ba20*/  MUFU.EX2 R121, R7 ;  /* 0x0000000700797308 */ /* 0x000ee20000000800 */
        /* <DEDUP_REMOVED lines=33> */
[----:B------:R-:W-:-:S04]  /*bc40*/  FSETP.GEU.AND P2, PT, R32, -126, PT ;  /* 0xc2fc00002000780b */ /* 0x000fc80003f4e000 */
[----:B------:R-:W-:Y:S01]  /*bc50*/  F2FP.BF16.F32.PACK_AB R24, R153, R152 ;  /* 0x000000989918723e */ /* 0x000fe200000010ff */
[----:B------:R-:W-:Y:S01]  /*bc60*/  @!P3 FMUL R31, R31, 0.5 ;  /* 0x3f0000001f1fb820 */ /* 0x000fe20000400000 */
[----:B------:R-:W3:Y:S01]  /*bc70*/  MUFU.EX2 R158, R28 ;  /* 0x0000001c009e7308 */ /* 0x000ee20000000800 */
[----:B-1----:R-:W-:Y:S01]  /*bc80*/  @!P1 FMUL R154, R154, R154 ;  /* 0x0000009a9a9a9220 */ /* 0x002fe20000400000 */
[----:B------:R-:W-:-:S05]  /*bc90*/  FSETP.GEU.AND P1, PT, R33, -126, PT ;  /* 0xc2fc00002100780b */ /* 0x000fca0003f2e000 */
[----:B------:R-:W-:Y:S01]  /*bca0*/  @!P2 FMUL R32, R32, 0.5 ;  /* 0x3f0000002020a820 */ /* 0x000fe20000400000 */
[----:B------:R-:W1:Y:S01]  /*bcb0*/  MUFU.EX2 R159, R29 ;  /* 0x0000001d009f7308 */ /* 0x000e620000000800 */
[----:B--2---:R-:W-:Y:S01]  /*bcc0*/  @!P0 FMUL R155, R155, R155 ;  /* 0x0000009b9b9b8220 */ /* 0x004fe20000400000 */
[----:B------:R-:W-:-:S04]  /*bcd0*/  FSETP.GEU.AND P0, PT, R34, -126, PT ;  /* 0xc2fc00002200780b */ /* 0x000fc80003f0e000 */
[----:B------:R-:W-:Y:S01]  /*bce0*/  F2FP.BF16.F32.PACK_AB R25, R155, R154 ;  /* 0x0000009a9b19723e */ /* 0x000fe200000010ff */
[----:B------:R-:W-:Y:S01]  /*bcf0*/  @!P1 FMUL R33, R33, 0.5 ;  /* 0x3f00000021219820 */ /* 0x000fe20000400000 */
[----:B------:R-:W2:Y:S01]  /*bd00*/  MUFU.EX2 R160, R30 ;  /* 0x0000001e00a07308 */ /* 0x000ea20000000800 */
[----:B---3--:R-:W-:Y:S01]  /*bd10*/  @!P6 FMUL R158, R158, R158 ;  /* 0x0000009e9e9ee220 */ /* 0x008fe20000400000 */
[----:B------:R-:W-:-:S05]  /*bd20*/  FSETP.GEU.AND P6, PT, R35, -126, PT ;  /* 0xc2fc00002300780b */ /* 0x000fca0003fce000 */
[----:B------:R-:W-:Y:S01]  /*bd30*/  @!P0 FMUL R34, R34, 0.5 ;  /* 0x3f00000022228820 */ /* 0x000fe20000400000 */
[----:B------:R-:W3:Y:S01]  /*bd40*/  MUFU.EX2 R161, R31 ;  /* 0x0000001f00a17308 */ /* 0x000ee20000000800 */
[----:B-1----:R-:W-:Y:S01]  /*bd50*/  @!P5 FMUL R159, R159, R159 ;  /* 0x0000009f9f9fd220 */ /* 0x002fe20000400000 */
[----:B------:R-:W-:-:S04]  /*bd60*/  FSETP.GEU.AND P5, PT, R36, -126, PT ;  /* 0xc2fc00002400780b */ /* 0x000fc80003fae000 */
[----:B------:R-:W-:Y:S01]  /*bd70*/  F2FP.BF16.F32.PACK_AB R26, R159, R158 ;  /* 0x0000009e9f1a723e */ /* 0x000fe200000010ff */
        /* <DEDUP_REMOVED lines=120> */
[----:B------:R-:W-:Y:S02]  /*c500*/  FSETP.GEU.AND P6, PT, R67, -126, PT ;  /* 0xc2fc00004300780b */ /* 0x000fe40003fce000 */
[----:B------:R-:W-:-:S03]  /*c510*/  F2FP.BF16.F32.PACK_AB R60, R129, R128 ;  /* 0x00000080813c723e */ /* 0x000fc600000010ff */
[----:B------:R-:W-:Y:S01]  /*c520*/  @!P0 FMUL R66, R66, 0.5 ;  /* 0x3f00000042428820 */ /* 0x000fe20000400000 */
[----:B------:R-:W1:Y:S01]  /*c530*/  MUFU.EX2 R189, R63 ;  /* 0x0000003f00bd7308 */ /* 0x000e620000000800 */
[----:B--2---:R-:W-:Y:S01]  /*c540*/  @!P5 FMUL R187, R187, R187 ;  /* 0x000000bbbbbbd220 */ /* 0x004fe20000400000 */
[----:B------:R-:W-:Y:S02]  /*c550*/  FSETP.GEU.AND P5, PT, R68, -126, PT ;  /* 0xc2fc00004400780b */ /* 0x000fe40003fae000 */
[----:B------:R-:W-:Y:S02]  /*c560*/  F2FP.BF16.F32.PACK_AB R61, R131, R130 ;  /* 0x00000082833d723e */ /* 0x000fe400000010ff */
[----:B------:R-:W-:Y:S01]  /*c570*/  F2FP.BF16.F32.PACK_AB R40, R187, R186 ;  /* 0x000000babb28723e */ /* 0x000fe200000010ff */
[----:B------:R-:W-:Y:S01]  /*c580*/  @!P6 FMUL R67, R67, 0.5 ;  /* 0x3f0000004343e820 */ /* 0x000fe20000400000 */
[----:B------:R-:W2:Y:S01]  /*c590*/  MUFU.EX2 R42, R64 ;  /* 0x00000040002a7308 */ /* 0x000ea20000000800 */
[----:B---3--:R-:W-:Y:S01]  /*c5a0*/  @!P4 FMUL R188, R188, R188 ;  /* 0x000000bcbcbcc220 */ /* 0x008fe20000400000 */
[----:B------:R-:W-:-:S02]  /*c5b0*/  FSETP.GEU.AND P4, PT, R69, -126, PT ;  /* 0xc2fc00004500780b */ /* 0x000fc40003f8e000 */
[----:B------:R-:W-:-:S03]  /*c5c0*/  F2FP.BF16.F32.PACK_AB R62, R133, R132 ;  /* 0x00000084853e723e */ /* 0x000fc600000010ff */
[----:B------:R-:W-:Y:S01]  /*c5d0*/  @!P5 FMUL R68, R68, 0.5 ;  /* 0x3f0000004444d820 */ /* 0x000fe20000400000 */
[----:B------:R-:W3:Y:S01]  /*c5e0*/  MUFU.EX2 R50, R65 ;  /* 0x0000004100327308 */ /* 0x000ee20000000800 */
[----:B-1----:R-:W-:Y:S01]  /*c5f0*/  @!P3 FMUL R189, R189, R189 ;  /* 0x000000bdbdbdb220 */ /* 0x002fe20000400000 */
[----:B------:R-:W-:Y:S02]  /*c600*/  FSETP.GEU.AND P3, PT, R70, -126, PT ;  /* 0xc2fc00004600780b */ /* 0x000fe40003f6e000 */
[----:B------:R-:W-:Y:S02]  /*c610*/  F2FP.BF16.F32.PACK_AB R63, R135, R134 ;  /* 0x00000086873f723e */ /* 0x000fe400000010ff */
[----:B------:R-:W-:Y:S01]  /*c620*/  F2FP.BF16.F32.PACK_AB R41, R189, R188 ;  /* 0x000000bcbd29723e */ /* 0x000fe200000010ff */
[----:B------:R-:W-:Y:S01]  /*c630*/  @!P4 FMUL R69, R69, 0.5 ;  /* 0x3f0000004545c820 */ /* 0x000fe20000400000 */
[----:B------:R-:W1:Y:S01]  /*c640*/  MUFU.EX2 R43, R66 ;  /* 0x00000042002b7308 */ /* 0x000e620000000800 */
[----:B--2---:R-:W-:Y:S01]  /*c650*/  @!P2 FMUL R42, R42, R42 ;  /* 0x0000002a2a2aa220 */ /* 0x004fe20000400000 */
[----:B------:R-:W-:-:S02]  /*c660*/  FSETP.GEU.AND P2, PT, R71, -126, PT ;  /* 0xc2fc00004700780b */ /* 0x000fc40003f4e000 */
[----:B------:R-:W-:Y:S02]  /*c670*/  F2FP.BF16.F32.PACK_AB R64, R137, R136 ;  /* 0x000000888940723e */ /* 0x000fe400000010ff */
[----:B------:R2:W-:Y:S01]  /*c680*/  STL [R1+0x10], R42 ;  /* 0x0000102a01007387 */ /* 0x0005e20000100800 */
[----:B------:R-:W-:Y:S01]  /*c690*/  @!P3 FMUL R70, R70, 0.5 ;  /* 0x3f0000004646b820 */ /* 0x000fe20000400000 */
[----:B------:R-:W4:Y:S01]  /*c6a0*/  MUFU.EX2 R49, R67 ;  /* 0x0000004300317308 */ /* 0x000f220000000800 */
[----:B---3--:R-:W-:Y:S01]  /*c6b0*/  @!P1 FMUL R50, R50, R50 ;  /* 0x0000003232329220 */ /* 0x008fe20000400000 */
[----:B------:R-:W-:Y:S02]  /*c6c0*/  FSETP.GEU.AND P1, PT, R72, -126, PT ;  /* 0xc2fc00004800780b */ /* 0x000fe40003f2e000 */
[----:B------:R-:W-:Y:S02]  /*c6d0*/  F2FP.BF16.F32.PACK_AB R65, R139, R138 ;  /* 0x0000008a8b41723e */ /* 0x000fe400000010ff */
[----:B------:R-:W-:Y:S01]  /*c6e0*/  STL [R1+0x14], R50 ;  /* 0x0000143201007387 */ /* 0x000fe20000100800 */
[----:B------:R-:W-:Y:S01]  /*c6f0*/  @!P2 FMUL R71, R71, 0.5 ;  /* 0x3f0000004747a820 */ /* 0x000fe20000400000 */
[----:B------:R-:W3:Y:S01]  /*c700*/  MUFU.EX2 R44, R68 ;  /* 0x00000044002c7308 */ /* 0x000ee20000000800 */
[----:B-1----:R-:W-:Y:S01]  /*c710*/  @!P0 FMUL R43, R43, R43 ;  /* 0x0000002b2b2b8220 */ /* 0x002fe20000400000 */
[----:B------:R-:W-:-:S02]  /*c720*/  FSETP.GEU.AND P0, PT, R73, -126, PT ;  /* 0xc2fc00004900780b */ /* 0x000fc40003f0e000 */
[----:B------:R-:W-:Y:S02]  /*c730*/  F2FP.BF16.F32.PACK_AB R66, R141, R140 ;  /* 0x0000008c8d42723e */ /* 0x000fe400000010ff */
[----:B------:R1:W-:Y:S01]  /*c740*/  STL [R1+0x18], R43 ;  /* 0x0000182b01007387 */ /* 0x0003e20000100800 */
[----:B------:R-:W-:Y:S01]  /*c750*/  @!P1 FMUL R72, R72, 0.5 ;  /* 0x3f00000048489820 */ /* 0x000fe20000400000 */
[----:B------:R-:W5:Y:S01]  /*c760*/  MUFU.EX2 R48, R69 ;  /* 0x0000004500307308 */ /* 0x000f620000000800 */
[----:B----4-:R-:W-:Y:S01]  /*c770*/  @!P6 FMUL R49, R49, R49 ;  /* 0x000000313131e220 */ /* 0x010fe20000400000 */
[----:B------:R-:W-:Y:S02]  /*c780*/  FSETP.GEU.AND P6, PT, R74, -126, PT ;  /* 0xc2fc00004a00780b */ /* 0x000fe40003fce000 */
[----:B------:R-:W-:Y:S02]  /*c790*/  F2FP.BF16.F32.PACK_AB R67, R143, R142 ;  /* 0x0000008e8f43723e */ /* 0x000fe400000010ff */
[----:B------:R-:W-:Y:S01]  /*c7a0*/  STL [R1+0x1c], R49 ;  /* 0x00001c3101007387 */ /* 0x000fe20000100800 */
[----:B------:R-:W-:Y:S01]  /*c7b0*/  @!P0 FMUL R73, R73, 0.5 ;  /* 0x3f00000049498820 */ /* 0x000fe20000400000 */
[----:B------:R-:W4:Y:S01]  /*c7c0*/  MUFU.EX2 R45, R70 ;  /* 0x00000046002d7308 */ /* 0x000f220000000800 */
[----:B---3--:R-:W-:Y:S01]  /*c7d0*/  @!P5 FMUL R44, R44, R44 ;  /* 0x0000002c2c2cd220 */ /* 0x008fe20000400000 */
[----:B------:R-:W-:-:S02]  /*c7e0*/  FSETP.GEU.AND P5, PT, R75, -126, PT ;  /* 0xc2fc00004b00780b */ /* 0x000fc40003fae000 */
[----:B--2---:R-:W-:Y:S02]  /*c7f0*/  F2FP.BF16.F32.PACK_AB R42, R50, R42 ;  /* 0x0000002a322a723e */ /* 0x004fe400000010ff */
[----:B------:R2:W-:Y:S01]  /*c800*/  STL [R1+0x20], R44 ;  /* 0x0000202c01007387 */ /* 0x0005e20000100800 */
[----:B------:R-:W-:Y:S01]  /*c810*/  @!P6 FMUL R74, R74, 0.5 ;  /* 0x3f0000004a4ae820 */ /* 0x000fe20000400000 */
[----:B------:R-:W3:Y:S01]  /*c820*/  MUFU.EX2 R47, R71 ;  /* 0x00000047002f7308 */ /* 0x000ee20000000800 */
[----:B-----5:R-:W-:Y:S01]  /*c830*/  @!P4 FMUL R48, R48, R48 ;  /* 0x000000303030c220 */ /* 0x020fe20000400000 */
[----:B------:R-:W-:Y:S02]  /*c840*/  FSETP.GEU.AND P4, PT, R76, -126, PT ;  /* 0xc2fc00004c00780b */ /* 0x000fe40003f8e000 */
[----:B------:R-:W-:Y:S02]  /*c850*/  F2FP.BF16.F32.PACK_AB R68, R145, R144 ;  /* 0x000000909144723e */ /* 0x000fe400000010ff */
[----:B------:R-:W-:Y:S01]  /*c860*/  STL [R1+0x24], R48 ;  /* 0x0000243001007387 */ /* 0x000fe20000100800 */
[----:B------:R-:W-:Y:S01]  /*c870*/  @!P5 FMUL R75, R75, 0.5 ;  /* 0x3f0000004b4bd820 */ /* 0x000fe20000400000 */
[----:B------:R-:W5:Y:S01]  /*c880*/  MUFU.EX2 R5, R72 ;  /* 0x0000004800057308 */ /* 0x000f620000000800 */
[----:B----4-:R-:W-:Y:S01]  /*c890*/  @!P3 FMUL R45, R45, R45 ;  /* 0x0000002d2d2db220 */ /* 0x010fe20000400000 */
[----:B------:R-:W-:-:S02]  /*c8a0*/  FSETP.GEU.AND P3, PT, R77, -126, PT ;  /* 0xc2fc00004d00780b */ /* 0x000fc40003f6e000 */
[----:B-1----:R-:W-:Y:S02]  /*c8b0*/  F2FP.BF16.F32.PACK_AB R43, R49, R43 ;  /* 0x0000002b312b723e */ /* 0x002fe400000010ff */
        /* <DEDUP_REMOVED lines=9> */
[----:B-----5:R-:W-:Y:S01]  /*c950*/  @!P1 FMUL R5, R5, R5 ;  /* 0x0000000505059220 */ /* 0x020fe20000400000 */
[----:B------:R-:W-:-:S02]  /*c960*/  FSETP.GEU.AND P1, PT, R79, -126, PT ;  /* 0xc2fc00004f00780b */ /* 0x000fc40003f2e000 */
[----:B--2---:R-:W-:Y:S02]  /*c970*/  F2FP.BF16.F32.PACK_AB R44, R48, R44 ;  /* 0x0000002c302c723e */ /* 0x004fe400000010ff */
[----:B------:R-:W-:Y:S01]  /*c980*/  STL [R1+0x30], R5 ;  /* 0x0000300501007387 */ /* 0x000fe20000100800 */
[----:B------:R-:W-:Y:S01]  /*c990*/  @!P2 FMUL R78, R78, 0.5 ;  /* 0x3f0000004e4ea820 */ /* 0x000fe20000400000 */
[----:B------:R-:W2:Y:S01]  /*c9a0*/  MUFU.EX2 R4, R75 ;  /* 0x0000004b00047308 */ /* 0x000ea20000000800 */
[----:B----4-:R-:W-:Y:S01]  /*c9b0*/  @!P0 FMUL R46, R46, R46 ;  /* 0x0000002e2e2e8220 */ /* 0x010fe20000400000 */
[----:B------:R-:W-:Y:S02]  /*c9c0*/  FSETP.GEU.AND P0, PT, R80, -126, PT ;  /* 0xc2fc00005000780b */ /* 0x000fe40003f0e000 */
[----:B------:R-:W-:Y:S02]  /*c9d0*/  F2FP.BF16.F32.PACK_AB R70, R149, R148 ;  /* 0x000000949546723e */ /* 0x000fe400000010ff */
[----:B------:R4:W-:Y:S01]  /*c9e0*/  STL [R1+0x34], R46 ;  /* 0x0000342e01007387 */ /* 0x0009e20000100800 */
[----:B------:R-:W-:Y:S01]  /*c9f0*/  @!P1 FMUL R79, R79, 0.5 ;  /* 0x3f0000004f4f9820 */ /* 0x000fe20000400000 */
[----:B------:R-:W5:Y:S01]  /*ca00*/  MUFU.EX2 R9, R76 ;  /* 0x0000004c00097308 */ /* 0x000f620000000800 */
[----:B---3--:R-:W-:Y:S01]  /*ca10*/  @!P6 FMUL R7, R7, R7 ;  /* 0x000000070707e220 */ /* 0x008fe20000400000 */
[----:B------:R-:W-:-:S02]  /*ca20*/  FSETP.GEU.AND P6, PT, R81, -126, PT ;  /* 0xc2fc00005100780b */ /* 0x000fc40003fce000 */
[----:B-1----:R-:W-:Y:S02]  /*ca30*/  F2FP.BF16.F32.PACK_AB R45, R47, R45 ;  /* 0x0000002d2f2d723e */ /* 0x002fe400000010ff */
[----:B------:R1:W-:Y:S01]  /*ca40*/  STL [R1+0x38], R7 ;  /* 0x0000380701007387 */ /* 0x0003e20000100800 */
[----:B------:R-:W-:Y:S01]  /*ca50*/  @!P0 FMUL R80, R80, 0.5 ;  /* 0x3f00000050508820 */ /* 0x000fe20000400000 */
[----:B------:R-:W3:Y:S01]  /*ca60*/  MUFU.EX2 R6, R77 ;  /* 0x0000004d00067308 */ /* 0x000ee20000000800 */
[----:B--2---:R-:W-:Y:S01]  /*ca70*/  @!P5 FMUL R4, R4, R4 ;  /* 0x000000040404d220 */ /* 0x004fe20000400000 */
[----:B------:R-:W-:Y:S02]  /*ca80*/  FSETP.GEU.AND P5, PT, R82, -126, PT ;  /* 0xc2fc00005200780b */ /* 0x000fe40003fae000 */
[----:B------:R-:W-:Y:S02]  /*ca90*/  F2FP.BF16.F32.PACK_AB R71, R93, R92 ;  /* 0x0000005c5d47723e */ /* 0x000fe400000010ff */
[----:B------:R1:W-:Y:S01]  /*caa0*/  STL [R1+0x3c], R4 ;  /* 0x00003c0401007387 */ /* 0x0003e20000100800 */
[----:B------:R-:W-:Y:S01]  /*cab0*/  @!P6 FMUL R81, R81, 0.5 ;  /* 0x3f0000005151e820 */ /* 0x000fe20000400000 */
[----:B------:R-:W2:Y:S01]  /*cac0*/  MUFU.EX2 R11, R78 ;  /* 0x0000004e000b7308 */ /* 0x000ea20000000800 */
[----:B-----5:R-:W-:Y:S01]  /*cad0*/  @!P4 FMUL R9, R9, R9 ;  /* 0x000000090909c220 */ /* 0x020fe20000400000 */
[----:B------:R-:W-:-:S02]  /*cae0*/  FSETP.GEU.AND P4, PT, R83, -126, PT ;  /* 0xc2fc00005300780b */ /* 0x000fc40003f8e000 */
[----:B------:R-:W-:Y:S02]  /*caf0*/  F2FP.BF16.F32.PACK_AB R72, R95, R94 ;  /* 0x0000005e5f48723e */ /* 0x000fe400000010ff */
[----:B------:R1:W-:Y:S01]  /*cb00*/  STL [R1+0x40], R9 ;  /* 0x0000400901007387 */ /* 0x0003e20000100800 */
[----:B------:R-:W-:Y:S01]  /*cb10*/  @!P5 FMUL R82, R82, 0.5 ;  /* 0x3f0000005252d820 */ /* 0x000fe20000400000 */
[----:B------:R-:W5:Y:S01]  /*cb20*/  MUFU.EX2 R8, R79 ;  /* 0x0000004f00087308 */ /* 0x000f620000000800 */
[----:B---3--:R-:W-:Y:S01]  /*cb30*/  @!P3 FMUL R6, R6, R6 ;  /* 0x000000060606b220 */ /* 0x008fe20000400000 */
[----:B------:R-:W-:Y:S02]  /*cb40*/  FSETP.GEU.AND P3, PT, R84, -126, PT ;  /* 0xc2fc00005400780b */ /* 0x000fe40003f6e000 */
[----:B------:R-:W-:Y:S02]  /*cb50*/  F2FP.BF16.F32.PACK_AB R73, R97, R96 ;  /* 0x000000606149723e */ /* 0x000fe400000010ff */
[----:B------:R1:W-:Y:S01]  /*cb60*/  STL [R1+0x44], R6 ;  /* 0x0000440601007387 */ /* 0x0003e20000100800 */
[----:B------:R-:W-:Y:S01]  /*cb70*/  @!P4 FMUL R83, R83, 0.5 ;  /* 0x3f0000005353c820 */ /* 0x000fe20000400000 */
[----:B------:R-:W3:Y:S01]  /*cb80*/  MUFU.EX2 R157, R80 ;  /* 0x00000050009d7308 */ /* 0x000ee20000000800 */
[----:B--2---:R-:W-:Y:S01]  /*cb90*/  @!P2 FMUL R11, R11, R11 ;  /* 0x0000000b0b0ba220 */ /* 0x004fe20000400000 */
[----:B------:R-:W-:-:S02]  /*cba0*/  FSETP.GEU.AND P2, PT, R85, -126, PT ;  /* 0xc2fc00005500780b */ /* 0x000fc40003f4e000 */
[----:B------:R-:W-:Y:S02]  /*cbb0*/  F2FP.BF16.F32.PACK_AB R74, R99, R98 ;  /* 0x00000062634a723e */ /* 0x000fe400000010ff */
[----:B------:R1:W-:Y:S01]  /*cbc0*/  STL [R1+0x48], R11 ;  /* 0x0000480b01007387 */ /* 0x0003e20000100800 */
[----:B------:R-:W-:Y:S01]  /*cbd0*/  @!P3 FMUL R84, R84, 0.5 ;  /* 0x3f0000005454b820 */ /* 0x000fe20000400000 */
[----:B------:R-:W2:Y:S01]  /*cbe0*/  MUFU.EX2 R10, R81 ;  /* 0x00000051000a7308 */ /* 0x000ea20000000800 */
[----:B-----5:R-:W-:Y:S01]  /*cbf0*/  @!P1 FMUL R8, R8, R8 ;  /* 0x0000000808089220 */ /* 0x020fe20000400000 */
[----:B------:R-:W-:Y:S02]  /*cc00*/  FSETP.GEU.AND P1, PT, R86, -126, PT ;  /* 0xc2fc00005600780b */ /* 0x000fe40003f2e000 */
[----:B------:R-:W-:Y:S02]  /*cc10*/  F2FP.BF16.F32.PACK_AB R75, R101, R100 ;  /* 0x00000064654b723e */ /* 0x000fe400000010ff */
[----:B------:R1:W-:Y:S01]  /*cc20*/  STL [R1+0x4c], R8 ;  /* 0x00004c0801007387 */ /* 0x0003e20000100800 */
[----:B------:R-:W-:Y:S01]  /*cc30*/  @!P2 FMUL R85, R85, 0.5 ;  /* 0x3f0000005555a820 */ /* 0x000fe20000400000 */
[----:B------:R-:W5:Y:S01]  /*cc40*/  MUFU.EX2 R20, R82 ;  /* 0x0000005200147308 */ /* 0x000f620000000800 */
[----:B---3--:R-:W-:Y:S01]  /*cc50*/  @!P0 FMUL R157, R157, R157 ;  /* 0x0000009d9d9d8220 */ /* 0x008fe20000400000 */
[----:B------:R-:W-:-:S02]  /*cc60*/  FSETP.GEU.AND P0, PT, R87, -126, PT ;  /* 0xc2fc00005700780b */ /* 0x000fc40003f0e000 */
[----:B------:R-:W-:Y:S02]  /*cc70*/  F2FP.BF16.F32.PACK_AB R76, R103, R102 ;  /* 0x00000066674c723e */ /* 0x000fe400000010ff */
[----:B------:R1:W-:Y:S01]  /*cc80*/  STL [R1+0x50], R157 ;  /* 0x0000509d01007387 */ /* 0x0003e20000100800 */
[----:B------:R-:W-:Y:S01]  /*cc90*/  @!P1 FMUL R86, R86, 0.5 ;  /* 0x3f00000056569820 */ /* 0x000fe20000400000 */
[----:B------:R-:W3:Y:S01]  /*cca0*/  MUFU.EX2 R21, R83 ;  /* 0x0000005300157308 */ /* 0x000ee20000000800 */
[----:B--2---:R-:W-:Y:S01]  /*ccb0*/  @!P6 FMUL R10, R10, R10 ;  /* 0x0000000a0a0ae220 */ /* 0x004fe20000400000 */
[----:B------:R-:W-:Y:S02]  /*ccc0*/  LOP3.LUT P6, RZ, R3, 0x3, R2, 0x48, !PT ;  /* 0x0000000303ff7812 */ /* 0x000fe400078c4802 */
[----:B------:R-:W-:Y:S02]  /*ccd0*/  F2FP.BF16.F32.PACK_AB R77, R105, R104 ;  /* 0x00000068694d723e */ /* 0x000fe400000010ff */
[----:B------:R1:W-:Y:S01]  /*cce0*/  STL [R1+0x54], R10 ;  /* 0x0000540a01007387 */ /* 0x0003e20000100800 */
[----:B------:R-:W-:Y:S01]  /*ccf0*/  @!P0 FMUL R87, R87, 0.5 ;  /* 0x3f00000057578820 */ /* 0x000fe20000400000 */
[----:B------:R-:W2:Y:S01]  /*cd00*/  MUFU.EX2 R14, R84 ;  /* 0x00000054000e7308 */ /* 0x000ea20000000800 */
[----:B-----5:R-:W-:Y:S01]  /*cd10*/  @!P5 FMUL R20, R20, R20 ;  /* 0x000000141414d220 */ /* 0x020fe20000400000 */
[----:B------:R-:W-:-:S02]  /*cd20*/  F2FP.BF16.F32.PACK_AB R78, R107, R106 ;  /* 0x0000006a6b4e723e */ /* 0x000fc400000010ff */
[----:B------:R-:W-:Y:S02]  /*cd30*/  F2FP.BF16.F32.PACK_AB R79, R109, R108 ;  /* 0x0000006c6d4f723e */ /* 0x000fe400000010ff */
[----:B------:R1:W-:Y:S01]  /*cd40*/  STL [R1+0x58], R20 ;  /* 0x0000581401007387 */ /* 0x0003e20000100800 */
[----:B------:R-:W-:Y:S01]  /*cd50*/  F2FP.BF16.F32.PACK_AB R80, R111, R110 ;  /* 0x0000006e6f50723e */ /* 0x000fe200000010ff */
[----:B------:R-:W5:Y:S01]  /*cd60*/  MUFU.EX2 R15, R85 ;  /* 0x00000055000f7308 */ /* 0x000f620000000800 */
[----:B---3--:R-:W-:Y:S01]  /*cd70*/  @!P4 FMUL R21, R21, R21 ;  /* 0x000000151515c220 */ /* 0x008fe20000400000 */
[----:B------:R-:W-:Y:S02]  /*cd80*/  F2FP.BF16.F32.PACK_AB R81, R113, R112 ;  /* 0x000000707151723e */ /* 0x000fe400000010ff */
[----:B------:R-:W-:Y:S02]  /*cd90*/  F2FP.BF16.F32.PACK_AB R82, R115, R114 ;  /* 0x000000727352723e */ /* 0x000fe400000010ff */
[----:B------:R1:W-:Y:S01]  /*cda0*/  STL [R1+0x5c], R21 ;  /* 0x00005c1501007387 */ /* 0x0003e20000100800 */
[----:B------:R-:W-:Y:S01]  /*cdb0*/  F2FP.BF16.F32.PACK_AB R83, R117, R116 ;  /* 0x000000747553723e */ /* 0x000fe200000010ff */
[----:B------:R-:W3:Y:S01]  /*cdc0*/  MUFU.EX2 R12, R86 ;  /* 0x00000056000c7308 */ /* 0x000ee20000000800 */
[----:B--2---:R-:W-:Y:S01]  /*cdd0*/  @!P3 FMUL R14, R14, R14 ;  /* 0x0000000e0e0eb220 */ /* 0x004fe20000400000 */
[----:B------:R-:W-:-:S02]  /*cde0*/  F2FP.BF16.F32.PACK_AB R84, R119, R118 ;  /* 0x000000767754723e */ /* 0x000fc400000010ff */
[----:B----4-:R-:W-:Y:S02]  /*cdf0*/  F2FP.BF16.F32.PACK_AB R46, R46, R5 ;  /* 0x000000052e2e723e */ /* 0x010fe400000010ff */
[----:B------:R1:W-:Y:S01]  /*ce00*/  STL [R1+0x68], R14 ;  /* 0x0000680e01007387 */ /* 0x0003e20000100800 */
[----:B------:R-:W-:Y:S01]  /*ce10*/  F2FP.BF16.F32.PACK_AB R47, R4, R7 ;  /* 0x00000007042f723e */ /* 0x000fe200000010ff */
[----:B------:R-:W2:Y:S01]  /*ce20*/  MUFU.EX2 R13, R87 ;  /* 0x00000057000d7308 */ /* 0x000ea20000000800 */
[----:B-----5:R-:W-:Y:S01]  /*ce30*/  @!P2 FMUL R15, R15, R15 ;  /* 0x0000000f0f0fa220 */ /* 0x020fe20000400000 */
[----:B------:R-:W-:Y:S02]  /*ce40*/  F2FP.BF16.F32.PACK_AB R85, R121, R120 ;  /* 0x000000787955723e */ /* 0x000fe400000010ff */
[----:B------:R-:W-:Y:S02]  /*ce50*/  F2FP.BF16.F32.PACK_AB R48, R6, R9 ;  /* 0x000000090630723e */ /* 0x000fe400000010ff */
[----:B------:R1:W-:Y:S01]  /*ce60*/  STL [R1+0x6c], R15 ;  /* 0x00006c0f01007387 */ /* 0x0003e20000100800 */
[----:B------:R-:W-:Y:S01]  /*ce70*/  F2FP.BF16.F32.PACK_AB R49, R8, R11 ;  /* 0x0000000b0831723e */ /* 0x000fe200000010ff */
[----:B---3--:R-:W-:Y:S01]  /*ce80*/  @!P1 FMUL R12, R12, R12 ;  /* 0x0000000c0c0c9220 */ /* 0x008fe20000400000 */
[----:B------:R-:W-:-:S02]  /*ce90*/  F2FP.BF16.F32.PACK_AB R86, R123, R122 ;  /* 0x0000007a7b56723e */ /* 0x000fc400000010ff */
[----:B------:R-:W-:Y:S02]  /*cea0*/  F2FP.BF16.F32.PACK_AB R50, R10, R157 ;  /* 0x0000009d0a32723e */ /* 0x000fe400000010ff */
[----:B------:R1:W-:Y:S01]  /*ceb0*/  STL [R1+0x60], R12 ;  /* 0x0000600c01007387 */ /* 0x0003e20000100800 */
[----:B------:R-:W-:Y:S01]  /*cec0*/  F2FP.BF16.F32.PACK_AB R51, R21, R20 ;  /* 0x000000141533723e */ /* 0x000fe200000010ff */
[----:B--2---:R-:W-:Y:S01]  /*ced0*/  @!P0 FMUL R13, R13, R13 ;  /* 0x0000000d0d0d8220 */ /* 0x004fe20000400000 */
[----:B------:R-:W-:Y:S02]  /*cee0*/  F2FP.BF16.F32.PACK_AB R87, R151, R150 ;  /* 0x000000969757723e */ /* 0x000fe400000010ff */
[----:B------:R-:W-:Y:S02]  /*cef0*/  F2FP.BF16.F32.PACK_AB R52, R15, R14 ;  /* 0x0000000e0f34723e */ /* 0x000fe400000010ff */
[----:B------:R1:W-:Y:S01]  /*cf00*/  STL [R1+0x64], R13 ;  /* 0x0000640d01007387 */ /* 0x0003e20000100800 */
[----:B------:R-:W-:Y:S01]  /*cf10*/  F2FP.BF16.F32.PACK_AB R53, R13, R12 ;  /* 0x0000000c0d35723e */ /* 0x000fe200000010ff */
[----:B------:R-:W-:Y:S06]  /*cf20*/  @!P6 BRA `(.L_x_230) ;  /* 0x000000000040e947 */ /* 0x000fec0003800000 */
[----:B------:R-:W-:Y:S01]  /*cf30*/  MOV R2, 0x8 ;  /* 0x0000000800027802 */ /* 0x000fe20000000f00 */
[----:B------:R-:W2:Y:S01]  /*cf40*/  LDCU.64 UR6, c[0x4][0xb0] ;  /* 0x01001600ff0677ac */ /* 0x000ea20008000a00 */
[----:B-1----:R-:W-:Y:S02]  /*cf50*/  HFMA2 R12, -RZ, RZ, 0, 5.9604644775390625e-08 ;  /* 0x00000001ff0c7431 */ /* 0x002fe400000001ff */
[----:B------:R-:W-:Y:S01]  /*cf60*/  IMAD.MOV.U32 R8, RZ, RZ, 0x1be ;  /* 0x000001beff087424 */ /* 0x000fe200078e00ff */
[----:B------:R-:W1:Y:S01]  /*cf70*/  LDCU.64 UR4, c[0x4][0xb8] ;  /* 0x01001700ff0477ac */ /* 0x000e620008000a00 */
[----:B------:R-:W3:Y:S01]  /*cf80*/  LDC.64 R2, c[0x4][R2] ;  /* 0x0100000002027b82 */ /* 0x000ee20000000a00 */
[----:B------:R-:W-:Y:S01]  /*cf90*/  IMAD.MOV.U32 R13, RZ, RZ, RZ ;  /* 0x000000ffff0d7224 */ /* 0x000fe200078e00ff */
[----:B------:R-:W4:Y:S01]  /*cfa0*/  LDCU.64 UR8, c[0x4][0x20] ;  /* 0x01000400ff0877ac */ /* 0x000f220008000a00 */
[----:B--2---:R-:W-:Y:S01]  /*cfb0*/  IMAD.U32 R4, RZ, RZ, UR6 ;  /* 0x00000006ff047e24 */ /* 0x004fe2000f8e00ff */
[----:B------:R-:W-:Y:S01]  /*cfc0*/  MOV R5, UR7 ;  /* 0x0000000700057c02 */ /* 0x000fe20008000f00 */
[----:B-1----:R-:W-:Y:S01]  /*cfd0*/  IMAD.U32 R6, RZ, RZ, UR4 ;  /* 0x00000004ff067e24 */ /* 0x002fe2000f8e00ff */
[----:B------:R-:W-:Y:S01]  /*cfe0*/  MOV R7, UR5 ;  /* 0x0000000500077c02 */ /* 0x000fe20008000f00 */
[----:B----4-:R-:W-:Y:S01]  /*cff0*/  IMAD.U32 R10, RZ, RZ, UR8 ;  /* 0x00000008ff0a7e24 */ /* 0x010fe2000f8e00ff */
[----:B------:R-:W-:-:S02]  /*d000*/  MOV R11, UR9 ;  /* 0x00000009000b7c02 */ /* 0x000fc40008000f00 */
[----:B------:R-:W-:-:S07]  /*d010*/  LEPC R20, `(.L_x_230) ;  /* 0x000000001014794e */ /* 0x000fce0000000000 */
[----:B---3--:R-:W-:Y:S05]  /*d020*/  CALL.ABS.NOINC R2 ;  /* 0x0000000002007343 */ /* 0x008fea0003c00000 */
.L_x_230:
[C---:B------:R-:W-:Y:S01]  /*d030*/  FSETP.NEU.AND P0, PT, R17.reuse, -INF , PT ;  /* 0xff8000001100780b */ /* 0x040fe20003f0d000 */
[----:B------:R-:W2:Y:S01]  /*d040*/  S2R R2, SR_TID.X ;  /* 0x0000000000027919 */ /* 0x000ea20000002100 */
[----:B------:R-:W-:Y:S05]  /*d050*/  WARPSYNC.ALL ;  /* 0x0000000000007948 */ /* 0x000fea0003800000 */
[----:B------:R-:W-:Y:S01]  /*d060*/  FSEL R0, R17, RZ, P0 ;  /* 0x000000ff11007208 */ /* 0x000fe20000000000 */
[----:B------:R-:W-:Y:S01]  /*d070*/  UIADD3 UR4, UPT, UPT, UR52, 0x20, URZ ;  /* 0x0000002034047890 */ /* 0x000fe2000fffe0ff */
[----:B------:R3:W-:Y:S03]  /*d080*/  STTM.x32 tmem[UR52], R56 ;  /* 0x00000038000079ed */ /* 0x0007e600082c0034 */
[----:B------:R-:W-:Y:S01]  /*d090*/  FMUL R0, R0, -UR39 ;  /* 0x8000002700007c20 */ /* 0x000fe20008400000 */
[----:B------:R-:W-:-:S03]  /*d0a0*/  USHF.R.U32.HI UR4, URZ, 0x15, UR4 ;  /* 0x00000015ff047899 */ /* 0x000fc60008011604 */
[--C-:B------:R-:W-:Y:S02]  /*d0b0*/  FFMA2 R88, R88.F32x2.HI_LO, UR39.F32, R0.reuse.F32 ;  /* 0x0000002758587c49 */ /* 0x100fe40009200000 */
[----:B------:R-:W-:Y:S01]  /*d0c0*/  FFMA2 R90, R90.F32x2.HI_LO, UR39.F32, R0.F32 ;  /* 0x000000275a5a7c49 */ /* 0x000fe20009200000 */
[----:B------:R-:W-:Y:S02]  /*d0d0*/  MOV R3, UR4 ;  /* 0x0000000400037c02 */ /* 0x000fe40008000f00 */
[----:B------:R-:W-:Y:S02]  /*d0e0*/  FSETP.GEU.AND P4, PT, R88, -126, PT ;  /* 0xc2fc00005800780b */ /* 0x000fe40003f8e000 */
[----:B------:R-:W-:Y:S02]  /*d0f0*/  FSETP.GEU.AND P3, PT, R89, -126, PT ;  /* 0xc2fc00005900780b */ /* 0x000fe40003f6e000 */
[----:B------:R-:W-:Y:S02]  /*d100*/  FSETP.GEU.AND P2, PT, R90, -126, PT ;  /* 0xc2fc00005a00780b */ /* 0x000fe40003f4e000 */
[----:B------:R-:W-:-:S07]  /*d110*/  FSETP.GEU.AND P1, PT, R91, -126, PT ;  /* 0xc2fc00005b00780b */ /* 0x000fce0003f2e000 */
[----:B------:R-:W-:Y:S02]  /*d120*/  @!P4 FMUL R88, R88, 0.5 ;  /* 0x3f0000005858c820 */ /* 0x000fe40000400000 */
[----:B------:R-:W-:Y:S02]  /*d130*/  @!P3 FMUL R89, R89, 0.5 ;  /* 0x3f0000005959b820 */ /* 0x000fe40000400000 */
[----:B------:R-:W-:Y:S02]  /*d140*/  @!P2 FMUL R90, R90, 0.5 ;  /* 0x3f0000005a5aa820 */ /* 0x000fe40000400000 */
[----:B------:R-:W-:Y:S01]  /*d150*/  @!P1 FMUL R91, R91, 0.5 ;  /* 0x3f0000005b5b9820 */ /* 0x000fe20000400000 */
[----:B---3--:R-:W3:Y:S01]  /*d160*/  MUFU.EX2 R58, R88 ;  /* 0x00000058003a7308 */ /* 0x008ee20000000800 */
[----:B--2---:R-:W-:-:S04]  /*d170*/  SHF.R.U32.HI R60, RZ, 0x5, R2 ;  /* 0x00000005ff3c7819 */ /* 0x004fc80000011602 */
[----:B------:R-:W-:-:S03]  /*d180*/  LOP3.LUT P0, RZ, R3, 0x3, R60, 0x48, !PT ;  /* 0x0000000303ff7812 */ /* 0x000fc6000780483c */
[----:B------:R-:W2:Y:S08]  /*d190*/  MUFU.EX2 R59, R89 ;  /* 0x00000059003b7308 */ /* 0x000eb00000000800 */
[----:B------:R-:W4:Y:S01]  /*d1a0*/  MUFU.EX2 R56, R90 ;  /* 0x0000005a00387308 */ /* 0x000f220000000800 */
[----:B---3--:R-:W-:-:S07]  /*d1b0*/  @!P4 FMUL R58, R58, R58 ;  /* 0x0000003a3a3ac220 */ /* 0x008fce0000400000 */
[----:B------:R-:W3:Y:S01]  /*d1c0*/  MUFU.EX2 R57, R91 ;  /* 0x0000005b00397308 */ /* 0x000ee20000000800 */
[----:B--2---:R-:W-:-:S05]  /*d1d0*/  @!P3 FMUL R59, R59, R59 ;  /* 0x0000003b3b3bb220 */ /* 0x004fca0000400000 */
[----:B------:R-:W-:Y:S01]  /*d1e0*/  F2FP.BF16.F32.PACK_AB R54, R59, R58 ;  /* 0x0000003a3b36723e */ /* 0x000fe200000010ff */
[----:B----4-:R-:W-:Y:S01]  /*d1f0*/  @!P2 FMUL R56, R56, R56 ;  /* 0x000000383838a220 */ /* 0x010fe20000400000 */
[----:B---3--:R-:W-:-:S05]  /*d200*/  @!P1 FMUL R57, R57, R57 ;  /* 0x0000003939399220 */ /* 0x008fca0000400000 */
[----:B------:R-:W-:Y:S01]  /*d210*/  F2FP.BF16.F32.PACK_AB R55, R57, R56 ;  /* 0x000000383937723e */ /* 0x000fe200000010ff */
[----:B------:R-:W-:Y:S06]  /*d220*/  @!P0 BRA `(.L_x_231) ;  /* 0x0000000000408947 */ /* 0x000fec0003800000 */
[----:B-1----:R-:W-:Y:S01]  /*d230*/  MOV R14, 0x8 ;  /* 0x00000008000e7802 */ /* 0x002fe20000000f00 */
[----:B------:R-:W1:Y:S01]  /*d240*/  LDCU.64 UR8, c[0x4][0xb0] ;  /* 0x01001600ff0877ac */ /* 0x000e620008000a00 */
[----:B------:R-:W-:Y:S02]  /*d250*/  HFMA2 R12, -RZ, RZ, 0, 5.9604644775390625e-08 ;  /* 0x00000001ff0c7431 */ /* 0x000fe400000001ff */
[----:B------:R-:W-:Y:S01]  /*d260*/  IMAD.MOV.U32 R8, RZ, RZ, 0x1be ;  /* 0x000001beff087424 */ /* 0x000fe200078e00ff */
[----:B------:R-:W2:Y:S01]  /*d270*/  LDCU.64 UR6, c[0x4][0xb8] ;  /* 0x01001700ff0677ac */ /* 0x000ea20008000a00 */
[----:B------:R-:W3:Y:S01]  /*d280*/  LDC.64 R14, c[0x4][R14] ;  /* 0x010000000e0e7b82 */ /* 0x000ee20000000a00 */
[----:B------:R-:W-:Y:S01]  /*d290*/  IMAD.MOV.U32 R13, RZ, RZ, RZ ;  /* 0x000000ffff0d7224 */ /* 0x000fe200078e00ff */
[----:B------:R-:W4:Y:S01]  /*d2a0*/  LDCU.64 UR4, c[0x4][0x20] ;  /* 0x01000400ff0477ac */ /* 0x000f220008000a00 */
[----:B-1----:R-:W-:Y:S01]  /*d2b0*/  IMAD.U32 R4, RZ, RZ, UR8 ;  /* 0x00000008ff047e24 */ /* 0x002fe2000f8e00ff */
[----:B------:R-:W-:Y:S01]  /*d2c0*/  MOV R5, UR9 ;  /* 0x0000000900057c02 */ /* 0x000fe20008000f00 */
[----:B--2---:R-:W-:Y:S01]  /*d2d0*/  IMAD.U32 R6, RZ, RZ, UR6 ;  /* 0x00000006ff067e24 */ /* 0x004fe2000f8e00ff */
[----:B------:R-:W-:Y:S01]  /*d2e0*/  MOV R7, UR7 ;  /* 0x0000000700077c02 */ /* 0x000fe20008000f00 */
[----:B----4-:R-:W-:Y:S01]  /*d2f0*/  IMAD.U32 R10, RZ, RZ, UR4 ;  /* 0x00000004ff0a7e24 */ /* 0x010fe2000f8e00ff */
[----:B------:R-:W-:-:S02]  /*d300*/  MOV R11, UR5 ;  /* 0x00000005000b7c02 */ /* 0x000fc40008000f00 */
[----:B------:R-:W-:-:S07]  /*d310*/  LEPC R20, `(.L_x_231) ;  /* 0x000000001014794e */ /* 0x000fce0000000000 */
[----:B---3--:R-:W-:Y:S05]  /*d320*/  CALL.ABS.NOINC R14 ;  /* 0x000000000e007343 */ /* 0x008fea0003c00000 */
.L_x_231:
[----:B------:R-:W-:Y:S01]  /*d330*/  MOV R0, UR42 ;  /* 0x0000002a00007c02 */ /* 0x000fe20008000f00 */
[----:B------:R-:W-:Y:S05]  /*d340*/  WARPSYNC.ALL ;  /* 0x0000000000007948 */ /* 0x000fea0003800000 */
[----:B------:R-:W-:Y:S01]  /*d350*/  ISETP.GT.U32.AND P1, PT, R0, 0x1, PT ;  /* 0x000000010000780c */ /* 0x000fe20003f24070 */
[----:B------:R2:W-:Y:S01]  /*d360*/  STTM.x32 tmem[UR52+0x20], R24 ;  /* 0x00002018000079ed */ /* 0x0005e200082c0034 */
[----:B------:R-:W3:Y:S11]  /*d370*/  FENCE.VIEW.ASYNC.T ;  /* 0x00000000000073c6 */ /* 0x000ef60000000200 */
[----:B------:R-:W-:Y:S05]  /*d380*/  @P1 BRA `(.L_x_232) ;  /* 0x0000000000081947 */ /* 0x000fea0003800000 */
[----:B------:R-:W-:Y:S05]  /*d390*/  BPT.TRAP 0x1 ;  /* 0x000000040000795c */ /* 0x000fea0000300000 */
[----:B------:R-:W-:Y:S05]  /*d3a0*/  BPT.TRAP 0x1 ;  /* 0x000000040000795c */ /* 0x000fea0000300000 */
.L_x_232:
[----:B------:R-:W4:Y:S01]  /*d3b0*/  S2UR UR4, SR_CgaCtaId ;  /* 0x00000000000479c3 */ /* 0x000f220000008800 */
[----:B------:R-:W-:Y:S01]  /*d3c0*/  UISETP.NE.AND UP0, UPT, UR50, URZ, UPT ;  /* 0x000000ff3200728c */ /* 0x000fe2000bf05270 */
[----:B------:R-:W-:Y:S02]  /*d3d0*/  UMOV UR5, 0x400 ;  /* 0x0000040000057882 */ /* 0x000fe40000000000 */
[----:B----4-:R-:W-:-:S04]  /*d3e0*/  ULEA UR4, UR4, UR5, 0x18 ;  /* 0x0000000504047291 */ /* 0x010fc8000f8ec0ff */
[----:B------:R-:W-:-:S04]  /*d3f0*/  UIADD3 UR5, UPT, UPT, UR4, 0x7068, URZ ;  /* 0x0000706804057890 */ /* 0x000fc8000fffe0ff */
[----:B------:R-:W-:-:S04]  /*d400*/  @UP0 UIADD3 UR5, UPT, UPT, UR4, 0x7058, URZ ;  /* 0x0000705804050890 */ /* 0x000fc8000fffe0ff */
[----:B------:R-:W-:-:S09]  /*d410*/  UPRMT UR5, UR38, 0x654, UR5 ;  /* 0x0000065426057896 */ /* 0x000fd20008000005 */
[----:B---3--:R-:W-:Y:S01]  /*d420*/  SYNCS.ARRIVE.TRANS64.RED.A1T0 RZ, [UR5], RZ ;  /* 0x000000ffffff79a7 */ /* 0x008fe20008100405 */
[----:B------:R-:W-:-:S04]  /*d430*/  USEL UR5, UR45, UR48, UP0 ;  /* 0x000000302d057287 */ /* 0x000fc80008000000 */
[----:B------:R-:W-:-:S04]  /*d440*/  ULOP3.LUT UR5, UR5, 0x1, URZ, 0x3c, !UPT ;  /* 0x0000000105057892 */ /* 0x000fc8000f8e3cff */
[----:B------:R-:W-:Y:S02]  /*d450*/  USEL UR45, UR5, UR45, UP0 ;  /* 0x0000002d052d7287 */ /* 0x000fe40008000000 */
[----:B------:R-:W-:Y:S02]  /*d460*/  USEL UR48, UR48, UR5, UP0 ;  /* 0x0000000530307287 */ /* 0x000fe40008000000 */
[----:B------:R-:W-:-:S09]  /*d470*/  UISETP.NE.AND UP0, UPT, UR43, URZ, UPT ;  /* 0x000000ff2b00728c */ /* 0x000fd2000bf05270 */
[----:B------:R-:W-:Y:S05]  /*d480*/  BRA.U UP0, `(.L_x_233) ;  /* 0x0000000100047547 */ /* 0x000fea000b800000 */
[----:B------:R-:W-:Y:S05]  /*d490*/  BPT.TRAP 0x1 ;  /* 0x000000040000795c */ /* 0x000fea0000300000 */
.L_x_233:
[----:B------:R-:W-:Y:S01]  /*d4a0*/  UISETP.NE.AND UP0, UPT, UR50, URZ, UPT ;  /* 0x000000ff3200728c */ /* 0x000fe2000bf05270 */
[----:B------:R-:W-:Y:S01]  /*d4b0*/  MOV R0, UR51 ;  /* 0x0000003300007c02 */ /* 0x000fe20008000f00 */
[----:B------:R-:W-:Y:S01]  /*d4c0*/  UIADD3 UR6, UPT, UPT, UR4, 0x7078, URZ ;  /* 0x0000707804067890 */ /* 0x000fe2000fffe0ff */
[----:B------:R-:W-:Y:S01]  /*d4d0*/  FADD2 R22, R22.F32x2.HI_LO, RZ.F32 ;  /* 0x000000ff1616724b */ /* 0x000fe20000200000 */
[----:B------:R-:W-:Y:S01]  /*d4e0*/  FSETP.NEU.AND P0, PT, R17, -INF , PT ;  /* 0xff8000001100780b */ /* 0x000fe20003f0d000 */
[----:B------:R-:W-:Y:S01]  /*d4f0*/  FADD2 R124, R124.F32x2.HI_LO, RZ.F32 ;  /* 0x000000ff7c7c724b */ /* 0x000fe20000200000 */
[----:B------:R-:W-:Y:S01]  /*d500*/  SHF.L.U32 R0, R0, 0x1f, RZ ;  /* 0x0000001f00007819 */ /* 0x000fe200000006ff */
[----:B------:R-:W-:Y:S01]  /*d510*/  FADD2 R22, R22.F32x2.HI_LO, R130.F32x2.HI_LO ;  /* 0x000000821616724b */ /* 0x000fe20000000000 */
[----:B------:R-:W-:Y:S01]  /*d520*/  FSEL R3, R17, RZ, P0 ;  /* 0x000000ff11037208 */ /* 0x000fe20000000000 */
[----:B------:R-:W-:Y:S02]  /*d530*/  FADD2 R126, R126.F32x2.HI_LO, RZ.F32 ;  /* 0x000000ff7e7e724b */ /* 0x000fe40000200000 */
[----:B------:R-:W-:Y:S01]  /*d540*/  @!UP0 UIADD3 UR6, UPT, UPT, UR4, 0x7088, URZ ;  /* 0x0000708804068890 */ /* 0x000fe2000fffe0ff */
[----:B------:R-:W-:Y:S01]  /*d550*/  FADD2 R124, R124.F32x2.HI_LO, R132.F32x2.HI_LO ;  /* 0x000000847c7c724b */ /* 0x000fe20000000000 */
[----:B------:R-:W-:Y:S01]  /*d560*/  FSETP.NEU.AND P0, PT, R156, R3, PT ;  /* 0x000000039c00720b */ /* 0x000fe20003f0d000 */
[----:B------:R-:W-:-:S02]  /*d570*/  FADD2 R126, R126.F32x2.HI_LO, R134.F32x2.HI_LO ;  /* 0x000000867e7e724b */ /* 0x000fc40000000000 */
[----:B------:R-:W-:Y:S02]  /*d580*/  FADD2 R22, R22.F32x2.HI_LO, R138.F32x2.HI_LO ;  /* 0x0000008a1616724b */ /* 0x000fe40000000000 */
[----:B------:R-:W-:Y:S02]  /*d590*/  FADD2 R124, R124.F32x2.HI_LO, R140.F32x2.HI_LO ;  /* 0x0000008c7c7c724b */ /* 0x000fe40000000000 */
[----:B------:R-:W3:Y:S01]  /*d5a0*/  SYNCS.PHASECHK.TRANS64.TRYWAIT P2, [UR6], R0 ;  /* 0x00000000ff0075a7 */ /* 0x000ee20008041106 */
[----:B------:R-:W-:Y:S02]  /*d5b0*/  FADD2 R126, R126.F32x2.HI_LO, R142.F32x2.HI_LO ;  /* 0x0000008e7e7e724b */ /* 0x000fe40000000000 */
[----:B------:R-:W-:Y:S02]  /*d5c0*/  FADD2 R22, R22.F32x2.HI_LO, R146.F32x2.HI_LO ;  /* 0x000000921616724b */ /* 0x000fe40000000000 */
[----:B------:R-:W-:Y:S02]  /*d5d0*/  FADD2 R124, R124.F32x2.HI_LO, R148.F32x2.HI_LO ;  /* 0x000000947c7c724b */ /* 0x000fe40000000000 */
[----:B------:R-:W-:-:S02]  /*d5e0*/  FADD2 R126, R126.F32x2.HI_LO, R92.F32x2.HI_LO ;  /* 0x0000005c7e7e724b */ /* 0x000fc40000000000 */
[----:B------:R-:W-:Y:S02]  /*d5f0*/  FADD2 R22, R22.F32x2.HI_LO, R96.F32x2.HI_LO ;  /* 0x000000601616724b */ /* 0x000fe40000000000 */
[----:B------:R-:W-:Y:S02]  /*d600*/  FADD2 R124, R124.F32x2.HI_LO, R98.F32x2.HI_LO ;  /* 0x000000627c7c724b */ /* 0x000fe40000000000 */
[----:B------:R-:W-:Y:S02]  /*d610*/  FADD2 R126, R126.F32x2.HI_LO, R100.F32x2.HI_LO ;  /* 0x000000647e7e724b */ /* 0x000fe40000000000 */
[----:B------:R-:W-:Y:S01]  /*d620*/  FADD2 R22, R22.F32x2.HI_LO, R104.F32x2.HI_LO ;  /* 0x000000681616724b */ /* 0x000fe20000000000 */
[----:B---3--:R-:W-:Y:S06]  /*d630*/  @!P2 BRA `(.L_x_234) ;  /* 0x000000a400fca947 */ /* 0x008fec0003800000 */
.L_x_428:
[----:B------:R-:W-:Y:S01]  /*d640*/  BSSY.RECONVERGENT B0, `(.L_x_235) ;  /* 0x000000a000007945 */ /* 0x000fe20003800200 */
[----:B---3--:R-:W-:-:S03]  /*d650*/  MOV R5, 0x3f000000 ;  /* 0x3f00000000057802 */ /* 0x008fc60000000f00 */
[----:B------:R-:W-:Y:S05]  /*d660*/  @!P0 BRA `(.L_x_236) ;  /* 0x00000000001c8947 */ /* 0x000fea0003800000 */
[----:B------:R-:W-:-:S04]  /*d670*/  FADD R0, -R3, R156 ;  /* 0x0000009c03007221 */ /* 0x000fc80000000100 */
[----:B------:R-:W-:-:S05]  /*d680*/  FMUL R0, R0, UR39 ;  /* 0x0000002700007c20 */ /* 0x000fca0008400000 */
[----:B------:R-:W-:-:S13]  /*d690*/  FSETP.GEU.AND P0, PT, R0, -126, PT ;  /* 0xc2fc00000000780b */ /* 0x000fda0003f0e000 */
[----:B------:R-:W-:-:S04]  /*d6a0*/  @!P0 FMUL R0, R0, 0.5 ;  /* 0x3f00000000008820 */ /* 0x000fc80000400000 */
[----:B------:R-:W3:Y:S02]  /*d6b0*/  MUFU.EX2 R5, R0 ;  /* 0x0000000000057308 */ /* 0x000ee40000000800 */
[----:B---3--:R-:W-:-:S04]  /*d6c0*/  @!P0 FMUL R5, R5, R5 ;  /* 0x0000000505058220 */ /* 0x008fc80000400000 */
[----:B------:R-:W-:Y:S02]  /*d6d0*/  FMUL R5, R5, 0.5 ;  /* 0x3f00000005057820 */ /* 0x000fe40000400000 */
.L_x_236:
[----:B------:R-:W-:Y:S05]  /*d6e0*/  BSYNC.RECONVERGENT B0 ;  /* 0x0000000000007941 */ /* 0x000fea0003800200 */
.L_x_235:
[----:B--2---:R-:W2:Y:S04]  /*d6f0*/  LDL.LU.64 R34, [R1+0x10] ;  /* 0x0000100001227983 */ /* 0x004ea80000300a00 */
[----:B------:R-:W3:Y:S04]  /*d700*/  LDL.LU.64 R32, [R1+0x18] ;  /* 0x0000180001207983 */ /* 0x000ee80000300a00 */
[----:B------:R-:W4:Y:S04]  /*d710*/  LDL.LU.64 R30, [R1+0x28] ;  /* 0x00002800011e7983 */ /* 0x000f280000300a00 */
[----:B------:R-:W5:Y:S04]  /*d720*/  LDL.LU.64 R28, [R1+0x30] ;  /* 0x00003000011c7983 */ /* 0x000f680000300a00 */
[----:B------:R-:W5:Y:S04]  /*d730*/  LDL.LU.64 R26, [R1+0x38] ;  /* 0x00003800011a7983 */ /* 0x000f680000300a00 */
[----:B-1----:R-:W5:Y:S04]  /*d740*/  LDL.LU.64 R14, [R1+0x20] ;  /* 0x00002000010e7983 */ /* 0x002f680000300a00 */
[----:B------:R-:W5:Y:S04]  /*d750*/  LDL.LU.64 R24, [R1+0x48] ;  /* 0x0000480001187983 */ /* 0x000f680000300a00 */
[----:B------:R-:W5:Y:S04]  /*d760*/  LDL.LU.64 R20, [R1+0x50] ;  /* 0x0000500001147983 */ /* 0x000f680000300a00 */
[----:B------:R-:W5:Y:S04]  /*d770*/  LDL.LU.64 R12, [R1+0x58] ;  /* 0x00005800010c7983 */ /* 0x000f680000300a00 */
[----:B------:R-:W5:Y:S04]  /*d780*/  LDL.LU.64 R8, [R1+0x40] ;  /* 0x0000400001087983 */ /* 0x000f680000300a00 */
[----:B------:R-:W5:Y:S04]  /*d790*/  LDL.LU.64 R10, [R1+0x60] ;  /* 0x00006000010a7983 */ /* 0x000f680000300a00 */
[----:B------:R-:W5:Y:S01]  /*d7a0*/  LDL.LU.64 R6, [R1+0x68] ;  /* 0x0000680001067983 */ /* 0x000f620000300a00 */
[----:B------:R-:W-:-:S04]  /*d7b0*/  FMUL R16, R5, R16 ;  /* 0x0000001005107220 */ /* 0x000fc80000400000 */
[----:B------:R-:W-:-:S04]  /*d7c0*/  FADD2 R18, R16.F32, R18.F32x2.HI_LO ;  /* 0x000000121012724b */ /* 0x000fc80000040000 */
[----:B------:R-:W-:-:S04]  /*d7d0*/  FADD2 R18, R18.F32x2.HI_LO, R128.F32x2.HI_LO ;  /* 0x000000801212724b */ /* 0x000fc80000000000 */
[----:B------:R-:W-:-:S04]  /*d7e0*/  FADD2 R18, R18.F32x2.HI_LO, R136.F32x2.HI_LO ;  /* 0x000000881212724b */ /* 0x000fc80000000000 */
[----:B------:R-:W-:-:S04]  /*d7f0*/  FADD2 R18, R18.F32x2.HI_LO, R144.F32x2.HI_LO ;  /* 0x000000901212724b */ /* 0x000fc80000000000 */
[----:B------:R-:W-:Y:S02]  /*d800*/  FADD2 R18, R18.F32x2.HI_LO, R94.F32x2.HI_LO ;  /* 0x0000005e1212724b */ /* 0x000fe40000000000 */
[----:B------:R-:W-:Y:S02]  /*d810*/  FADD2 R124, R124.F32x2.HI_LO, R106.F32x2.HI_LO ;  /* 0x0000006a7c7c724b */ /* 0x000fe40000000000 */
[----:B------:R-:W-:Y:S02]  /*d820*/  FADD2 R126, R126.F32x2.HI_LO, R108.F32x2.HI_LO ;  /* 0x0000006c7e7e724b */ /* 0x000fe40000000000 */
[----:B------:R-:W-:Y:S02]  /*d830*/  FADD2 R18, R18.F32x2.HI_LO, R102.F32x2.HI_LO ;  /* 0x000000661212724b */ /* 0x000fe40000000000 */
[----:B------:R-:W-:Y:S02]  /*d840*/  FADD2 R22, R22.F32x2.HI_LO, R112.F32x2.HI_LO ;  /* 0x000000701616724b */ /* 0x000fe40000000000 */
[----:B------:R-:W-:-:S02]  /*d850*/  FADD2 R124, R124.F32x2.HI_LO, R114.F32x2.HI_LO ;  /* 0x000000727c7c724b */ /* 0x000fc40000000000 */
        /* <DEDUP_REMOVED lines=23> */
[----:B------:R-:W-:Y:S01]  /*d9d0*/  FADD2 R18, R18.F32x2.HI_LO, R186.F32x2.HI_LO ;  /* 0x000000ba1212724b */ /* 0x000fe20000000000 */
[----:B------:R-:W-:Y:S01]  /*d9e0*/  ULOP3.LUT UP0, URZ, UR53, 0x7f, UR37, 0xf8, !UPT ;  /* 0x0000007f35ff7892 */ /* 0x000fe2000f80f825 */
[----:B--2---:R-:W-:-:S02]  /*d9f0*/  FADD2 R124, R124.F32x2.HI_LO, R34.F32x2.HI_LO ;  /* 0x000000227c7c724b */ /* 0x004fc40000000000 */
[----:B---3--:R-:W-:Y:S02]  /*da00*/  FADD2 R126, R126.F32x2.HI_LO, R32.F32x2.HI_LO ;  /* 0x000000207e7e724b */ /* 0x008fe40000000000 */
[----:B----4-:R-:W-:Y:S02]  /*da10*/  FADD2 R22, R22.F32x2.HI_LO, R30.F32x2.HI_LO ;  /* 0x0000001e1616724b */ /* 0x010fe40000000000 */
[----:B-----5:R-:W-:Y:S02]  /*da20*/  FADD2 R124, R124.F32x2.HI_LO, R28.F32x2.HI_LO ;  /* 0x0000001c7c7c724b */ /* 0x020fe40000000000 */
        /* <DEDUP_REMOVED lines=11> */
[----:B------:R-:W-:-:S04]  /*dae0*/  FADD2 R18, R18.F32x2.HI_LO, R22.F32x2.HI_LO ;  /* 0x000000161212724b */ /* 0x000fc80000000000 */
[----:B------:R-:W-:-:S04]  /*daf0*/  FADD2 R18, R18.F32x2.HI_LO, R124.F32x2.HI_LO ;  /* 0x0000007c1212724b */ /* 0x000fc80000000000 */
[----:B------:R-:W-:Y:S01]  /*db00*/  FADD R16, R18, R19 ;  /* 0x0000001312107221 */ /* 0x000fe20000000000 */
[----:B------:R-:W-:Y:S06]  /*db10*/  BRA.U UP0, `(.L_x_237) ;  /* 0x0000000100907547 */ /* 0x000fec000b800000 */
[----:B------:R-:W-:Y:S05]  /*db20*/  @P1 BRA `(.L_x_238) ;  /* 0x0000000000041947 */ /* 0x000fea0003800000 */
[----:B------:R-:W-:Y:S05]  /*db30*/  BPT.TRAP 0x1 ;  /* 0x000000040000795c */ /* 0x000fea0000300000 */
.L_x_238:
[----:B------:R-:W-:Y:S01]  /*db40*/  UISETP.NE.AND UP0, UPT, UR50, URZ, UPT ;  /* 0x000000ff3200728c */ /* 0x000fe2000bf05270 */
[----:B------:R-:W-:Y:S01]  /*db50*/  IMAD.U32 R0, RZ, RZ, UR5 ;  /* 0x00000005ff007e24 */ /* 0x000fe2000f8e00ff */
[----:B------:R-:W-:Y:S01]  /*db60*/  UIADD3 UR6, UPT, UPT, UR4, 0x7060, URZ ;  /* 0x0000706004067890 */ /* 0x000fe2000fffe0ff */
[----:B------:R-:W-:Y:S01]  /*db70*/  IMAD.U32 R2, R2, 0x10000, RZ ;  /* 0x0001000002027824 */ /* 0x000fe200078e00ff */
[----:B------:R-:W-:Y:S02]  /*db80*/  LOP3.LUT R60, R60, 0x3, RZ, 0xc0, !PT ;  /* 0x000000033c3c7812 */ /* 0x000fe400078ec0ff */
[----:B------:R-:W-:Y:S02]  /*db90*/  SHF.L.U32 R0, R0, 0x1f, RZ ;  /* 0x0000001f00007819 */ /* 0x000fe400000006ff */
[----:B------:R-:W-:-:S03]  /*dba0*/  LOP3.LUT R2, R2, 0x600000, RZ, 0xc0, !PT ;  /* 0x0060000002027812 */ /* 0x000fc600078ec0ff */
[----:B------:R-:W-:Y:S01]  /*dbb0*/  @UP0 UIADD3 UR6, UPT, UPT, UR4, 0x7050, URZ ;  /* 0x0000705004060890 */ /* 0x000fe2000fffe0ff */
[----:B------:R-:W-:Y:S01]  /*dbc0*/  SHF.R.U32.HI R3, RZ, 0x15, R2 ;  /* 0x00000015ff037819 */ /* 0x000fe20000011602 */
[----:B------:R-:W-:-:S03]  /*dbd0*/  USEL UR4, URZ, 0x80, UP0 ;  /* 0x00000080ff047887 */ /* 0x000fc60008000000 */
[----:B------:R-:W-:-:S03]  /*dbe0*/  ISETP.NE.AND P0, PT, R60, R3, PT ;  /* 0x000000033c00720c */ /* 0x000fc60003f05270 */
[----:B------:R-:W-:Y:S01]  /*dbf0*/  LOP3.LUT R2, R2, UR4, RZ, 0xfc, !PT ;  /* 0x0000000402027c12 */ /* 0x000fe2000f8efcff */
[----:B------:R-:W1:Y:S02]  /*dc00*/  SYNCS.PHASECHK.TRANS64.TRYWAIT P1, [UR6], R0 ;  /* 0x00000000ff0075a7 */ /* 0x000e640008021106 */
[----:B-1----:R-:W-:Y:S07]  /*dc10*/  @!P1 BRA `(.L_x_239) ;  /* 0x000000a0009c9947 */ /* 0x002fee0003800000 */
.L_x_430:
[----:B------:R-:W-:Y:S05]  /*dc20*/  @!P0 BRA `(.L_x_240) ;  /* 0x0000000000408947 */ /* 0x000fea0003800000 */
[----:B------:R-:W-:Y:S01]  /*dc30*/  MOV R14, 0x8 ;  /* 0x00000008000e7802 */ /* 0x000fe20000000f00 */
[----:B------:R-:W2:Y:S01]  /*dc40*/  LDCU.64 UR8, c[0x4][0xb0] ;  /* 0x01001600ff0877ac */ /* 0x000ea20008000a00 */
[----:B------:R-:W-:Y:S02]  /*dc50*/  HFMA2 R12, -RZ, RZ, 0, 5.9604644775390625e-08 ;  /* 0x00000001ff0c7431 */ /* 0x000fe400000001ff */
[----:B------:R-:W-:Y:S01]  /*dc60*/  IMAD.MOV.U32 R8, RZ, RZ, 0x1be ;  /* 0x000001beff087424 */ /* 0x000fe200078e00ff */
[----:B------:R-:W3:Y:S01]  /*dc70*/  LDCU.64 UR6, c[0x4][0xb8] ;  /* 0x01001700ff0677ac */ /* 0x000ee20008000a00 */
[----:B------:R-:W4:Y:S01]  /*dc80*/  LDC.64 R14, c[0x4][R14] ;  /* 0x010000000e0e7b82 */ /* 0x000f220000000a00 */
[----:B------:R-:W-:Y:S01]  /*dc90*/  IMAD.MOV.U32 R13, RZ, RZ, RZ ;  /* 0x000000ffff0d7224 */ /* 0x000fe200078e00ff */
[----:B------:R-:W5:Y:S01]  /*dca0*/  LDCU.64 UR4, c[0x4][0x18] ;  /* 0x01000300ff0477ac */ /* 0x000f620008000a00 */
[----:B--2---:R-:W-:Y:S01]  /*dcb0*/  IMAD.U32 R4, RZ, RZ, UR8 ;  /* 0x00000008ff047e24 */ /* 0x004fe2000f8e00ff */
[----:B------:R-:W-:Y:S01]  /*dcc0*/  MOV R5, UR9 ;  /* 0x0000000900057c02 */ /* 0x000fe20008000f00 */
[----:B---3--:R-:W-:Y:S01]  /*dcd0*/  IMAD.U32 R6, RZ, RZ, UR6 ;  /* 0x00000006ff067e24 */ /* 0x008fe2000f8e00ff */
[----:B------:R-:W-:Y:S01]  /*dce0*/  MOV R7, UR7 ;  /* 0x0000000700077c02 */ /* 0x000fe20008000f00 */
[----:B-----5:R-:W-:Y:S01]  /*dcf0*/  IMAD.U32 R10, RZ, RZ, UR4 ;  /* 0x00000004ff0a7e24 */ /* 0x020fe2000f8e00ff */
[----:B------:R-:W-:-:S02]  /*dd00*/  MOV R11, UR5 ;  /* 0x00000005000b7c02 */ /* 0x000fc40008000f00 */
[----:B------:R-:W-:-:S07]  /*dd10*/  LEPC R20, `(.L_x_240) ;  /* 0x000000001014794e */ /* 0x000fce0000000000 */
[----:B-1--4-:R-:W-:Y:S05]  /*dd20*/  CALL.ABS.NOINC R14 ;  /* 0x000000000e007343 */ /* 0x012fea0003c00000 */
.L_x_240:
[----:B------:R-:W-:Y:S05]  /*dd30*/  WARPSYNC.ALL ;  /* 0x0000000000007948 */ /* 0x000fea0003800000 */
[----:B------:R-:W-:-:S13]  /*dd40*/  R2UR UR4, R2 ;  /* 0x00000000020472ca */ /* 0x000fda00000e0000 */
[----:B------:R2:W-:Y:S02]  /*dd50*/  STTM.x2 tmem[UR4], R16 ;  /* 0x00000010000079ed */ /* 0x0005e400080c0004 */
.L_x_237:
[----:B------:R-:W-:Y:S01]  /*dd60*/  UIADD3 UR4, UPT, UPT, UR53, 0x1, URZ ;  /* 0x0000000135047890 */ /* 0x000fe2000fffe0ff */
[----:B------:R-:W-:Y:S01]  /*dd70*/  MOV R156, R17 ;  /* 0x00000011009c7202 */ /* 0x000fe20000000f00 */
[----:B------:R-:W-:Y:S02]  /*dd80*/  UIADD3 UR53, UPT, UPT, UR53, -0x1, URZ ;  /* 0xffffffff35357890 */ /* 0x000fe4000fffe0ff */
[----:B------:R-:W-:-:S09]  /*dd90*/  UISETP.GT.U32.AND UP0, UPT, UR4, 0x1, UPT ;  /* 0x000000010400788c */ /* 0x000fd2000bf04070 */
[----:B------:R-:W-:Y:S05]  /*dda0*/  BRA.U UP0, `(.L_x_241) ;  /* 0xffffffb900b07547 */ /* 0x000fea000b83ffff */
.L_x_220:
[----:B------:R-:W3:Y:S02]  /*ddb0*/  LDCU UR4, c[0x0][0x384] ;  /* 0x00007080ff0477ac */ /* 0x000ee40008000800 */
[----:B---3--:R-:W-:-:S09]  /*ddc0*/  ULOP3.LUT UP0, URZ, UR4, 0x7f, URZ, 0xc0, !UPT ;  /* 0x0000007f04ff7892 */ /* 0x008fd2000f80c0ff */
[----:B------:R-:W-:Y:S05]  /*ddd0*/  BRA.U !UP0, `(.L_x_242) ;  /* 0x0000005d08447547 */ /* 0x000fea000b800000 */
[----:B------:R-:W3:Y:S01]  /*dde0*/  S2R R2, SR_TID.X ;  /* 0x0000000000027919 */ /* 0x000ee20000002100 */
[----:B------:R-:W-:Y:S01]  /*ddf0*/  UISETP.NE.AND UP0, UPT, UR50, URZ, UPT ;  /* 0x000000ff3200728c */ /* 0x000fe2000bf05270 */
[----:B------:R-:W-:-:S03]  /*de00*/  UMOV UR4, 0x20 ;  /* 0x0000002000047882 */ /* 0x000fc60000000000 */
[----:B------:R-:W-:Y:S02]  /*de10*/  USEL UR4, UR4, 0xa0, UP0 ;  /* 0x000000a004047887 */ /* 0x000fe40008000000 */
[----:B------:R-:W-:Y:S02]  /*de20*/  USEL UR5, UR45, UR48, UP0 ;  /* 0x000000302d057287 */ /* 0x000fe40008000000 */
[----:B------:R-:W-:Y:S01]  /*de30*/  UISETP.GT.U32.AND UP0, UPT, UR42, 0x1, UPT ;  /* 0x000000012a00788c */ /* 0x000fe2000bf04070 */
[----:B---3--:R-:W-:-:S05]  /*de40*/  IMAD.U32 R152, R2, 0x10000, RZ ;  /* 0x0001000002987824 */ /* 0x008fca00078e00ff */
[----:B------:R-:W-:-:S05]  /*de50*/  LOP3.LUT R152, R152, 0x600000, RZ, 0xc0, !PT ;  /* 0x0060000098987812 */ /* 0x000fca00078ec0ff */
[----:B-1----:R-:W-:-:S06]  /*de60*/  VIADD R0, R152, UR4 ;  /* 0x0000000498007c36 */ /* 0x002fcc0008000000 */
[----:B------:R-:W1:Y:S02]  /*de70*/  SHFL.IDX PT, R0, R0, RZ, 0x1f ;  /* 0x00001fff00007589 */ /* 0x000e6400000e0000 */
[----:B-1----:R-:W-:Y:S01]  /*de80*/  R2UR UR39, R0 ;  /* 0x00000000002772ca */ /* 0x002fe200000e0000 */
[----:B------:R-:W-:-:S14]  /*de90*/  BRA.U UP0, `(.L_x_243) ;  /* 0x0000000100047547 */ /* 0x000fdc000b800000 */
[----:B------:R-:W-:Y:S05]  /*dea0*/  BPT.TRAP 0x1 ;  /* 0x000000040000795c */ /* 0x000fea0000300000 */
.L_x_243:
        /* <DEDUP_REMOVED lines=16> */
.L_x_432:
[----:B------:R-:W-:Y:S05]  /*dfb0*/  @!P0 BRA `(.L_x_245) ;  /* 0x0000000000408947 */ /* 0x000fea0003800000 */
[----:B------:R-:W-:Y:S01]  /*dfc0*/  MOV R14, 0x8 ;  /* 0x00000008000e7802 */ /* 0x000fe20000000f00 */
[----:B------:R-:W3:Y:S01]  /*dfd0*/  LDCU.64 UR8, c[0x4][0xb0] ;  /* 0x01001600ff0877ac */ /* 0x000ee20008000a00 */
[----:B------:R-:W-:Y:S02]  /*dfe0*/  HFMA2 R12, -RZ, RZ, 0, 5.9604644775390625e-08 ;  /* 0x00000001ff0c7431 */ /* 0x000fe400000001ff */
[----:B------:R-:W-:Y:S01]  /*dff0*/  IMAD.MOV.U32 R8, RZ, RZ, 0x192 ;  /* 0x00000192ff087424 */ /* 0x000fe200078e00ff */
[----:B------:R-:W4:Y:S01]  /*e000*/  LDCU.64 UR6, c[0x4][0xb8] ;  /* 0x01001700ff0677ac */ /* 0x000f220008000a00 */
[----:B------:R-:W1:Y:S01]  /*e010*/  LDC.64 R14, c[0x4][R14] ;  /* 0x010000000e0e7b82 */ /* 0x000e620000000a00 */
[----:B------:R-:W-:Y:S01]  /*e020*/  IMAD.MOV.U32 R13, RZ, RZ, RZ ;  /* 0x000000ffff0d7224 */ /* 0x000fe200078e00ff */
[----:B------:R-:W5:Y:S01]  /*e030*/  LDCU.64 UR4, c[0x4][0x10] ;  /* 0x01000200ff0477ac */ /* 0x000f620008000a00 */
[----:B---3--:R-:W-:Y:S01]  /*e040*/  IMAD.U32 R4, RZ, RZ, UR8 ;  /* 0x00000008ff047e24 */ /* 0x008fe2000f8e00ff */
[----:B------:R-:W-:Y:S01]  /*e050*/  MOV R5, UR9 ;  /* 0x0000000900057c02 */ /* 0x000fe20008000f00 */
[----:B----4-:R-:W-:Y:S01]  /*e060*/  IMAD.U32 R6, RZ, RZ, UR6 ;  /* 0x00000006ff067e24 */ /* 0x010fe2000f8e00ff */
[----:B------:R-:W-:Y:S01]  /*e070*/  MOV R7, UR7 ;  /* 0x0000000700077c02 */ /* 0x000fe20008000f00 */
[----:B-----5:R-:W-:Y:S01]  /*e080*/  IMAD.U32 R10, RZ, RZ, UR4 ;  /* 0x00000004ff0a7e24 */ /* 0x020fe2000f8e00ff */
[----:B------:R-:W-:-:S02]  /*e090*/  MOV R11, UR5 ;  /* 0x00000005000b7c02 */ /* 0x000fc40008000f00 */
[----:B------:R-:W-:-:S07]  /*e0a0*/  LEPC R20, `(.L_x_245) ;  /* 0x000000001014794e */ /* 0x000fce0000000000 */
[----:B-12---:R-:W-:Y:S05]  /*e0b0*/  CALL.ABS.NOINC R14 ;  /* 0x000000000e007343 */ /* 0x006fea0003c00000 */
.L_x_245:
        /* <DEDUP_REMOVED lines=11> */
[----:B------:R-:W3:Y:S01]  /*e170*/  LDCU.64 UR6, c[0x4][0xb8] ;  /* 0x01001700ff0677ac */ /* 0x000ee20008000a00 */
[----:B------:R-:W4:Y:S01]  /*e180*/  LDC.64 R14, c[0x4][R14] ;  /* 0x010000000e0e7b82 */ /* 0x000f220000000a00 */
[----:B------:R-:W-:Y:S01]  /*e190*/  IMAD.MOV.U32 R13, RZ, RZ, RZ ;  /* 0x000000ffff0d7224 */ /* 0x000fe200078e00ff */
[----:B------:R-:W5:Y:S01]  /*e1a0*/  LDCU.64 UR4, c[0x4][0x10] ;  /* 0x01000200ff0477ac */ /* 0x000f620008000a00 */
[----:B-1----:R-:W-:Y:S01]  /*e1b0*/  IMAD.U32 R4, RZ, RZ, UR8 ;  /* 0x00000008ff047e24 */ /* 0x002fe2000f8e00ff */
[----:B------:R-:W-:Y:S01]  /*e1c0*/  MOV R5, UR9 ;  /* 0x0000000900057c02 */ /* 0x000fe20008000f00 */
[----:B---3--:R-:W-:Y:S01]  /*e1d0*/  IMAD.U32 R6, RZ, RZ, UR6 ;  /* 0x00000006ff067e24 */ /* 0x008fe2000f8e00ff */
[----:B------:R-:W-:Y:S01]  /*e1e0*/  MOV R7, UR7 ;  /* 0x0000000700077c02 */ /* 0x000fe20008000f00 */
[----:B-----5:R-:W-:Y:S01]  /*e1f0*/  IMAD.U32 R10, RZ, RZ, UR4 ;  /* 0x00000004ff0a7e24 */ /* 0x020fe2000f8e00ff */
[----:B------:R-:W-:-:S02]  /*e200*/  MOV R11, UR5 ;  /* 0x00000005000b7c02 */ /* 0x000fc40008000f00 */
[----:B------:R-:W-:-:S07]  /*e210*/  LEPC R20, `(.L_x_246) ;  /* 0x000000001014794e */ /* 0x000fce0000000000 */
[----:B--2-4-:R-:W-:Y:S05]  /*e220*/  CALL.ABS.NOINC R14 ;  /* 0x000000000e007343 */ /* 0x014fea0003c00000 */
.L_x_246:
        /* <DEDUP_REMOVED lines=23> */
.L_x_247:
        /* <DEDUP_REMOVED lines=23> */
.L_x_248:
[----:B------:R-:W1:Y:S01]  /*e510*/  LDC R0, c[0x0][0x384] ;  /* 0x0000e100ff007b82 */ /* 0x000e620000000800 */
[----:B------:R-:W-:Y:S05]  /*e520*/  WARPSYNC.ALL ;  /* 0x0000000000007948 */ /* 0x000fea0003800000 */
[----:B------:R-:W-:Y:S01]  /*e530*/  UIADD3 UR65, UPT, UPT, UR44, 0x1, URZ ;  /* 0x000000012c417890 */ /* 0x000fe2000fffe0ff */
[----:B------:R-:W-:Y:S01]  /*e540*/  MOV.SPILL R3, UR36 ;  /* 0x0000002400037c02 */ /* 0x000fe20009000f00 */
[----:B------:R-:W-:Y:S02]  /*e550*/  UIADD3 UR56, UPT, UPT, UR44, 0xa, URZ ;  /* 0x0000000a2c387890 */ /* 0x000fe4000fffe0ff */
[----:B------:R-:W-:-:S02]  /*e560*/  UIADD3 UR61, UPT, UPT, UR44, 0x5, URZ ;  /* 0x000000052c3d7890 */ /* 0x000fc4000fffe0ff */
[----:B------:R-:W-:Y:S02]  /*e570*/  UIADD3 UR33, UPT, UPT, UR44, 0x14, URZ ;  /* 0x000000142c217890 */ /* 0x000fe4000fffe0ff */
[----:B------:R-:W-:Y:S02]  /*e580*/  UIADD3 UR52, UPT, UPT, UR44, 0xe, URZ ;  /* 0x0000000e2c347890 */ /* 0x000fe4000fffe0ff */
[----:B------:R-:W-:Y:S02]  /*e590*/  UIADD3 UR57, UPT, UPT, UR44, 0x9, URZ ;  /* 0x000000092c397890 */ /* 0x000fe4000fffe0ff */
[----:B------:R-:W-:Y:S02]  /*e5a0*/  UIADD3 UR22, UPT, UPT, UR44, 0x1d, URZ ;  /* 0x0000001d2c167890 */ /* 0x000fe4000fffe0ff */
[----:B------:R-:W-:Y:S02]  /*e5b0*/  UIADD3 UR64, UPT, UPT, UR44, 0x2, URZ ;  /* 0x000000022c407890 */ /* 0x000fe4000fffe0ff */
[----:B------:R-:W-:Y:S01]  /*e5c0*/  UIADD3 UR62, UPT, UPT, UR44, 0x4, URZ ;  /* 0x000000042c3e7890 */ /* 0x000fe2000fffe0ff */
[C---:B-1----:R-:W-:Y:S01]  /*e5d0*/  ISETP.LE.AND P2, PT, R0.reuse, UR65, PT ;  /* 0x0000004100007c0c */ /* 0x042fe2000bf43270 */
[----:B------:R-:W-:Y:S01]  /*e5e0*/  UIADD3 UR29, UPT, UPT, UR44, 0x18, URZ ;  /* 0x000000182c1d7890 */ /* 0x000fe2000fffe0ff */
[C---:B------:R-:W-:Y:S01]  /*e5f0*/  ISETP.LE.AND P6, PT, R0.reuse, UR61, PT ;  /* 0x0000003d00007c0c */ /* 0x040fe2000bfc3270 */
[----:B------:R-:W-:Y:S01]  /*e600*/  UIADD3 UR34, UPT, UPT, UR44, 0x12, URZ ;  /* 0x000000122c227890 */ /* 0x000fe2000fffe0ff */
[----:B------:R-:W-:Y:S01]  /*e610*/  FSEL R89, R89, -INF , !P2 ;  /* 0xff80000059597808 */ /* 0x000fe20005000000 */
[----:B------:R-:W-:Y:S01]  /*e620*/  UIADD3 UR54, UPT, UPT, UR44, 0xc, URZ ;  /* 0x0000000c2c367890 */ /* 0x000fe2000fffe0ff */
[C---:B------:R-:W-:Y:S01]  /*e630*/  ISETP.LE.AND P2, PT, R0.reuse, UR56, PT ;  /* 0x0000003800007c0c */ /* 0x040fe2000bf43270 */
[----:B------:R-:W-:Y:S01]  /*e640*/  UIADD3 UR53, UPT, UPT, UR44, 0xd, URZ ;  /* 0x0000000d2c357890 */ /* 0x000fe2000fffe0ff */
[----:B------:R-:W-:Y:S01]  /*e650*/  ISETP.LE.AND P3, PT, R0, UR44, PT ;  /* 0x0000002c00007c0c */ /* 0x000fe2000bf63270 */
[----:B------:R-:W-:Y:S01]  /*e660*/  UIADD3 UR60, UPT, UPT, UR44, 0x6, URZ ;  /* 0x000000062c3c7890 */ /* 0x000fe2000fffe0ff */
[----:B------:R-:W-:Y:S01]  /*e670*/  FSEL R98, R98, -INF , !P2 ;  /* 0xff80000062627808 */ /* 0x000fe20005000000 */
[----:B------:R-:W-:Y:S01]  /*e680*/  UIADD3 UR58, UPT, UPT, UR44, 0x8, URZ ;  /* 0x000000082c3a7890 */ /* 0x000fe2000fffe0ff */
[C---:B------:R-:W-:Y:S01]  /*e690*/  ISETP.LE.AND P2, PT, R0.reuse, UR33, PT ;  /* 0x0000002100007c0c */ /* 0x040fe2000bf43270 */
[----:B------:R-:W-:Y:S01]  /*e6a0*/  UIADD3 UR23, UPT, UPT, UR44, 0x1c, URZ ;  /* 0x0000001c2c177890 */ /* 0x000fe2000fffe0ff */
[----:B------:R-:W-:Y:S01]  /*e6b0*/  FSEL R93, R93, -INF , !P6 ;  /* 0xff8000005d5d7808 */ /* 0x000fe20007000000 */
[----:B------:R-:W-:Y:S01]  /*e6c0*/  UIADD3 UR31, UPT, UPT, UR44, 0x15, URZ ;  /* 0x000000152c1f7890 */ /* 0x000fe2000fffe0ff */
[----:B------:R-:W-:Y:S01]  /*e6d0*/  ISETP.LE.AND P6, PT, R0, UR52, PT ;  /* 0x0000003400007c0c */ /* 0x000fe2000bfc3270 */
[----:B------:R-:W-:Y:S01]  /*e6e0*/  UIADD3 UR30, UPT, UPT, UR44, 0x16, URZ ;  /* 0x000000162c1e7890 */ /* 0x000fe2000fffe0ff */
[----:B------:R-:W-:Y:S01]  /*e6f0*/  FSEL R88, R88, -INF , !P3 ;  /* 0xff80000058587808 */ /* 0x000fe20005800000 */
[----:B------:R-:W-:Y:S01]  /*e700*/  UIADD3 UR5, UPT, UPT, UR44, 0x10, URZ ;  /* 0x000000102c057890 */ /* 0x000fe2000fffe0ff */
[----:B------:R-:W-:Y:S01]  /*e710*/  ISETP.LE.AND P3, PT, R0, UR57, PT ;  /* 0x0000003900007c0c */ /* 0x000fe2000bf63270 */
[----:B------:R-:W-:Y:S01]  /*e720*/  UIADD3 UR35, UPT, UPT, UR44, 0x11, URZ ;  /* 0x000000112c237890 */ /* 0x000fe2000fffe0ff */
[----:B------:R-:W-:Y:S01]  /*e730*/  FSEL R108, R108, -INF , !P2 ;  /* 0xff8000006c6c7808 */ /* 0x000fe20005000000 */
[----:B------:R-:W-:Y:S01]  /*e740*/  UIADD3 UR25, UPT, UPT, UR44, 0x1e, URZ ;  /* 0x0000001e2c197890 */ /* 0x000fe2000fffe0ff */
[C---:B------:R-:W-:Y:S01]  /*e750*/  ISETP.LE.AND P2, PT, R0.reuse, UR22, PT ;  /* 0x0000001600007c0c */ /* 0x040fe2000bf43270 */
        /* <DEDUP_REMOVED lines=183> */
[----:B------:R-:W-:-:S02]  /*f2d0*/  ISETP.LE.AND P3, PT, R0, UR36, PT ;  /* 0x0000002400007c0c */ /* 0x000fc4000bf63270 */
[C---:B------:R-:W-:Y:S01]  /*f2e0*/  ISETP.LE.AND P2, PT, R0.reuse, UR75, PT ;  /* 0x0000004b00007c0c */ /* 0x040fe2000bf43270 */
[----:B------:R-:W-:Y:S01]  /*f2f0*/  UIADD3 UR75, UPT, UPT, UR44, 0x47, URZ ;  /* 0x000000472c4b7890 */ /* 0x000fe2000fffe0ff */
[C---:B------:R-:W-:Y:S01]  /*f300*/  ISETP.LE.AND P1, PT, R0.reuse, UR71, PT ;  /* 0x0000004700007c0c */ /* 0x040fe2000bf23270 */
[----:B------:R-:W-:Y:S01]  /*f310*/  UIADD3 UR71, UPT, UPT, UR44, 0x4b, URZ ;  /* 0x0000004b2c477890 */ /* 0x000fe2000fffe0ff */
[----:B------:R-:W-:Y:S02]  /*f320*/  FSEL R127, R59, -INF , !P0 ;  /* 0xff8000003b7f7808 */ /* 0x000fe40004000000 */
[----:B------:R-:W-:Y:S02]  /*f330*/  ISETP.LE.AND P0, PT, R0, UR4, PT ;  /* 0x0000000400007c0c */ /* 0x000fe4000bf03270 */
[----:B------:R-:W-:Y:S02]  /*f340*/  R2UR UR4, R152 ;  /* 0x00000000980472ca */ /* 0x000fe400000e0000 */
[----:B------:R-:W-:-:S02]  /*f350*/  FSEL R144, R82, -INF , !P4 ;  /* 0xff80000052907808 */ /* 0x000fc40006000000 */
[----:B------:R-:W-:Y:S02]  /*f360*/  FSEL R140, R84, -INF , !P3 ;  /* 0xff800000548c7808 */ /* 0x000fe40005800000 */
[----:B------:R-:W-:Y:S02]  /*f370*/  FSEL R141, R85, -INF , !P2 ;  /* 0xff800000558d7808 */ /* 0x000fe40005000000 */
[----:B------:R-:W-:Y:S02]  /*f380*/  FSEL R148, R86, -INF , !P1 ;  /* 0xff80000056947808 */ /* 0x000fe40004800000 */
        /* <DEDUP_REMOVED lines=8> */
[----:B------:R-:W-:-:S02]  /*f410*/  FSEL R95, R95, -INF , !P6 ;  /* 0xff8000005f5f7808 */ /* 0x000fc40007000000 */
[----:B------:R-:W-:Y:S02]  /*f420*/  FSEL R135, R81, -INF , !P5 ;  /* 0xff80000051877808 */ /* 0x000fe40006800000 */
[----:B------:R-:W-:Y:S02]  /*f430*/  FSEL R137, R71, -INF , !P4 ;  /* 0xff80000047897808 */ /* 0x000fe40006000000 */
        /* <DEDUP_REMOVED lines=13> */
[----:B------:R-:W-:-:S02]  /*f510*/  ISETP.LE.AND P1, PT, R0, UR76, PT ;  /* 0x0000004c00007c0c */ /* 0x000fc4000bf23270 */
[----:B------:R-:W-:Y:S02]  /*f520*/  FSEL R129, R63, -INF , !P6 ;  /* 0xff8000003f817808 */ /* 0x000fe40007000000 */
[----:B------:R-:W-:Y:S02]  /*f530*/  FSEL R133, R67, -INF , !P5 ;  /* 0xff80000043857808 */ /* 0x000fe40006800000 */
[----:B------:R-:W-:Y:S02]  /*f540*/  FSEL R149, R87, -INF , !P0 ;  /* 0xff80000057957808 */ /* 0x000fe40004000000 */
[----:B------:R-:W-:Y:S01]  /*f550*/  FSEL R26, R26, -INF , !P4 ;  /* 0xff8000001a1a7808 */ /* 0x000fe20006000000 */
[----:B------:R-:W1:Y:S01]  /*f560*/  LDTM.x32 R56, tmem[UR4+0x60] ;  /* 0x00006004003879ee */ /* 0x000e6200082c0000 */
[----:B------:R-:W-:Y:S01]  /*f570*/  FSEL R28, R28, -INF , !P3 ;  /* 0xff8000001c1c7808 */ /* 0x000fe20005800000 */
[----:B------:R-:W-:Y:S01]  /*f580*/  UIADD3 UR4, UPT, UPT, UR44, 0x7b, URZ ;  /* 0x0000007b2c047890 */ /* 0x000fe2000fffe0ff */
[----:B------:R-:W-:-:S02]  /*f590*/  FSEL R29, R29, -INF , !P2 ;  /* 0xff8000001d1d7808 */ /* 0x000fc40005000000 */
[----:B------:R-:W-:Y:S02]  /*f5a0*/  FSEL R30, R30, -INF , !P1 ;  /* 0xff8000001e1e7808 */ /* 0x000fe40004800000 */
[C---:B------:R-:W-:Y:S01]  /*f5b0*/  ISETP.LE.AND P5, PT, R0.reuse, UR20, PT ;  /* 0x0000001400007c0c */ /* 0x040fe2000bfa3270 */
[----:B------:R-:W-:Y:S01]  /*f5c0*/  UIADD3 UR20, UPT, UPT, UR44, 0x6f, URZ ;  /* 0x0000006f2c147890 */ /* 0x000fe2000fffe0ff */
[C---:B------:R-:W-:Y:S02]  /*f5d0*/  ISETP.LE.AND P4, PT, R0.reuse, UR72, PT ;  /* 0x0000004800007c0c */ /* 0x040fe4000bf83270 */
[C---:B------:R-:W-:Y:S02]  /*f5e0*/  ISETP.LE.AND P3, PT, R0.reuse, UR70, PT ;  /* 0x0000004600007c0c */ /* 0x040fe4000bf63270 */
[C---:B------:R-:W-:Y:S02]  /*f5f0*/  ISETP.LE.AND P2, PT, R0.reuse, UR69, PT ;  /* 0x0000004500007c0c */ /* 0x040fe4000bf43270 */
[----:B------:R-:W-:-:S02]  /*f600*/  ISETP.LE.AND P1, PT, R0, UR68, PT ;  /* 0x0000004400007c0c */ /* 0x000fc4000bf23270 */
[----:B------:R-:W-:Y:S02]  /*f610*/  FSEL R25, R25, -INF , !P5 ;  /* 0xff80000019197808 */ /* 0x000fe40006800000 */
[----:B------:R-:W-:Y:S02]  /*f620*/  FSEL R34, R34, -INF , !P4 ;  /* 0xff80000022227808 */ /* 0x000fe40006000000 */
[----:B------:R-:W-:Y:S02]  /*f630*/  FSEL R36, R36, -INF , !P3 ;  /* 0xff80000024247808 */ /* 0x000fe40005800000 */
[----:B------:R-:W-:Y:S02]  /*f640*/  FSEL R37, R37, -INF , !P2 ;  /* 0xff80000025257808 */ /* 0x000fe40005000000 */
[----:B------:R-:W-:Y:S02]  /*f650*/  FSEL R38, R38, -INF , !P1 ;  /* 0xff80000026267808 */ /* 0x000fe40004800000 */
[----:B------:R-:W-:-:S02]  /*f660*/  ISETP.LE.AND P5, PT, R0, UR73, PT ;  /* 0x0000004900007c0c */ /* 0x000fc4000bfa3270 */
[C---:B------:R-:W-:Y:S02]  /*f670*/  ISETP.LE.AND P4, PT, R0.reuse, UR64, PT ;  /* 0x0000004000007c0c */ /* 0x040fe4000bf83270 */
[C---:B------:R-:W-:Y:S02]  /*f680*/  ISETP.LE.AND P3, PT, R0.reuse, UR62, PT ;  /* 0x0000003e00007c0c */ /* 0x040fe4000bf63270 */
[C---:B------:R-:W-:Y:S02]  /*f690*/  ISETP.LE.AND P2, PT, R0.reuse, UR61, PT ;  /* 0x0000003d00007c0c */ /* 0x040fe4000bf43270 */
[----:B------:R-:W-:Y:S02]  /*f6a0*/  ISETP.LE.AND P1, PT, R0, UR60, PT ;  /* 0x0000003c00007c0c */ /* 0x000fe4000bf23270 */
[----:B------:R-:W-:Y:S02]  /*f6b0*/  FSEL R33, R33, -INF , !P5 ;  /* 0xff80000021217808 */ /* 0x000fe40006800000 */
[----:B------:R-:W-:-:S02]  /*f6c0*/  FSEL R42, R42, -INF , !P4 ;  /* 0xff8000002a2a7808 */ /* 0x000fc40006000000 */
[----:B------:R-:W-:Y:S02]  /*f6d0*/  FSEL R44, R44, -INF , !P3 ;  /* 0xff8000002c2c7808 */ /* 0x000fe40005800000 */
[----:B------:R-:W-:Y:S02]  /*f6e0*/  FSEL R45, R45, -INF , !P2 ;  /* 0xff8000002d2d7808 */ /* 0x000fe40005000000 */
[----:B------:R-:W-:Y:S02]  /*f6f0*/  FSEL R46, R46, -INF , !P1 ;  /* 0xff8000002e2e7808 */ /* 0x000fe40004800000 */
[C---:B------:R-:W-:Y:S01]  /*f700*/  ISETP.LE.AND P0, PT, R0.reuse, UR24, PT ;  /* 0x0000001800007c0c */ /* 0x040fe2000bf03270 */
[----:B------:R-:W-:Y:S01]  /*f710*/  UIADD3 UR24, UPT, UPT, UR44, 0x6b, URZ ;  /* 0x0000006b2c187890 */ /* 0x000fe2000fffe0ff */
[C---:B------:R-:W-:Y:S02]  /*f720*/  ISETP.LE.AND P5, PT, R0.reuse, UR65, PT ;  /* 0x0000004100007c0c */ /* 0x040fe4000bfa3270 */
[----:B------:R-:W-:-:S02]  /*f730*/  ISETP.LE.AND P4, PT, R0, UR56, PT ;  /* 0x0000003800007c0c */ /* 0x000fc4000bf83270 */
[C---:B------:R-:W-:Y:S02]  /*f740*/  ISETP.LE.AND P3, PT, R0.reuse, UR54, PT ;  /* 0x0000003600007c0c */ /* 0x040fe4000bf63270 */
[C---:B------:R-:W-:Y:S02]  /*f750*/  ISETP.LE.AND P2, PT, R0.reuse, UR53, PT ;  /* 0x0000003500007c0c */ /* 0x040fe4000bf43270 */
[----:B------:R-:W-:Y:S02]  /*f760*/  ISETP.LE.AND P1, PT, R0, UR52, PT ;  /* 0x0000003400007c0c */ /* 0x000fe4000bf23270 */
[----:B------:R-:W-:Y:S02]  /*f770*/  FSEL R24, R24, -INF , !P0 ;  /* 0xff80000018187808 */ /* 0x000fe40004000000 */
[----:B------:R-:W-:Y:S02]  /*f780*/  FSEL R41, R41, -INF , !P5 ;  /* 0xff80000029297808 */ /* 0x000fe40006800000 */
[----:B------:R-:W-:-:S02]  /*f790*/  FSEL R50, R50, -INF , !P4 ;  /* 0xff80000032327808 */ /* 0x000fc40006000000 */
[----:B------:R-:W-:Y:S02]  /*f7a0*/  FSEL R52, R52, -INF , !P3 ;  /* 0xff80000034347808 */ /* 0x000fe40005800000 */
[----:B------:R-:W-:Y:S02]  /*f7b0*/  FSEL R53, R53, -INF , !P2 ;  /* 0xff80000035357808 */ /* 0x000fe40005000000 */
[----:B------:R-:W-:Y:S02]  /*f7c0*/  FSEL R150, R54, -INF , !P1 ;  /* 0xff80000036967808 */ /* 0x000fe40004800000 */
[C---:B------:R-:W-:Y:S02]  /*f7d0*/  ISETP.LE.AND P0, PT, R0.reuse, UR74, PT ;  /* 0x0000004a00007c0c */ /* 0x040fe4000bf03270 */
        /* <DEDUP_REMOVED lines=19> */
[----:B-1----:R-:W-:-:S02]  /*f910*/  FSEL R56, R56, -INF , !P4 ;  /* 0xff80000038387808 */ /* 0x002fc40006000000 */
        /* <DEDUP_REMOVED lines=44> */
[C---:B------:R-:W-:Y:S02]  /*fbe0*/  ISETP.LE.AND P2, PT, R0.reuse, UR7, PT ;  /* 0x0000000700007c0c */ /* 0x040fe4000bf43270 */
[----:B------:R-:W-:Y:S02]  /*fbf0*/  ISETP.LE.AND P1, PT, R0, UR6, PT ;  /* 0x0000000600007c0c */ /* 0x000fe4000bf23270 */
[----:B------:R-:W-:Y:S02]  /*fc00*/  R2UR.FILL UR36, R3 ;  /* 0x00000000032472ca */ /* 0x000fe400004e0000 */
[----:B------:R-:W-:-:S02]  /*fc10*/  FMNMX3 R5, R17, R88, R92, !PT ;  /* 0x0000005811057276 */ /* 0x000fc4000780005c */
[C---:B------:R-:W-:Y:S02]  /*fc20*/  FMNMX3 R4, R17.reuse, R89, R93, !PT ;  /* 0x0000005911047276 */ /* 0x040fe4000780005d */
[----:B------:R-:W-:Y:S02]  /*fc30*/  FMNMX3 R3, R17, R90, R94, !PT ;  /* 0x0000005a11037276 */ /* 0x000fe4000780005e */
[----:B------:R-:W-:Y:S02]  /*fc40*/  FSEL R31, R31, -INF , !P6 ;  /* 0xff8000001f1f7808 */ /* 0x000fe40007000000 */
        /* <DEDUP_REMOVED lines=57> */
[----:B------:R-:W-:Y:S02]  /*ffe0*/  FSEL R59, R59, -INF , !P6 ;  /* 0xff8000003b3b7808 */ /* 0x000fe40007000000 */
[----:B------:R-:W-:Y:S02]  /*fff0*/  FSEL R63, R63, -INF , !P5 ;  /* 0xff8000003f3f7808 */ /* 0x000fe40006800000 */
        /* <DEDUP_REMOVED lines=17> */
[----:B------:R-:W-:Y:S02]  /*10110*/  FMNMX3 R0, R0, R75, R79, !PT ;  /* 0x0000004b00007276 */ /* 0x000fe4000780004f */
[----:B------:R-:W-:Y:S02]  /*10120*/  FMNMX3 R5, R5, R80, R54, !PT ;  /* 0x0000005005057276 */ /* 0x000fe40007800036 */
[----:B------:R-:W-:Y:S02]  /*10130*/  FMNMX3 R4, R4, R81, R55, !PT ;  /* 0x0000005104047276 */ /* 0x000fe40007800037 */
[----:B------:R-:W-:Y:S02]  /*10140*/  FMNMX3 R3, R3, R82, R146, !PT ;  /* 0x0000005203037276 */ /* 0x000fe40007800092 */
[----:B------:R-:W-:-:S02]  /*10150*/  FMNMX3 R0, R0, R83, R147, !PT ;  /* 0x0000005300007276 */ /* 0x000fc40007800093 */
[----:B------:R-:W-:Y:S02]  /*10160*/  FMNMX3 R3, R5, R4, R3, !PT ;  /* 0x0000000405037276 */ /* 0x000fe40007800003 */
[----:B------:R-:W-:Y:S02]  /*10170*/  ISETP.NE.AND P0, PT, R153, R154, PT ;  /* 0x0000009a9900720c */ /* 0x000fe40003f05270 */
[----:B------:R-:W-:-:S04]  /*10180*/  FMNMX R155, R0, R3, !PT ;  /* 0x00000003009b7209 */ /* 0x000fc80007800000 */
[C---:B------:R-:W-:Y:S01]  /*10190*/  FSETP.NEU.AND P1, PT, R155.reuse, -INF , PT ;  /* 0xff8000009b00780b */ /* 0x040fe20003f2d000 */
[----:B------:R1:W-:Y:S03]  /*101a0*/  STL [R1+0x64], R155 ;  /* 0x0000649b01007387 */ /* 0x0003e60000100800 */
[----:B------:R-:W-:-:S03]  /*101b0*/  FSEL R85, R155, RZ, P1 ;  /* 0x000000ff9b557208 */ /* 0x000fc60000800000 */
[----:B------:R-:W-:Y:S06]  /*101c0*/  @!P0 BRA `(.L_x_249) ;  /* 0x0000000000408947 */ /* 0x000fec0003800000 */
        /* <DEDUP_REMOVED lines=16> */
.L_x_249:
[----:B------:R-:W-:Y:S05]  /*102d0*/  WARPSYNC.ALL ;  /* 0x0000000000007948 */ /* 0x000fea0003800000 */
[----:B------:R-:W-:Y:S01]  /*102e0*/  R2UR UR4, R152 ;  /* 0x00000000980472ca */ /* 0x000fe200000e0000 */
[----:B------:R-:W-:Y:S01]  /*102f0*/  IMAD.MOV.U32 R84, RZ, RZ, R17 ;  /* 0x000000ffff547224 */ /* 0x000fe200078e0011 */
[----:B------:R-:W-:-:S11]  /*10300*/  ISETP.NE.AND P0, PT, RZ, UR43, PT ;  /* 0x0000002bff007c0c */ /* 0x000fd6000bf05270 */
[----:B------:R3:W-:Y:S02]  /*10310*/  STTM.x2 tmem[UR4], R84 ;  /* 0x00000054000079ed */ /* 0x0007e400080c0004 */
[----:B------:R-:W-:Y:S05]  /*10320*/  @P0 BRA `(.L_x_250) ;  /* 0x0000000000040947 */ /* 0x000fea0003800000 */
[----:B------:R-:W-:Y:S05]  /*10330*/  BPT.TRAP 0x1 ;  /* 0x000000040000795c */ /* 0x000fea0000300000 */
.L_x_250:
[----:B------:R-:W-:Y:S01]  /*10340*/  UISETP.NE.AND UP0, UPT, UR50, URZ, UPT ;  /* 0x000000ff3200728c */ /* 0x000fe2000bf05270 */
[----:B------:R-:W-:Y:S01]  /*10350*/  MOV R3, UR49 ;  /* 0x0000003100037c02 */ /* 0x000fe20008000f00 */
[----:B------:R-:W-:Y:S01]  /*10360*/  UIADD3 UR4, UPT, UPT, UR37, 0x7070, URZ ;  /* 0x0000707025047890 */ /* 0x000fe2000fffe0ff */
[----:B------:R-:W-:Y:S02]  /*10370*/  FSETP.NEU.AND P0, PT, R155, -INF , PT ;  /* 0xff8000009b00780b */ /* 0x000fe40003f0d000 */
[----:B------:R-:W-:Y:S02]  /*10380*/  SHF.L.U32 R3, R3, 0x1f, RZ ;  /* 0x0000001f03037819 */ /* 0x000fe400000006ff */
[----:B------:R-:W-:-:S04]  /*10390*/  FSEL R0, R155, RZ, P0 ;  /* 0x000000ff9b007208 */ /* 0x000fc80000000000 */
[----:B------:R-:W-:-:S09]  /*103a0*/  @!UP0 UIADD3 UR4, UPT, UPT, UR37, 0x7080, URZ ;  /* 0x0000708025048890 */ /* 0x000fd2000fffe0ff */
[----:B------:R-:W-:Y:S02]  /*103b0*/  SYNCS.ARRIVE.TRANS64.A1T0 RZ, [UR4], RZ ;  /* 0x000000ffffff79a7 */ /* 0x000fe40008100004 */
[----:B------:R-:W4:Y:S01]  /*103c0*/  LDCU UR4, c[0x0][0x704] ;  /* 0x0000e080ff0477ac */ /* 0x000f220008000800 */
[----:B------:R-:W5:Y:S01]  /*103d0*/  SYNCS.PHASECHK.TRANS64.TRYWAIT P5, [UR41], R3 ;  /* 0x00000003ff0075a7 */ /* 0x000f6200080a1129 */
[----:B----4-:R-:W-:-:S04]  /*103e0*/  FMUL R0, R0, -UR4 ;  /* 0x8000000400007c20 */ /* 0x010fc80008400000 */
[--C-:B------:R-:W-:Y:S02]  /*103f0*/  FFMA2 R88, R88.F32x2.HI_LO, UR4.F32, R0.reuse.F32 ;  /* 0x0000000458587c49 */ /* 0x100fe40009200000 */
[--C-:B------:R-:W-:Y:S02]  /*10400*/  FFMA2 R90, R90.F32x2.HI_LO, UR4.F32, R0.reuse.F32 ;  /* 0x000000045a5a7c49 */ /* 0x100fe40009200000 */
[--C-:B------:R-:W-:Y:S01]  /*10410*/  FFMA2 R92, R92.F32x2.HI_LO, UR4.F32, R0.reuse.F32 ;  /* 0x000000045c5c7c49 */ /* 0x100fe20009200000 */
[----:B------:R-:W-:Y:S01]  /*10420*/  FSETP.GEU.AND P4, PT, R88, -126, PT ;  /* 0xc2fc00005800780b */ /* 0x000fe20003f8e000 */
[----:B------:R-:W-:Y:S01]  /*10430*/  FFMA2 R94, R94.F32x2.HI_LO, UR4.F32, R0.F32 ;  /* 0x000000045e5e7c49 */ /* 0x000fe20009200000 */
[----:B------:R-:W-:Y:S02]  /*10440*/  FSETP.GEU.AND P3, PT, R89, -126, PT ;  /* 0xc2fc00005900780b */ /* 0x000fe40003f6e000 */
[----:B------:R-:W-:Y:S02]  /*10450*/  FSETP.GEU.AND P2, PT, R90, -126, PT ;  /* 0xc2fc00005a00780b */ /* 0x000fe40003f4e000 */
[----:B------:R-:W-:-:S02]  /*10460*/  FSETP.GEU.AND P1, PT, R91, -126, PT ;  /* 0xc2fc00005b00780b */ /* 0x000fc40003f2e000 */
[----:B------:R-:W-:Y:S02]  /*10470*/  FSETP.GEU.AND P0, PT, R92, -126, PT ;  /* 0xc2fc00005c00780b */ /* 0x000fe40003f0e000 */
        /* <DEDUP_REMOVED lines=9> */
[----:B-1--45:R-:W-:Y:S05]  /*10510*/  @!P5 BRA `(.L_x_251) ;  /* 0x00000078008cd947 */ /* 0x032fea0003800000 */
.L_x_433:
[----:B------:R-:W-:Y:S01]  /*10520*/  @!P0 FMUL R92, R92, 0.5 ;  /* 0x3f0000005c5c8820 */ /* 0x000fe20000400000 */
[--C-:B------:R-:W-:Y:S01]  /*10530*/  FFMA2 R98, R98.F32x2.HI_LO, UR4.F32, R0.reuse.F32 ;  /* 0x0000000462627c49 */ /* 0x100fe20009200000 */
[----:B------:R-:W-:Y:S01]  /*10540*/  FSETP.GEU.AND P5, PT, R94, -126, PT ;  /* 0xc2fc00005e00780b */ /* 0x000fe20003fae000 */
[--C-:B------:R-:W-:Y:S01]  /*10550*/  FFMA2 R96, R96.F32x2.HI_LO, UR4.F32, R0.reuse.F32 ;  /* 0x0000000460607c49 */ /* 0x100fe20009200000 */
[----:B------:R-:W-:Y:S01]  /*10560*/  SYNCS.ARRIVE.TRANS64.A1T0 RZ, [UR40], RZ ;  /* 0x000000ffffff79a7 */ /* 0x000fe20008100028 */
[----:B------:R-:W-:Y:S01]  /*10570*/  @!P4 FMUL R88, R88, R88 ;  /* 0x000000585858c220 */ /* 0x000fe20000400000 */
[----:B------:R-:W4:Y:S01]  /*10580*/  MUFU.EX2 R92, R92 ;  /* 0x0000005c005c7308 */ /* 0x000f220000000800 */
[----:B------:R-:W-:Y:S01]  /*10590*/  FSETP.GEU.AND P4, PT, R95, -126, PT ;  /* 0xc2fc00005f00780b */ /* 0x000fe20003f8e000 */
[----:B------:R-:W-:Y:S01]  /*105a0*/  @!P3 FMUL R89, R89, R89 ;  /* 0x000000595959b220 */ /* 0x000fe20000400000 */
[----:B------:R-:W-:Y:S01]  /*105b0*/  @!P1 FMUL R91, R91, R91 ;  /* 0x0000005b5b5b9220 */ /* 0x000fe20000400000 */
[----:B------:R-:W-:Y:S01]  /*105c0*/  FSETP.GEU.AND P3, PT, R96, -126, PT ;  /* 0xc2fc00006000780b */ /* 0x000fe20003f6e000 */
[----:B------:R-:W-:Y:S01]  /*105d0*/  @!P2 FMUL R90, R90, R90 ;  /* 0x0000005a5a5aa220 */ /* 0x000fe20000400000 */
[----:B------:R-:W-:Y:S01]  /*105e0*/  FSETP.GEU.AND P1, PT, R98, -126, PT ;  /* 0xc2fc00006200780b */ /* 0x000fe20003f2e000 */
[----:B------:R-:W-:Y:S01]  /*105f0*/  @!P6 FMUL R93, R93, 0.5 ;  /* 0x3f0000005d5de820 */ /* 0x000fe20000400000 */
[----:B------:R-:W-:Y:S01]  /*10600*/  FSETP.GEU.AND P2, PT, R97, -126, PT ;  /* 0xc2fc00006100780b */ /* 0x000fe20003f4e000 */
[----:B------:R-:W-:Y:S01]  /*10610*/  @!P5 FMUL R94, R94, 0.5 ;  /* 0x3f0000005e5ed820 */ /* 0x000fe20000400000 */
[----:B------:R-:W-:-:S02]  /*10620*/  FFMA2 R100, R100.F32x2.HI_LO, UR4.F32, R0.F32 ;  /* 0x0000000464647c49 */ /* 0x000fc40009200000 */
[--C-:B------:R-:W-:Y:S01]  /*10630*/  FFMA2 R102, R102.F32x2.HI_LO, UR4.F32, R0.reuse.F32 ;  /* 0x0000000466667c49 */ /* 0x100fe20009200000 */
[----:B------:R-:W5:Y:S01]  /*10640*/  MUFU.EX2 R93, R93 ;  /* 0x0000005d005d7308 */ /* 0x000f620000000800 */
[----:B------:R-:W-:Y:S01]  /*10650*/  @!P4 FMUL R95, R95, 0.5 ;  /* 0x3f0000005f5fc820 */ /* 0x000fe20000400000 */
[--C-:B------:R-:W-:Y:S02]  /*10660*/  FFMA2 R106, R106.F32x2.HI_LO, UR4.F32, R0.reuse.F32 ;  /* 0x000000046a6a7c49 */ /* 0x100fe40009200000 */
[----:B----4-:R-:W-:Y:S01]  /*10670*/  @!P0 FMUL R92, R92, R92 ;  /* 0x0000005c5c5c8220 */ /* 0x010fe20000400000 */
[----:B------:R-:W-:Y:S01]  /*10680*/  FSETP.GEU.AND P0, PT, R99, -126, PT ;  /* 0xc2fc00006300780b */ /* 0x000fe20003f0e000 */
[----:B------:R-:W-:Y:S01]  /*10690*/  @!P3 FMUL R96, R96, 0.5 ;  /* 0x3f0000006060b820 */ /* 0x000fe20000400000 */
[----:B------:R-:W-:Y:S01]  /*106a0*/  @!P1 FMUL R98, R98, 0.5 ;  /* 0x3f00000062629820 */ /* 0x000fe20000400000 */
[----:B------:R-:W-:Y:S01]  /*106b0*/  @!P2 FMUL R97, R97, 0.5 ;  /* 0x3f0000006161a820 */ /* 0x000fe20000400000 */
[----:B------:R-:W4:Y:S01]  /*106c0*/  MUFU.EX2 R94, R94 ;  /* 0x0000005e005e7308 */ /* 0x000f220000000800 */
[----:B------:R-:W-:-:S02]  /*106d0*/  FFMA2 R104, R104.F32x2.HI_LO, UR4.F32, R0.F32 ;  /* 0x0000000468687c49 */ /* 0x000fc40009200000 */
[--C-:B------:R-:W-:Y:S02]  /*106e0*/  FFMA2 R108, R108.F32x2.HI_LO, UR4.F32, R0.reuse.F32 ;  /* 0x000000046c6c7c49 */ /* 0x100fe40009200000 */
[--C-:B------:R-:W-:Y:S02]  /*106f0*/  FFMA2 R112, R112.F32x2.HI_LO, UR4.F32, R0.reuse.F32 ;  /* 0x0000000470707c49 */ /* 0x100fe40009200000 */
[--C-:B------:R-:W-:Y:S01]  /*10700*/  FFMA2 R110, R110.F32x2.HI_LO, UR4.F32, R0.reuse.F32 ;  /* 0x000000046e6e7c49 */ /* 0x100fe20009200000 */
[----:B------:R-:W2:Y:S01]  /*10710*/  MUFU.EX2 R95, R95 ;  /* 0x0000005f005f7308 */ /* 0x000ea20000000800 */
[----:B------:R-:W-:Y:S01]  /*10720*/  @!P0 FMUL R99, R99, 0.5 ;  /* 0x3f00000063638820 */ /* 0x000fe20000400000 */
[----:B-----5:R-:W-:Y:S01]  /*10730*/  @!P6 FMUL R93, R93, R93 ;  /* 0x0000005d5d5de220 */ /* 0x020fe20000400000 */
[----:B------:R-:W-:Y:S01]  /*10740*/  FSETP.GEU.AND P6, PT, R100, -126, PT ;  /* 0xc2fc00006400780b */ /* 0x000fe20003fce000 */
[--C-:B------:R-:W-:Y:S02]  /*10750*/  FFMA2 R6, R118.F32x2.HI_LO, UR4.F32, R0.reuse.F32 ;  /* 0x0000000476067c49 */ /* 0x100fe40009200000 */
[----:B------:R-:W-:-:S02]  /*10760*/  FFMA2 R114, R114.F32x2.HI_LO, UR4.F32, R0.F32 ;  /* 0x0000000472727c49 */ /* 0x000fc40009200000 */
[----:B------:R-:W5:Y:S01]  /*10770*/  MUFU.EX2 R99, R99 ;  /* 0x0000006300637308 */ /* 0x000f620000000800 */
[----:B----4-:R-:W-:Y:S01]  /*10780*/  @!P5 FMUL R94, R94, R94 ;  /* 0x0000005e5e5ed220 */ /* 0x010fe20000400000 */
[----:B------:R-:W-:Y:S01]  /*10790*/  FSETP.GEU.AND P5, PT, R101, -126, PT ;  /* 0xc2fc00006500780b */ /* 0x000fe20003fae000 */
[--C-:B------:R-:W-:Y:S02]  /*107a0*/  FFMA2 R116, R116.F32x2.HI_LO, UR4.F32, R0.reuse.F32 ;  /* 0x0000000474747c49 */ /* 0x100fe40009200000 */
[--C-:B------:R-:W-:Y:S02]  /*107b0*/  FFMA2 R118, R18.F32x2.HI_LO, UR4.F32, R0.reuse.F32 ;  /* 0x0000000412767c49 */ /* 0x100fe40009200000 */
[--C-:B-1----:R-:W-:Y:S01]  /*107c0*/  FFMA2 R4, R126.F32x2.HI_LO, UR4.F32, R0.reuse.F32 ;  /* 0x000000047e047c49 */ /* 0x102fe20009200000 */
[----:B------:R-:W1:Y:S01]  /*107d0*/  MUFU.EX2 R96, R96 ;  /* 0x0000006000607308 */ /* 0x000e620000000800 */
[----:B--2---:R-:W-:Y:S01]  /*107e0*/  @!P4 FMUL R95, R95, R95 ;  /* 0x0000005f5f5fc220 */ /* 0x004fe20000400000 */
[----:B------:R-:W-:Y:S01]  /*107f0*/  FSETP.GEU.AND P4, PT, R102, -126, PT ;  /* 0xc2fc00006600780b */ /* 0x000fe20003f8e000 */
[----:B------:R-:W-:Y:S01]  /*10800*/  @!P6 FMUL R100, R100, 0.5 ;  /* 0x3f0000006464e820 */ /* 0x000fe20000400000 */
[----:B------:R-:W-:-:S02]  /*10810*/  FFMA2 R126, R22.F32x2.HI_LO, UR4.F32, R0.F32 ;  /* 0x00000004167e7c49 */ /* 0x000fc40009200000 */
[--C-:B------:R-:W-:Y:S02]  /*10820*/  FFMA2 R148, R148.F32x2.HI_LO, UR4.F32, R0.reuse.F32 ;  /* 0x0000000494947c49 */ /* 0x100fe40009200000 */
[----:B------:R-:W2:Y:S01]  /*10830*/  MUFU.EX2 R98, R98 ;  /* 0x0000006200627308 */ /* 0x000ea20000000800 */
[----:B-----5:R-:W-:Y:S01]  /*10840*/  @!P0 FMUL R99, R99, R99 ;  /* 0x0000006363638220 */ /* 0x020fe20000400000 */
[----:B------:R-:W-:Y:S01]  /*10850*/  FSETP.GEU.AND P0, PT, R106, -126, PT ;  /* 0xc2fc00006a00780b */ /* 0x000fe20003f0e000 */
[----:B------:R-:W-:Y:S01]  /*10860*/  @!P5 FMUL R101, R101, 0.5 ;  /* 0x3f0000006565d820 */ /* 0x000fe20000400000 */
[--C-:B------:R-:W-:Y:S02]  /*10870*/  FFMA2 R26, R26.F32x2.HI_LO, UR4.F32, R0.reuse.F32 ;  /* 0x000000041a1a7c49 */ /* 0x100fe40009200000 */
[--C-:B------:R-:W-:Y:S02]  /*10880*/  FFMA2 R24, R24.F32x2.HI_LO, UR4.F32, R0.reuse.F32 ;  /* 0x0000000418187c49 */ /* 0x100fe40009200000 */
[----:B------:R-:W4:Y:S01]  /*10890*/  MUFU.EX2 R97, R97 ;  /* 0x0000006100617308 */ /* 0x000f220000000800 */
[----:B-1----:R-:W-:Y:S01]  /*108a0*/  @!P3 FMUL R96, R96, R96 ;  /* 0x000000606060b220 */ /* 0x002fe20000400000 */
[----:B------:R-:W-:Y:S01]  /*108b0*/  FSETP.GEU.AND P3, PT, R103, -126, PT ;  /* 0xc2fc00006700780b */ /* 0x000fe20003f6e000 */
[----:B------:R-:W-:Y:S01]  /*108c0*/  @!P4 FMUL R102, R102, 0.5 ;  /* 0x3f0000006666c820 */ /* 0x000fe20000400000 */
[----:B------:R-:W-:-:S02]  /*108d0*/  FFMA2 R32, R32.F32x2.HI_LO, UR4.F32, R0.F32 ;  /* 0x0000000420207c49 */ /* 0x000fc40009200000 */
[--C-:B------:R-:W-:Y:S02]  /*108e0*/  FFMA2 R34, R34.F32x2.HI_LO, UR4.F32, R0.reuse.F32 ;  /* 0x0000000422227c49 */ /* 0x100fe40009200000 */
[----:B------:R-:W-:Y:S01]  /*108f0*/  @!P0 FMUL R106, R106, 0.5 ;  /* 0x3f0000006a6a8820 */ /* 0x000fe20000400000 */
[----:B--2---:R-:W-:Y:S01]  /*10900*/  @!P1 FMUL R98, R98, R98 ;  /* 0x0000006262629220 */ /* 0x004fe20000400000 */
[----:B------:R-:W-:Y:S01]  /*10910*/  FSETP.GEU.AND P1, PT, R105, -126, PT ;  /* 0xc2fc00006900780b */ /* 0x000fe20003f2e000 */
[----:B------:R-:W1:Y:S01]  /*10920*/  MUFU.EX2 R100, R100 ;  /* 0x0000006400647308 */ /* 0x000e620000000800 */
[--C-:B------:R-:W-:Y:S02]  /*10930*/  FFMA2 R28, R28.F32x2.HI_LO, UR4.F32, R0.reuse.F32 ;  /* 0x000000041c1c7c49 */ /* 0x100fe40009200000 */
[--C-:B------:R-:W-:Y:S02]  /*10940*/  FFMA2 R30, R30.F32x2.HI_LO, UR4.F32, R0.reuse.F32 ;  /* 0x000000041e1e7c49 */ /* 0x100fe40009200000 */
[----:B------:R-:W-:Y:S01]  /*10950*/  @!P3 FMUL R103, R103, 0.5 ;  /* 0x3f0000006767b820 */ /* 0x000fe20000400000 */
[----:B----4-:R-:W-:Y:S01]  /*10960*/  @!P2 FMUL R97, R97, R97 ;  /* 0x000000616161a220 */ /* 0x010fe20000400000 */
[----:B------:R-:W-:Y:S01]  /*10970*/  FSETP.GEU.AND P2, PT, R104, -126, PT ;  /* 0xc2fc00006800780b */ /* 0x000fe20003f4e000 */
[----:B------:R-:W2:Y:S01]  /*10980*/  MUFU.EX2 R101, R101 ;  /* 0x0000006500657308 */ /* 0x000ea20000000800 */
[----:B------:R-:W-:-:S02]  /*10990*/  FFMA2 R40, R40.F32x2.HI_LO, UR4.F32, R0.F32 ;  /* 0x0000000428287c49 */ /* 0x000fc40009200000 */
[--C-:B------:R-:W-:Y:S02]  /*109a0*/  FFMA2 R36, R36.F32x2.HI_LO, UR4.F32, R0.reuse.F32 ;  /* 0x0000000424247c49 */ /* 0x100fe40009200000 */
[----:B------:R-:W-:Y:S01]  /*109b0*/  @!P1 FMUL R105, R105, 0.5 ;  /* 0x3f00000069699820 */ /* 0x000fe20000400000 */
[--C-:B------:R-:W-:Y:S02]  /*109c0*/  FFMA2 R38, R38.F32x2.HI_LO, UR4.F32, R0.reuse.F32 ;  /* 0x0000000426267c49 */ /* 0x100fe40009200000 */
[----:B------:R-:W4:Y:S01]  /*109d0*/  MUFU.EX2 R102, R102 ;  /* 0x0000006600667308 */ /* 0x000f220000000800 */
[----:B-1----:R-:W-:Y:S01]  /*109e0*/  @!P6 FMUL R100, R100, R100 ;  /* 0x000000646464e220 */ /* 0x002fe20000400000 */
[----:B------:R-:W-:Y:S01]  /*109f0*/  FSETP.GEU.AND P6, PT, R107, -126, PT ;  /* 0xc2fc00006b00780b */ /* 0x000fe20003fce000 */
[--C-:B------:R-:W-:Y:S02]  /*10a00*/  FFMA2 R46, R46.F32x2.HI_LO, UR4.F32, R0.reuse.F32 ;  /* 0x000000042e2e7c49 */ /* 0x100fe40009200000 */
[----:B------:R-:W-:Y:S01]  /*10a10*/  @!P2 FMUL R104, R104, 0.5 ;  /* 0x3f0000006868a820 */ /* 0x000fe20000400000 */
[----:B------:R-:W-:-:S02]  /*10a20*/  FFMA2 R48, R48.F32x2.HI_LO, UR4.F32, R0.F32 ;  /* 0x0000000430307c49 */ /* 0x000fc40009200000 */
        /* <DEDUP_REMOVED lines=57> */
[----:B------:R-:W-:-:S04]  /*10dc0*/  FFMA2 R82, R82.F32x2.HI_LO, UR4.F32, R0.F32 ;  /* 0x0000000452527c49 */ /* 0x000fc80009200000 */
        /* <DEDUP_REMOVED lines=26> */
[----:B----4-:R-:W-:-:S06]  /*10f70*/  @!P1 FMUL R19, R19, R19 ;  /* 0x0000001313139220 */ /* 0x010fcc0000400000 */
[----:B------:R-:W-:Y:S01]  /*10f80*/  @!P4 FMUL R5, R5, 0.5 ;  /* 0x3f0000000505c820 */ /* 0x000fe20000400000 */
[----:B------:R4:W5:Y:S01]  /*10f90*/  MUFU.EX2 R18, R6 ;  /* 0x0000000600127308 */ /* 0x0009620000000800 */
[----:B-1----:R-:W-:-:S07]  /*10fa0*/  @!P0 FMUL R118, R118, R118 ;  /* 0x0000007676768220 */ /* 0x002fce0000400000 */
[----:B------:R-:W1:Y:S01]  /*10fb0*/  MUFU.EX2 R22, R4 ;  /* 0x0000000400167308 */ /* 0x000e620000000800 */
[----:B--2---:R-:W-:Y:S01]  /*10fc0*/  @!P3 FMUL R117, R117, R117 ;  /* 0x000000757575b220 */ /* 0x004fe20000400000 */
[----:B------:R-:W-:-:S06]  /*10fd0*/  FSETP.GEU.AND P3, PT, R126, -126, PT ;  /* 0xc2fc00007e00780b */ /* 0x000fcc0003f6e000 */
[----:B------:R2:W3:Y:S01]  /*10fe0*/  MUFU.EX2 R23, R5 ;  /* 0x0000000500177308 */ /* 0x0004e20000000800 */
[--C-:B----4-:R-:W-:Y:S02]  /*10ff0*/  FFMA2 R6, R128.F32x2.HI_LO, UR4.F32, R0.reuse.F32 ;  /* 0x0000000480067c49 */ /* 0x110fe40009200000 */
[----:B-----5:R-:W-:Y:S01]  /*11000*/  @!P2 FMUL R18, R18, R18 ;  /* 0x000000121212a220 */ /* 0x020fe20000400000 */
[----:B------:R-:W-:Y:S01]  /*11010*/  FSETP.GEU.AND P2, PT, R127, -126, PT ;  /* 0xc2fc00007f00780b */ /* 0x000fe20003f4e000 */
[----:B------:R-:W-:Y:S01]  /*11020*/  FFMA2 R128, R120.F32x2.HI_LO, UR4.F32, R0.F32 ;  /* 0x0000000478807c49 */ /* 0x000fe20009200000 */
[----:B------:R-:W-:Y:S01]  /*11030*/  FSETP.GEU.AND P1, PT, R6, -126, PT ;  /* 0xc2fc00000600780b */ /* 0x000fe20003f2e000 */
[----:B------:R-:W-:Y:S01]  /*11040*/  @!P3 FMUL R126, R126, 0.5 ;  /* 0x3f0000007e7eb820 */ /* 0x000fe20000400000 */
[----:B------:R-:W-:Y:S01]  /*11050*/  FSETP.GEU.AND P0, PT, R7, -126, PT ;  /* 0xc2fc00000700780b */ /* 0x000fe20003f0e000 */
[----:B------:R-:W4:Y:S01]  /*11060*/  MUFU.EX2 R119, R119 ;  /* 0x0000007700777308 */ /* 0x000f220000000800 */
[----:B-1----:R-:W-:Y:S01]  /*11070*/  @!P5 FMUL R22, R22, R22 ;  /* 0x000000161616d220 */ /* 0x002fe20000400000 */
[----:B------:R-:W-:-:S06]  /*11080*/  FSETP.GEU.AND P5, PT, R129, -126, PT ;  /* 0xc2fc00008100780b */ /* 0x000fcc0003fae000 */
[----:B------:R-:W-:Y:S01]  /*11090*/  @!P2 FMUL R127, R127, 0.5 ;  /* 0x3f0000007f7fa820 */ /* 0x000fe20000400000 */
[----:B------:R-:W1:Y:S01]  /*110a0*/  MUFU.EX2 R126, R126 ;  /* 0x0000007e007e7308 */ /* 0x000e620000000800 */
[----:B------:R-:W-:Y:S01]  /*110b0*/  @!P1 FMUL R6, R6, 0.5 ;  /* 0x3f00000006069820 */ /* 0x000fe20000400000 */
[--C-:B--2---:R-:W-:Y:S02]  /*110c0*/  FFMA2 R4, R132.F32x2.HI_LO, UR4.F32, R0.reuse.F32 ;  /* 0x0000000484047c49 */ /* 0x104fe40009200000 */
[----:B------:R-:W-:Y:S01]  /*110d0*/  @!P0 FMUL R7, R7, 0.5 ;  /* 0x3f00000007078820 */ /* 0x000fe20000400000 */
[----:B------:R-:W-:Y:S02]  /*110e0*/  FFMA2 R132, R122.F32x2.HI_LO, UR4.F32, R0.F32 ;  /* 0x000000047a847c49 */ /* 0x000fe40009200000 */
[----:B---3--:R-:W-:Y:S01]  /*110f0*/  @!P4 FMUL R23, R23, R23 ;  /* 0x000000171717c220 */ /* 0x008fe20000400000 */
[----:B------:R-:W2:Y:S01]  /*11100*/  MUFU.EX2 R120, R6 ;  /* 0x0000000600787308 */ /* 0x000ea20000000800 */
[----:B------:R-:W-:Y:S01]  /*11110*/  FSETP.GEU.AND P4, PT, R4, -126, PT ;  /* 0xc2fc00000400780b */ /* 0x000fe20003f8e000 */
[----:B----4-:R-:W-:Y:S01]  /*11120*/  @!P6 FMUL R119, R119, R119 ;  /* 0x000000777777e220 */ /* 0x010fe20000400000 */
[----:B------:R-:W-:Y:S01]  /*11130*/  FSETP.GEU.AND P6, PT, R128, -126, PT ;  /* 0xc2fc00008000780b */ /* 0x000fe20003fce000 */
[----:B------:R-:W-:-:S04]  /*11140*/  @!P5 FMUL R129, R129, 0.5 ;  /* 0x3f0000008181d820 */ /* 0x000fc80000400000 */
[----:B------:R3:W4:Y:S01]  /*11150*/  MUFU.EX2 R121, R7 ;  /* 0x0000000700797308 */ /* 0x0007220000000800 */
[----:B-1----:R-:W-:Y:S01]  /*11160*/  @!P3 FMUL R126, R126, R126 ;  /* 0x0000007e7e7eb220 */ /* 0x002fe20000400000 */
[----:B------:R-:W-:-:S04]  /*11170*/  FSETP.GEU.AND P3, PT, R5, -126, PT ;  /* 0xc2fc00000500780b */ /* 0x000fc80003f6e000 */
[----:B------:R-:W-:Y:S02]  /*11180*/  @!P4 FMUL R4, R4, 0.5 ;  /* 0x3f0000000404c820 */ /* 0x000fe40000400000 */
[----:B------:R-:W1:Y:S01]  /*11190*/  MUFU.EX2 R127, R127 ;  /* 0x0000007f007f7308 */ /* 0x000e620000000800 */
[----:B--2---:R-:W-:Y:S01]  /*111a0*/  @!P1 FMUL R120, R120, R120 ;  /* 0x0000007878789220 */ /* 0x004fe20000400000 */
[----:B------:R-:W-:Y:S01]  /*111b0*/  FSETP.GEU.AND P1, PT, R133, -126, PT ;  /* 0xc2fc00008500780b */ /* 0x000fe20003f2e000 */
[----:B------:R-:W-:-:S04]  /*111c0*/  @!P6 FMUL R128, R128, 0.5 ;  /* 0x3f0000008080e820 */ /* 0x000fc80000400000 */
[----:B------:R-:W-:Y:S01]  /*111d0*/  @!P3 FMUL R5, R5, 0.5 ;  /* 0x3f0000000505b820 */ /* 0x000fe20000400000 */
[----:B------:R-:W2:Y:S01]  /*111e0*/  MUFU.EX2 R122, R4 ;  /* 0x00000004007a7308 */ /* 0x000ea20000000800 */
[--C-:B---3--:R-:W-:Y:S02]  /*111f0*/  FFMA2 R6, R136.F32x2.HI_LO, UR4.F32, R0.reuse.F32 ;  /* 0x0000000488067c49 */ /* 0x108fe40009200000 */
[----:B----4-:R-:W-:Y:S01]  /*11200*/  @!P0 FMUL R121, R121, R121 ;  /* 0x0000007979798220 */ /* 0x010fe20000400000 */
[----:B------:R-:W-:Y:S02]  /*11210*/  FFMA2 R136, R124.F32x2.HI_LO, UR4.F32, R0.F32 ;  /* 0x000000047c887c49 */ /* 0x000fe40009200000 */
        /* <DEDUP_REMOVED lines=15> */
[----:B-1----:R-:W-:-:S06]  /*11310*/  @!P1 FMUL R133, R133, R133 ;  /* 0x0000008585859220 */ /* 0x002fcc0000400000 */
[----:B------:R-:W-:Y:S01]  /*11320*/  @!P5 FMUL R136, R136, 0.5 ;  /* 0x3f0000008888d820 */ /* 0x000fe20000400000 */
[----:B------:R1:W4:Y:S01]  /*11330*/  MUFU.EX2 R123, R5 ;  /* 0x00000005007b7308 */ /* 0x0003220000000800 */
[----:B--2---:R-:W-:-:S07]  /*11340*/  @!P0 FMUL R124, R124, R124 ;  /* 0x0000007c7c7c8220 */ /* 0x004fce0000400000 */
[----:B------:R-:W2:Y:S01]  /*11350*/  MUFU.EX2 R132, R132 ;  /* 0x0000008400847308 */ /* 0x000ea20000000800 */
[----:B---3--:R-:W-:Y:S01]  /*11360*/  @!P6 FMUL R128, R128, R128 ;  /* 0x000000808080e220 */ /* 0x008fe20000400000 */
[----:B------:R-:W-:-:S06]  /*11370*/  FSETP.GEU.AND P6, PT, R7, -126, PT ;  /* 0xc2fc00000700780b */ /* 0x000fcc0003fce000 */
[----:B------:R-:W3:Y:S01]  /*11380*/  MUFU.EX2 R137, R137 ;  /* 0x0000008900897308 */ /* 0x000ee20000000800 */
[--C-:B-1----:R-:W-:Y:S02]  /*11390*/  FFMA2 R4, R138.F32x2.HI_LO, UR4.F32, R0.reuse.F32 ;  /* 0x000000048a047c49 */ /* 0x102fe40009200000 */
[----:B------:R-:W-:Y:S02]  /*113a0*/  FFMA2 R138, R130.F32x2.HI_LO, UR4.F32, R0.F32 ;  /* 0x00000004828a7c49 */ /* 0x000fe40009200000 */
[----:B----4-:R-:W-:Y:S01]  /*113b0*/  @!P3 FMUL R123, R123, R123 ;  /* 0x0000007b7b7bb220 */ /* 0x010fe20000400000 */
[----:B------:R-:W-:Y:S01]  /*113c0*/  FSETP.GEU.AND P3, PT, R4, -126, PT ;  /* 0xc2fc00000400780b */ /* 0x000fe20003f6e000 */
[----:B------:R-:W-:Y:S01]  /*113d0*/  @!P6 FMUL R7, R7, 0.5 ;  /* 0x3f0000000707e820 */ /* 0x000fe20000400000 */
[----:B------:R-:W-:Y:S01]  /*113e0*/  FSETP.GEU.AND P0, PT, R139, -126, PT ;  /* 0xc2fc00008b00780b */ /* 0x000fe20003f0e000 */
[----:B--2---:R-:W-:Y:S01]  /*113f0*/  @!P2 FMUL R132, R132, R132 ;  /* 0x000000848484a220 */ /* 0x004fe20000400000 */
[----:B------:R-:W-:Y:S01]  /*11400*/  FSETP.GEU.AND P1, PT, R138, -126, PT ;  /* 0xc2fc00008a00780b */ /* 0x000fe20003f2e000 */
[----:B------:R1:W2:Y:S01]  /*11410*/  MUFU.EX2 R125, R7 ;  /* 0x00000007007d7308 */ /* 0x0002a20000000800 */
[----:B------:R-:W-:Y:S01]  /*11420*/  FSETP.GEU.AND P2, PT, R5, -126, PT ;  /* 0xc2fc00000500780b */ /* 0x000fe20003f4e000 */
[----:B---3--:R-:W-:-:S06]  /*11430*/  @!P4 FMUL R137, R137, R137 ;  /* 0x000000898989c220 */ /* 0x008fcc0000400000 */
[----:B------:R-:W-:Y:S01]  /*11440*/  @!P3 FMUL R4, R4, 0.5 ;  /* 0x3f0000000404b820 */ /* 0x000fe20000400000 */
[----:B------:R-:W3:Y:S01]  /*11450*/  MUFU.EX2 R136, R136 ;  /* 0x0000008800887308 */ /* 0x000ee20000000800 */
[----:B------:R-:W-:Y:S02]  /*11460*/  @!P0 FMUL R139, R139, 0.5 ;  /* 0x3f0000008b8b8820 */ /* 0x000fe40000400000 */
[----:B------:R-:W-:Y:S02]  /*11470*/  @!P1 FMUL R138, R138, 0.5 ;  /* 0x3f0000008a8a9820 */ /* 0x000fe40000400000 */
[----:B------:R-:W-:-:S03]  /*11480*/  @!P2 FMUL R5, R5, 0.5 ;  /* 0x3f0000000505a820 */ /* 0x000fc60000400000 */
[----:B------:R-:W4:Y:S01]  /*11490*/  MUFU.EX2 R139, R139 ;  /* 0x0000008b008b7308 */ /* 0x000f220000000800 */
[--C-:B-1----:R-:W-:Y:S02]  /*114a0*/  FFMA2 R6, R142.F32x2.HI_LO, UR4.F32, R0.reuse.F32 ;  /* 0x000000048e067c49 */ /* 0x102fe40009200000 */
[----:B------:R-:W-:Y:S02]  /*114b0*/  FFMA2 R142, R134.F32x2.HI_LO, UR4.F32, R0.F32 ;  /* 0x00000004868e7c49 */ /* 0x000fe40009200000 */
[----:B--2---:R-:W-:Y:S01]  /*114c0*/  @!P6 FMUL R125, R125, R125 ;  /* 0x0000007d7d7de220 */ /* 0x004fe20000400000 */
[----:B------:R-:W-:Y:S02]  /*114d0*/  FSETP.GEU.AND P6, PT, R6, -126, PT ;  /* 0xc2fc00000600780b */ /* 0x000fe40003fce000 */
[----:B------:R-:W1:Y:S01]  /*114e0*/  MUFU.EX2 R130, R4 ;  /* 0x0000000400827308 */ /* 0x000e620000000800 */
[----:B------:R-:W-:Y:S01]  /*114f0*/  FSETP.GEU.AND P4, PT, R142, -126, PT ;  /* 0xc2fc00008e00780b */ /* 0x000fe20003f8e000 */
[----:B---3--:R-:W-:Y:S01]  /*11500*/  @!P5 FMUL R136, R136, R136 ;  /* 0x000000888888d220 */ /* 0x008fe20000400000 */
[----:B------:R-:W-:-:S05]  /*11510*/  FSETP.GEU.AND P5, PT, R7, -126, PT ;  /* 0xc2fc00000700780b */ /* 0x000fca0003fae000 */
[----:B------:R-:W2:Y:S01]  /*11520*/  MUFU.EX2 R138, R138 ;  /* 0x0000008a008a7308 */ /* 0x000ea20000000800 */
[----:B----4-:R-:W-:Y:S02]  /*11530*/  @!P0 FMUL R139, R139, R139 ;  /* 0x0000008b8b8b8220 */ /* 0x010fe40000400000 */
[----:B------:R-:W-:-:S03]  /*11540*/  @!P6 FMUL R6, R6, 0.5 ;  /* 0x3f0000000606e820 */ /* 0x000fc60000400000 */
[----:B------:R-:W-:Y:S02]  /*11550*/  @!P4 FMUL R142, R142, 0.5 ;  /* 0x3f0000008e8ec820 */ /* 0x000fe40000400000 */
[----:B------:R3:W4:Y:S01]  /*11560*/  MUFU.EX2 R131, R5 ;  /* 0x0000000500837308 */ /* 0x0007220000000800 */
[----:B-1----:R-:W-:Y:S01]  /*11570*/  @!P3 FMUL R130, R130, R130 ;  /* 0x000000828282b220 */ /* 0x002fe20000400000 */
[----:B------:R-:W-:Y:S01]  /*11580*/  FSETP.GEU.AND P3, PT, R143, -126, PT ;  /* 0xc2fc00008f00780b */ /* 0x000fe20003f6e000 */
[----:B------:R-:W-:-:S05]  /*11590*/  @!P5 FMUL R7, R7, 0.5 ;  /* 0x3f0000000707d820 */ /* 0x000fca0000400000 */
[----:B------:R-:W1:Y:S01]  /*115a0*/  MUFU.EX2 R134, R6 ;  /* 0x0000000600867308 */ /* 0x000e620000000800 */
[----:B--2---:R-:W-:-:S06]  /*115b0*/  @!P1 FMUL R138, R138, R138 ;  /* 0x0000008a8a8a9220 */ /* 0x004fcc0000400000 */
[----:B------:R-:W-:Y:S01]  /*115c0*/  @!P3 FMUL R143, R143, 0.5 ;  /* 0x3f0000008f8fb820 */ /* 0x000fe20000400000 */
[----:B------:R-:W2:Y:S01]  /*115d0*/  MUFU.EX2 R135, R7 ;  /* 0x0000000700877308 */ /* 0x000ea20000000800 */
[--C-:B---3--:R-:W-:Y:S02]  /*115e0*/  FFMA2 R4, R144.F32x2.HI_LO, UR4.F32, R0.reuse.F32 ;  /* 0x0000000490047c49 */ /* 0x108fe40009200000 */
[----:B------:R-:W-:Y:S01]  /*115f0*/  FFMA2 R144, R140.F32x2.HI_LO, UR4.F32, R0.F32 ;  /* 0x000000048c907c49 */ /* 0x000fe20009200000 */
[----:B------:R-:W-:Y:S01]  /*11600*/  USHF.R.U32.HI UR4, URZ, 0x15, UR39 ;  /* 0x00000015ff047899 */ /* 0x000fe20008011627 */
[----:B----4-:R-:W-:Y:S01]  /*11610*/  @!P2 FMUL R131, R131, R131 ;  /* 0x000000838383a220 */ /* 0x010fe20000400000 */
[----:B------:R-:W-:Y:S02]  /*11620*/  FSETP.GEU.AND P1, PT, R5, -126, PT ;  /* 0xc2fc00000500780b */ /* 0x000fe40003f2e000 */
[----:B------:R-:W-:Y:S01]  /*11630*/  FSETP.GEU.AND P0, PT, R144, -126, PT ;  /* 0xc2fc00009000780b */ /* 0x000fe20003f0e000 */
[----:B------:R-:W3:Y:S01]  /*11640*/  MUFU.EX2 R142, R142 ;  /* 0x0000008e008e7308 */ /* 0x000ee20000000800 */
[----:B------:R-:W-:Y:S01]  /*11650*/  FSETP.GEU.AND P2, PT, R4, -126, PT ;  /* 0xc2fc00000400780b */ /* 0x000fe20003f4e000 */
[----:B-1----:R-:W-:Y:S01]  /*11660*/  @!P6 FMUL R134, R134, R134 ;  /* 0x000000868686e220 */ /* 0x002fe20000400000 */
[----:B------:R-:W-:-:S02]  /*11670*/  FSETP.GEU.AND P6, PT, R145, -126, PT ;  /* 0xc2fc00009100780b */ /* 0x000fc40003fce000 */
[----:B------:R-:W-:-:S03]  /*11680*/  MOV R3, UR4 ;  /* 0x0000000400037c02 */ /* 0x000fc60008000f00 */
[----:B------:R-:W1:Y:S01]  /*11690*/  MUFU.EX2 R143, R143 ;  /* 0x0000008f008f7308 */ /* 0x000e620000000800 */
[----:B--2---:R-:W-:Y:S01]  /*116a0*/  @!P5 FMUL R135, R135, R135 ;  /* 0x000000878787d220 */ /* 0x004fe20000400000 */
[----:B------:R-:W-:Y:S01]  /*116b0*/  @!P1 FMUL R5, R5, 0.5 ;  /* 0x3f00000005059820 */ /* 0x000fe20000400000 */
[----:B------:R-:W-:Y:S01]  /*116c0*/  FSETP.GEU.AND P5, PT, R148, -126, PT ;  /* 0xc2fc00009400780b */ /* 0x000fe20003fae000 */
[----:B------:R-:W-:Y:S02]  /*116d0*/  @!P0 FMUL R144, R144, 0.5 ;  /* 0x3f00000090908820 */ /* 0x000fe40000400000 */
[----:B------:R-:W-:Y:S02]  /*116e0*/  @!P2 FMUL R4, R4, 0.5 ;  /* 0x3f0000000404a820 */ /* 0x000fe40000400000 */
[----:B------:R-:W2:Y:S01]  /*116f0*/  MUFU.EX2 R141, R5 ;  /* 0x00000005008d7308 */ /* 0x000ea20000000800 */
[----:B---3--:R-:W-:Y:S01]  /*11700*/  @!P4 FMUL R142, R142, R142 ;  /* 0x0000008e8e8ec220 */ /* 0x008fe20000400000 */
[----:B------:R-:W-:Y:S01]  /*11710*/  FSETP.GEU.AND P4, PT, R149, -126, PT ;  /* 0xc2fc00009500780b */ /* 0x000fe20003f8e000 */
[----:B------:R-:W-:-:S05]  /*11720*/  @!P6 FMUL R145, R145, 0.5 ;  /* 0x3f0000009191e820 */ /* 0x000fca0000400000 */
[----:B------:R-:W3:Y:S01]  /*11730*/  MUFU.EX2 R144, R144 ;  /* 0x0000009000907308 */ /* 0x000ee20000000800 */
[----:B-1----:R-:W-:Y:S01]  /*11740*/  @!P3 FMUL R143, R143, R143 ;  /* 0x0000008f8f8fb220 */ /* 0x002fe20000400000 */
[----:B------:R-:W-:Y:S01]  /*11750*/  FSETP.GEU.AND P3, PT, R24, -126, PT ;  /* 0xc2fc00001800780b */ /* 0x000fe20003f6e000 */
[----:B------:R-:W-:-:S03]  /*11760*/  @!P5 FMUL R148, R148, 0.5 ;  /* 0x3f0000009494d820 */ /* 0x000fc60000400000 */
        /* <DEDUP_REMOVED lines=198> */
[----:B------:R-:W-:-:S03]  /*123d0*/  F2FP.BF16.F32.PACK_AB R60, R97, R96 ;  /* 0x00000060613c723e */ /* 0x000fc600000010ff */
[----:B------:R-:W-:Y:S01]  /*123e0*/  @!P3 FMUL R66, R66, 0.5 ;  /* 0x3f0000004242b820 */ /* 0x000fe20000400000 */
[----:B------:R-:W2:Y:S01]  /*123f0*/  MUFU.EX2 R189, R63 ;  /* 0x0000003f00bd7308 */ /* 0x000ea20000000800 */
[----:B---3--:R-:W-:Y:S01]  /*12400*/  @!P1 FMUL R187, R187, R187 ;  /* 0x000000bbbbbb9220 */ /* 0x008fe20000400000 */
[----:B------:R-:W-:Y:S02]  /*12410*/  FSETP.GEU.AND P1, PT, R68, -126, PT ;  /* 0xc2fc00004400780b */ /* 0x000fe40003f2e000 */
[----:B------:R-:W-:Y:S02]  /*12420*/  F2FP.BF16.F32.PACK_AB R61, R99, R98 ;  /* 0x00000062633d723e */ /* 0x000fe400000010ff */
[----:B------:R-:W-:Y:S01]  /*12430*/  F2FP.BF16.F32.PACK_AB R42, R187, R186 ;  /* 0x000000babb2a723e */ /* 0x000fe200000010ff */
[----:B------:R-:W-:Y:S01]  /*12440*/  @!P2 FMUL R67, R67, 0.5 ;  /* 0x3f0000004343a820 */ /* 0x000fe20000400000 */
[----:B------:R-:W3:Y:S01]  /*12450*/  MUFU.EX2 R44, R64 ;  /* 0x00000040002c7308 */ /* 0x000ee20000000800 */
[----:B-1----:R-:W-:Y:S01]  /*12460*/  @!P0 FMUL R188, R188, R188 ;  /* 0x000000bcbcbc8220 */ /* 0x002fe20000400000 */
[----:B------:R-:W-:-:S02]  /*12470*/  FSETP.GEU.AND P0, PT, R69, -126, PT ;  /* 0xc2fc00004500780b */ /* 0x000fc40003f0e000 */
        /* <DEDUP_REMOVED lines=11> */
[----:B------:R-:W-:Y:S02]  /*12530*/  F2FP.BF16.F32.PACK_AB R64, R105, R104 ;  /* 0x000000686940723e */ /* 0x000fe400000010ff */
[----:B------:R3:W-:Y:S01]  /*12540*/  STL [R1+0x10], R44 ;  /* 0x0000102c01007387 */ /* 0x0007e20000100800 */
[----:B------:R-:W-:Y:S01]  /*12550*/  @!P6 FMUL R70, R70, 0.5 ;  /* 0x3f0000004646e820 */ /* 0x000fe20000400000 */
[----:B------:R-:W4:Y:S01]  /*12560*/  MUFU.EX2 R48, R67 ;  /* 0x0000004300307308 */ /* 0x000f220000000800 */
[----:B-1----:R-:W-:Y:S01]  /*12570*/  @!P4 FMUL R49, R49, R49 ;  /* 0x000000313131c220 */ /* 0x002fe20000400000 */
[----:B------:R-:W-:Y:S02]  /*12580*/  FSETP.GEU.AND P4, PT, R72, -126, PT ;  /* 0xc2fc00004800780b */ /* 0x000fe40003f8e000 */
[----:B------:R-:W-:Y:S02]  /*12590*/  F2FP.BF16.F32.PACK_AB R65, R107, R106 ;  /* 0x0000006a6b41723e */ /* 0x000fe400000010ff */
[----:B------:R-:W-:Y:S01]  /*125a0*/  STL [R1+0x14], R49 ;  /* 0x0000143101007387 */ /* 0x000fe20000100800 */
[----:B------:R-:W-:Y:S01]  /*125b0*/  @!P5 FMUL R71, R71, 0.5 ;  /* 0x3f0000004747d820 */ /* 0x000fe20000400000 */
[----:B------:R-:W1:Y:S01]  /*125c0*/  MUFU.EX2 R46, R68 ;  /* 0x00000044002e7308 */ /* 0x000e620000000800 */
[----:B--2---:R-:W-:Y:S01]  /*125d0*/  @!P3 FMUL R45, R45, R45 ;  /* 0x0000002d2d2db220 */ /* 0x004fe20000400000 */
        /* <DEDUP_REMOVED lines=11> */
[----:B-1----:R-:W-:Y:S01]  /*12690*/  @!P1 FMUL R46, R46, R46 ;  /* 0x0000002e2e2e9220 */ /* 0x002fe20000400000 */
[----:B------:R-:W-:-:S02]  /*126a0*/  FSETP.GEU.AND P1, PT, R75, -126, PT ;  /* 0xc2fc00004b00780b */ /* 0x000fc40003f2e000 */
[----:B---3--:R-:W-:Y:S02]  /*126b0*/  F2FP.BF16.F32.PACK_AB R44, R49, R44 ;  /* 0x0000002c312c723e */ /* 0x008fe400000010ff */
[----:B------:R1:W-:Y:S01]  /*126c0*/  STL [R1+0x20], R46 ;  /* 0x0000202e01007387 */ /* 0x0003e20000100800 */
[----:B------:R-:W-:Y:S01]  /*126d0*/  @!P2 FMUL R74, R74, 0.5 ;  /* 0x3f0000004a4aa820 */ /* 0x000fe20000400000 */
[----:B------:R-:W3:Y:S01]  /*126e0*/  MUFU.EX2 R5, R71 ;  /* 0x0000004700057308 */ /* 0x000ee20000000800 */
[----:B-----5:R-:W-:Y:S01]  /*126f0*/  @!P0 FMUL R47, R47, R47 ;  /* 0x0000002f2f2f8220 */ /* 0x020fe20000400000 */
[----:B------:R-:W-:Y:S02]  /*12700*/  FSETP.GEU.AND P0, PT, R76, -126, PT ;  /* 0xc2fc00004c00780b */ /* 0x000fe40003f0e000 */
[----:B------:R-:W-:Y:S02]  /*12710*/  F2FP.BF16.F32.PACK_AB R68, R113, R112 ;  /* 0x000000707144723e */ /* 0x000fe400000010ff */
[----:B------:R5:W-:Y:S01]  /*12720*/  STL [R1+0x24], R47 ;  /* 0x0000242f01007387 */ /* 0x000be20000100800 */
[----:B------:R-:W-:Y:S01]  /*12730*/  @!P1 FMUL R75, R75, 0.5 ;  /* 0x3f0000004b4b9820 */ /* 0x000fe20000400000 */
[----:B------:R-:W1:Y:S01]  /*12740*/  MUFU.EX2 R6, R72 ;  /* 0x0000004800067308 */ /* 0x000e620000000800 */
[----:B----4-:R-:W-:Y:S01]  /*12750*/  @!P6 FMUL R4, R4, R4 ;  /* 0x000000040404e220 */ /* 0x010fe20000400000 */
[----:B------:R-:W-:-:S02]  /*12760*/  FSETP.GEU.AND P6, PT, R77, -126, PT ;  /* 0xc2fc00004d00780b */ /* 0x000fc40003fce000 */
[----:B--2---:R-:W-:Y:S02]  /*12770*/  F2FP.BF16.F32.PACK_AB R45, R48, R45 ;  /* 0x0000002d302d723e */ /* 0x004fe400000010ff */
[----:B------:R2:W-:Y:S01]  /*12780*/  STL [R1+0x28], R4 ;  /* 0x0000280401007387 */ /* 0x0005e20000100800 */
[----:B------:R-:W-:Y:S01]  /*12790*/  @!P0 FMUL R76, R76, 0.5 ;  /* 0x3f0000004c4c8820 */ /* 0x000fe20000400000 */
[----:B------:R-:W4:Y:S01]  /*127a0*/  MUFU.EX2 R7, R73 ;  /* 0x0000004900077308 */ /* 0x000f220000000800 */
[----:B---3--:R-:W-:Y:S01]  /*127b0*/  @!P5 FMUL R5, R5, R5 ;  /* 0x000000050505d220 */ /* 0x008fe20000400000 */
[----:B------:R-:W-:Y:S02]  /*127c0*/  FSETP.GEU.AND P5, PT, R78, -126, PT ;  /* 0xc2fc00004e00780b */ /* 0x000fe40003fae000 */
[----:B------:R-:W-:Y:S02]  /*127d0*/  F2FP.BF16.F32.PACK_AB R69, R115, R114 ;  /* 0x000000727345723e */ /* 0x000fe400000010ff */
[----:B------:R2:W-:Y:S01]  /*127e0*/  STL [R1+0x2c], R5 ;  /* 0x00002c0501007387 */ /* 0x0005e20000100800 */
[----:B------:R-:W-:Y:S01]  /*127f0*/  @!P6 FMUL R77, R77, 0.5 ;  /* 0x3f0000004d4de820 */ /* 0x000fe20000400000 */
[----:B------:R-:W3:Y:S01]  /*12800*/  MUFU.EX2 R20, R74 ;  /* 0x0000004a00147308 */ /* 0x000ee20000000800 */
[----:B-1----:R-:W-:Y:S01]  /*12810*/  @!P4 FMUL R6, R6, R6 ;  /* 0x000000060606c220 */ /* 0x002fe20000400000 */
[----:B------:R-:W-:-:S02]  /*12820*/  FSETP.GEU.AND P4, PT, R79, -126, PT ;  /* 0xc2fc00004f00780b */ /* 0x000fc40003f8e000 */
[----:B------:R-:W-:Y:S02]  /*12830*/  F2FP.BF16.F32.PACK_AB R46, R47, R46 ;  /* 0x0000002e2f2e723e */ /* 0x000fe400000010ff */
[----:B------:R2:W-:Y:S01]  /*12840*/  STL [R1+0x30], R6 ;  /* 0x0000300601007387 */ /* 0x0005e20000100800 */
[----:B------:R-:W-:Y:S01]  /*12850*/  @!P5 FMUL R78, R78, 0.5 ;  /* 0x3f0000004e4ed820 */ /* 0x000fe20000400000 */
[----:B------:R-:W1:Y:S01]  /*12860*/  MUFU.EX2 R21, R75 ;  /* 0x0000004b00157308 */ /* 0x000e620000000800 */
[----:B----4-:R-:W-:Y:S01]  /*12870*/  @!P3 FMUL R7, R7, R7 ;  /* 0x000000070707b220 */ /* 0x010fe20000400000 */
[----:B------:R-:W-:Y:S02]  /*12880*/  FSETP.GEU.AND P3, PT, R80, -126, PT ;  /* 0xc2fc00005000780b */ /* 0x000fe40003f6e000 */
[----:B------:R-:W-:Y:S02]  /*12890*/  F2FP.BF16.F32.PACK_AB R70, R117, R116 ;  /* 0x000000747546723e */ /* 0x000fe400000010ff */
[----:B------:R2:W-:Y:S01]  /*128a0*/  STL [R1+0x34], R7 ;  /* 0x0000340701007387 */ /* 0x0005e20000100800 */
[----:B------:R-:W-:Y:S01]  /*128b0*/  @!P4 FMUL R79, R79, 0.5 ;  /* 0x3f0000004f4fc820 */ /* 0x000fe20000400000 */
[----:B------:R-:W4:Y:S01]  /*128c0*/  MUFU.EX2 R14, R76 ;  /* 0x0000004c000e7308 */ /* 0x000f220000000800 */
[----:B---3--:R-:W-:Y:S01]  /*128d0*/  @!P2 FMUL R20, R20, R20 ;  /* 0x000000141414a220 */ /* 0x008fe20000400000 */
[----:B------:R-:W-:-:S02]  /*128e0*/  FSETP.GEU.AND P2, PT, R81, -126, PT ;  /* 0xc2fc00005100780b */ /* 0x000fc40003f4e000 */
[----:B------:R-:W-:Y:S02]  /*128f0*/  F2FP.BF16.F32.PACK_AB R71, R19, R18 ;  /* 0x000000121347723e */ /* 0x000fe400000010ff */
[----:B------:R2:W-:Y:S01]  /*12900*/  STL [R1+0x38], R20 ;  /* 0x0000381401007387 */ /* 0x0005e20000100800 */
[----:B------:R-:W-:Y:S01]  /*12910*/  @!P3 FMUL R80, R80, 0.5 ;  /* 0x3f0000005050b820 */ /* 0x000fe20000400000 */
[----:B------:R-:W3:Y:S01]  /*12920*/  MUFU.EX2 R15, R77 ;  /* 0x0000004d000f7308 */ /* 0x000ee20000000800 */
[----:B-1----:R-:W-:Y:S01]  /*12930*/  @!P1 FMUL R21, R21, R21 ;  /* 0x0000001515159220 */ /* 0x002fe20000400000 */
[----:B------:R-:W-:Y:S02]  /*12940*/  FSETP.GEU.AND P1, PT, R82, -126, PT ;  /* 0xc2fc00005200780b */ /* 0x000fe40003f2e000 */
[----:B------:R-:W-:Y:S02]  /*12950*/  F2FP.BF16.F32.PACK_AB R72, R119, R118 ;  /* 0x000000767748723e */ /* 0x000fe400000010ff */
[----:B------:R2:W-:Y:S01]  /*12960*/  STL [R1+0x3c], R21 ;  /* 0x00003c1501007387 */ /* 0x0005e20000100800 */
[----:B------:R-:W-:Y:S01]  /*12970*/  @!P2 FMUL R81, R81, 0.5 ;  /* 0x3f0000005151a820 */ /* 0x000fe20000400000 */
[----:B------:R-:W1:Y:S01]  /*12980*/  MUFU.EX2 R12, R78 ;  /* 0x0000004e000c7308 */ /* 0x000e620000000800 */
[----:B----4-:R-:W-:Y:S01]  /*12990*/  @!P0 FMUL R14, R14, R14 ;  /* 0x0000000e0e0e8220 */ /* 0x010fe20000400000 */
[----:B------:R-:W-:-:S02]  /*129a0*/  FSETP.GEU.AND P0, PT, R83, -126, PT ;  /* 0xc2fc00005300780b */ /* 0x000fc40003f0e000 */
[----:B------:R-:W-:Y:S02]  /*129b0*/  F2FP.BF16.F32.PACK_AB R73, R23, R22 ;  /* 0x000000161749723e */ /* 0x000fe400000010ff */
[----:B------:R2:W-:Y:S01]  /*129c0*/  STL [R1+0x40], R14 ;  /* 0x0000400e01007387 */ /* 0x0005e20000100800 */
[----:B------:R-:W-:Y:S01]  /*129d0*/  @!P1 FMUL R82, R82, 0.5 ;  /* 0x3f00000052529820 */ /* 0x000fe20000400000 */
[----:B------:R-:W4:Y:S01]  /*129e0*/  MUFU.EX2 R13, R79 ;  /* 0x0000004f000d7308 */ /* 0x000f220000000800 */
[----:B---3--:R-:W-:Y:S01]  /*129f0*/  @!P6 FMUL R15, R15, R15 ;  /* 0x0000000f0f0fe220 */ /* 0x008fe20000400000 */
[----:B------:R-:W-:Y:S02]  /*12a00*/  LOP3.LUT P6, RZ, R3, 0x3, R2, 0x48, !PT ;  /* 0x0000000303ff7812 */ /* 0x000fe400078c4802 */
[----:B------:R-:W-:Y:S02]  /*12a10*/  F2FP.BF16.F32.PACK_AB R74, R127, R126 ;  /* 0x0000007e7f4a723e */ /* 0x000fe400000010ff */
[----:B------:R2:W-:Y:S01]  /*12a20*/  STL [R1+0x44], R15 ;  /* 0x0000440f01007387 */ /* 0x0005e20000100800 */
[----:B------:R-:W-:Y:S01]  /*12a30*/  @!P0 FMUL R83, R83, 0.5 ;  /* 0x3f00000053538820 */ /* 0x000fe20000400000 */
[----:B------:R-:W3:Y:S01]  /*12a40*/  MUFU.EX2 R10, R80 ;  /* 0x00000050000a7308 */ /* 0x000ee20000000800 */
[----:B-1----:R-:W-:Y:S01]  /*12a50*/  @!P5 FMUL R12, R12, R12 ;  /* 0x0000000c0c0cd220 */ /* 0x002fe20000400000 */
[----:B------:R-:W-:-:S02]  /*12a60*/  F2FP.BF16.F32.PACK_AB R75, R121, R120 ;  /* 0x00000078794b723e */ /* 0x000fc400000010ff */
[----:B------:R-:W-:Y:S02]  /*12a70*/  F2FP.BF16.F32.PACK_AB R76, R129, R128 ;  /* 0x00000080814c723e */ /* 0x000fe400000010ff */
[----:B------:R2:W-:Y:S01]  /*12a80*/  STL [R1+0x48], R12 ;  /* 0x0000480c01007387 */ /* 0x0005e20000100800 */
[----:B------:R-:W-:Y:S01]  /*12a90*/  F2FP.BF16.F32.PACK_AB R77, R123, R122 ;  /* 0x0000007a7b4d723e */ /* 0x000fe200000010ff */
[----:B------:R-:W1:Y:S01]  /*12aa0*/  MUFU.EX2 R11, R81 ;  /* 0x00000051000b7308 */ /* 0x000e620000000800 */
[----:B----4-:R-:W-:Y:S01]  /*12ab0*/  @!P4 FMUL R13, R13, R13 ;  /* 0x0000000d0d0dc220 */ /* 0x010fe20000400000 */
[----:B------:R-:W-:Y:S02]  /*12ac0*/  F2FP.BF16.F32.PACK_AB R78, R133, R132 ;  /* 0x00000084854e723e */ /* 0x000fe400000010ff */
[----:B------:R-:W-:Y:S02]  /*12ad0*/  F2FP.BF16.F32.PACK_AB R79, R125, R124 ;  /* 0x0000007c7d4f723e */ /* 0x000fe400000010ff */
[----:B------:R2:W-:Y:S01]  /*12ae0*/  STL [R1+0x4c], R13 ;  /* 0x00004c0d01007387 */ /* 0x0005e20000100800 */
[----:B-----5:R-:W-:Y:S01]  /*12af0*/  F2FP.BF16.F32.PACK_AB R47, R5, R4 ;  /* 0x00000004052f723e */ /* 0x020fe200000010ff */
[----:B------:R-:W4:Y:S01]  /*12b00*/  MUFU.EX2 R8, R82 ;  /* 0x0000005200087308 */ /* 0x000f220000000800 */
[----:B---3--:R-:W-:Y:S01]  /*12b10*/  @!P3 FMUL R10, R10, R10 ;  /* 0x0000000a0a0ab220 */ /* 0x008fe20000400000 */
[----:B------:R-:W-:-:S02]  /*12b20*/  F2FP.BF16.F32.PACK_AB R80, R137, R136 ;  /* 0x000000888950723e */ /* 0x000fc400000010ff */
[----:B------:R-:W-:Y:S02]  /*12b30*/  F2FP.BF16.F32.PACK_AB R48, R7, R6 ;  /* 0x000000060730723e */ /* 0x000fe400000010ff */
[----:B------:R2:W-:Y:S01]  /*12b40*/  STL [R1+0x58], R10 ;  /* 0x0000580a01007387 */ /* 0x0005e20000100800 */
[----:B------:R-:W-:Y:S01]  /*12b50*/  F2FP.BF16.F32.PACK_AB R49, R21, R20 ;  /* 0x000000141531723e */ /* 0x000fe200000010ff */
[----:B------:R-:W3:Y:S01]  /*12b60*/  MUFU.EX2 R9, R83 ;  /* 0x0000005300097308 */ /* 0x000ee20000000800 */
[----:B-1----:R-:W-:Y:S01]  /*12b70*/  @!P2 FMUL R11, R11, R11 ;  /* 0x0000000b0b0ba220 */ /* 0x002fe20000400000 */
[----:B------:R-:W-:Y:S02]  /*12b80*/  F2FP.BF16.F32.PACK_AB R81, R131, R130 ;  /* 0x000000828351723e */ /* 0x000fe400000010ff */
[----:B------:R-:W-:Y:S02]  /*12b90*/  F2FP.BF16.F32.PACK_AB R50, R15, R14 ;  /* 0x0000000e0f32723e */ /* 0x000fe400000010ff */
[----:B------:R2:W-:Y:S01]  /*12ba0*/  STL [R1+0x5c], R11 ;  /* 0x00005c0b01007387 */ /* 0x0005e20000100800 */
[----:B------:R-:W-:Y:S01]  /*12bb0*/  F2FP.BF16.F32.PACK_AB R51, R13, R12 ;  /* 0x0000000c0d33723e */ /* 0x000fe200000010ff */
[----:B----4-:R-:W-:Y:S01]  /*12bc0*/  @!P1 FMUL R8, R8, R8 ;  /* 0x0000000808089220 */ /* 0x010fe20000400000 */
[----:B------:R-:W-:-:S02]  /*12bd0*/  F2FP.BF16.F32.PACK_AB R82, R139, R138 ;  /* 0x0000008a8b52723e */ /* 0x000fc400000010ff */
[----:B------:R-:W-:Y:S02]  /*12be0*/  F2FP.BF16.F32.PACK_AB R52, R11, R10 ;  /* 0x0000000a0b34723e */ /* 0x000fe400000010ff */
[----:B------:R2:W-:Y:S01]  /*12bf0*/  STL [R1+0x50], R8 ;  /* 0x0000500801007387 */ /* 0x0005e20000100800 */
[----:B---3--:R-:W-:Y:S01]  /*12c00*/  @!P0 FMUL R9, R9, R9 ;  /* 0x0000000909098220 */ /* 0x008fe20000400000 */
[----:B------:R-:W-:-:S04]  /*12c10*/  F2FP.BF16.F32.PACK_AB R83, R135, R134 ;  /* 0x000000868753723e */ /* 0x000fc800000010ff */
[----:B------:R2:W-:Y:S01]  /*12c20*/  STL [R1+0x54], R9 ;  /* 0x0000540901007387 */ /* 0x0005e20000100800 */
[----:B------:R-:W-:Y:S01]  /*12c30*/  F2FP.BF16.F32.PACK_AB R53, R9, R8 ;  /* 0x000000080935723e */ /* 0x000fe200000010ff */
[----:B------:R-:W-:Y:S06]  /*12c40*/  @!P6 BRA `(.L_x_252) ;  /* 0x000000000040e947 */ /* 0x000fec0003800000 */
[----:B------:R-:W-:Y:S01]  /*12c50*/  MOV R2, 0x8 ;  /* 0x0000000800027802 */ /* 0x000fe20000000f00 */
[----:B------:R-:W1:Y:S01]  /*12c60*/  LDCU.64 UR8, c[0x4][0xb0] ;  /* 0x01001600ff0877ac */ /* 0x000e620008000a00 */
[----:B--2---:R-:W-:Y:S02]  /*12c70*/  HFMA2 R12, -RZ, RZ, 0, 5.9604644775390625e-08 ;  /* 0x00000001ff0c7431 */ /* 0x004fe400000001ff */
        /* <DEDUP_REMOVED lines=13> */
.L_x_252:
[----:B------:R-:W-:Y:S05]  /*12d50*/  WARPSYNC.ALL ;  /* 0x0000000000007948 */ /* 0x000fea0003800000 */
[----:B------:R1:W-:Y:S01]  /*12d60*/  STTM.x32 tmem[UR39], R56 ;  /* 0x00000038000079ed */ /* 0x0003e200082c0027 */
[----:B------:R-:W3:Y:S01]  /*12d70*/  LDCU UR4, c[0x0][0x704] ;  /* 0x0000e080ff0477ac */ /* 0x000ee20008000800 */
[----:B-1----:R-:W4:Y:S01]  /*12d80*/  LDL R87, [R1+0x64] ;  /* 0x0000640001577983 */ /* 0x002f220000100800 */
[----:B------:R-:W1:Y:S02]  /*12d90*/  S2R R2, SR_TID.X ;  /* 0x0000000000027919 */ /* 0x000e640000002100 */
[----:B-1----:R-:W-:-:S02]  /*12da0*/  SHF.R.U32.HI R60, RZ, 0x5, R2 ;  /* 0x00000005ff3c7819 */ /* 0x002fc40000011602 */
[----:B----4-:R-:W-:-:S04]  /*12db0*/  FSETP.NEU.AND P0, PT, R87, -INF , PT ;  /* 0xff8000005700780b */ /* 0x010fc80003f0d000 */
[----:B------:R-:W-:-:S05]  /*12dc0*/  FSEL R0, R87, RZ, P0 ;  /* 0x000000ff57007208 */ /* 0x000fca0000000000 */
[----:B---3--:R-:W-:-:S04]  /*12dd0*/  FMUL R0, R0, -UR4 ;  /* 0x8000000400007c20 */ /* 0x008fc80008400000 */
[--C-:B------:R-:W-:Y:S02]  /*12de0*/  FFMA2 R54, R54.F32x2.HI_LO, UR4.F32, R0.reuse.F32 ;  /* 0x0000000436367c49 */ /* 0x100fe40009200000 */
[----:B------:R-:W-:Y:S01]  /*12df0*/  FFMA2 R146, R146.F32x2.HI_LO, UR4.F32, R0.F32 ;  /* 0x0000000492927c49 */ /* 0x000fe20009200000 */
[----:B------:R-:W-:Y:S02]  /*12e00*/  UIADD3 UR4, UPT, UPT, UR39, 0x20, URZ ;  /* 0x0000002027047890 */ /* 0x000fe4000fffe0ff */
[----:B------:R-:W-:Y:S02]  /*12e10*/  FSETP.GEU.AND P4, PT, R54, -126, PT ;  /* 0xc2fc00003600780b */ /* 0x000fe40003f8e000 */
[----:B------:R-:W-:Y:S01]  /*12e20*/  FSETP.GEU.AND P3, PT, R55, -126, PT ;  /* 0xc2fc00003700780b */ /* 0x000fe20003f6e000 */
[----:B------:R-:W-:Y:S01]  /*12e30*/  USHF.R.U32.HI UR4, URZ, 0x15, UR4 ;  /* 0x00000015ff047899 */ /* 0x000fe20008011604 */
[----:B------:R-:W-:Y:S02]  /*12e40*/  FSETP.GEU.AND P2, PT, R146, -126, PT ;  /* 0xc2fc00009200780b */ /* 0x000fe40003f4e000 */
[----:B------:R-:W-:-:S03]  /*12e50*/  FSETP.GEU.AND P1, PT, R147, -126, PT ;  /* 0xc2fc00009300780b */ /* 0x000fc60003f2e000 */
[----:B------:R-:W-:-:S04]  /*12e60*/  MOV R3, UR4 ;  /* 0x0000000400037c02 */ /* 0x000fc80008000f00 */
[----:B------:R-:W-:Y:S01]  /*12e70*/  @!P4 FMUL R54, R54, 0.5 ;  /* 0x3f0000003636c820 */ /* 0x000fe20000400000 */
[----:B------:R-:W-:Y:S01]  /*12e80*/  LOP3.LUT P0, RZ, R3, 0x3, R60, 0x48, !PT ;  /* 0x0000000303ff7812 */ /* 0x000fe2000780483c */
[----:B------:R-:W-:Y:S02]  /*12e90*/  @!P3 FMUL R55, R55, 0.5 ;  /* 0x3f0000003737b820 */ /* 0x000fe40000400000 */
[----:B------:R-:W-:Y:S01]  /*12ea0*/  @!P2 FMUL R146, R146, 0.5 ;  /* 0x3f0000009292a820 */ /* 0x000fe20000400000 */
[----:B------:R-:W1:Y:S01]  /*12eb0*/  MUFU.EX2 R58, R54 ;  /* 0x00000036003a7308 */ /* 0x000e620000000800 */
[----:B------:R-:W-:-:S07]  /*12ec0*/  @!P1 FMUL R147, R147, 0.5 ;  /* 0x3f00000093939820 */ /* 0x000fce0000400000 */
[----:B------:R-:W3:Y:S08]  /*12ed0*/  MUFU.EX2 R59, R55 ;  /* 0x00000037003b7308 */ /* 0x000ef00000000800 */
[----:B------:R-:W4:Y:S01]  /*12ee0*/  MUFU.EX2 R56, R146 ;  /* 0x0000009200387308 */ /* 0x000f220000000800 */
[----:B-1----:R-:W-:-:S07]  /*12ef0*/  @!P4 FMUL R58, R58, R58 ;  /* 0x0000003a3a3ac220 */ /* 0x002fce0000400000 */
[----:B------:R-:W1:Y:S01]  /*12f00*/  MUFU.EX2 R57, R147 ;  /* 0x0000009300397308 */ /* 0x000e620000000800 */
[----:B---3--:R-:W-:-:S05]  /*12f10*/  @!P3 FMUL R59, R59, R59 ;  /* 0x0000003b3b3bb220 */ /* 0x008fca0000400000 */
[----:B------:R-:W-:Y:S01]  /*12f20*/  F2FP.BF16.F32.PACK_AB R54, R59, R58 ;  /* 0x0000003a3b36723e */ /* 0x000fe200000010ff */
[----:B----4-:R-:W-:Y:S01]  /*12f30*/  @!P2 FMUL R56, R56, R56 ;  /* 0x000000383838a220 */ /* 0x010fe20000400000 */
[----:B-1----:R-:W-:-:S05]  /*12f40*/  @!P1 FMUL R57, R57, R57 ;  /* 0x0000003939399220 */ /* 0x002fca0000400000 */
[----:B------:R-:W-:Y:S01]  /*12f50*/  F2FP.BF16.F32.PACK_AB R55, R57, R56 ;  /* 0x000000383937723e */ /* 0x000fe200000010ff */
[----:B------:R-:W-:Y:S06]  /*12f60*/  @!P0 BRA `(.L_x_253) ;  /* 0x0000000000408947 */ /* 0x000fec0003800000 */
[----:B--2---:R-:W-:Y:S01]  /*12f70*/  MOV R14, 0x8 ;  /* 0x00000008000e7802 */ /* 0x004fe20000000f00 */
        /* <DEDUP_REMOVED lines=15> */
.L_x_253:
        /* <DEDUP_REMOVED lines=8> */
.L_x_254:
[----:B------:R-:W4:Y:S01]  /*130f0*/  S2UR UR4, SR_CgaCtaId ;  /* 0x00000000000479c3 */ /* 0x000f220000008800 */
[----:B------:R-:W-:Y:S01]  /*13100*/  UISETP.NE.AND UP0, UPT, UR50, URZ, UPT ;  /* 0x000000ff3200728c */ /* 0x000fe2000bf05270 */
[----:B------:R-:W-:-:S03]  /*13110*/  UMOV UR5, 0x400 ;  /* 0x0000040000057882 */ /* 0x000fc60000000000 */
[----:B------:R-:W-:-:S04]  /*13120*/  USEL UR39, UR45, UR48, UP0 ;  /* 0x000000302d277287 */ /* 0x000fc80008000000 */
[----:B------:R-:W-:Y:S02]  /*13130*/  ULOP3.LUT UR39, UR39, 0x1, URZ, 0x3c, !UPT ;  /* 0x0000000127277892 */ /* 0x000fe4000f8e3cff */
[----:B----4-:R-:W-:-:S04]  /*13140*/  ULEA UR4, UR4, UR5, 0x18 ;  /* 0x0000000504047291 */ /* 0x010fc8000f8ec0ff */
[----:B------:R-:W-:Y:S02]  /*13150*/  UIADD3 UR5, UPT, UPT, UR4, 0x7068, URZ ;  /* 0x0000706804057890 */ /* 0x000fe4000fffe0ff */
[----:B------:R-:W-:Y:S02]  /*13160*/  @UP0 UIADD3 UR5, UPT, UPT, UR4, 0x7058, URZ ;  /* 0x0000705804050890 */ /* 0x000fe4000fffe0ff */
[----:B------:R-:W-:Y:S02]  /*13170*/  UISETP.NE.AND UP0, UPT, UR43, URZ, UPT ;  /* 0x000000ff2b00728c */ /* 0x000fe4000bf05270 */
[----:B------:R-:W-:-:S09]  /*13180*/  UPRMT UR5, UR38, 0x654, UR5 ;  /* 0x0000065426057896 */ /* 0x000fd20008000005 */
[----:B---3--:R-:W-:Y:S01]  /*13190*/  SYNCS.ARRIVE.TRANS64.RED.A1T0 RZ, [UR5], RZ ;  /* 0x000000ffffff79a7 */ /* 0x008fe20008100405 */
[----:B------:R-:W-:Y:S05]  /*131a0*/  BRA.U UP0, `(.L_x_255) ;  /* 0x0000000100047547 */ /* 0x000fea000b800000 */
[----:B------:R-:W-:Y:S05]  /*131b0*/  BPT.TRAP 0x1 ;  /* 0x000000040000795c */ /* 0x000fea0000300000 */
.L_x_255:
[----:B------:R-:W-:Y:S01]  /*131c0*/  UISETP.NE.AND UP0, UPT, UR50, URZ, UPT ;  /* 0x000000ff3200728c */ /* 0x000fe2000bf05270 */
[----:B------:R-:W-:Y:S01]  /*131d0*/  FADD2 R90, R90.F32x2.HI_LO, RZ.F32 ;  /* 0x000000ff5a5a724b */ /* 0x000fe20000200000 */
[----:B------:R-:W-:Y:S01]  /*131e0*/  UIADD3 UR5, UPT, UPT, UR4, 0x7088, URZ ;  /* 0x0000708804057890 */ /* 0x000fe2000fffe0ff */
[----:B------:R-:W-:Y:S01]  /*131f0*/  FADD2 R92, R92.F32x2.HI_LO, RZ.F32 ;  /* 0x000000ff5c5c724b */ /* 0x000fe20000200000 */
[----:B------:R-:W-:Y:S01]  /*13200*/  USEL UR37, UR46, UR47, UP0 ;  /* 0x0000002f2e257287 */ /* 0x000fe20008000000 */
[----:B------:R-:W-:Y:S01]  /*13210*/  FADD2 R90, R90.F32x2.HI_LO, R98.F32x2.HI_LO ;  /* 0x000000625a5a724b */ /* 0x000fe20000000000 */
[----:B------:R-:W-:Y:S01]  /*13220*/  FSETP.NEU.AND P0, PT, R87, -INF , PT ;  /* 0xff8000005700780b */ /* 0x000fe20003f0d000 */
[----:B------:R-:W-:Y:S01]  /*13230*/  FADD2 R94, R94.F32x2.HI_LO, RZ.F32 ;  /* 0x000000ff5e5e724b */ /* 0x000fe20000200000 */
[----:B------:R-:W-:Y:S01]  /*13240*/  ULOP3.LUT UR37, UR37, 0x1, URZ, 0x3c, !UPT ;  /* 0x0000000125257892 */ /* 0x000fe2000f8e3cff */
[----:B------:R-:W-:Y:S01]  /*13250*/  FADD2 R92, R92.F32x2.HI_LO, R100.F32x2.HI_LO ;  /* 0x000000645c5c724b */ /* 0x000fe20000000000 */
[----:B--2---:R-:W-:Y:S01]  /*13260*/  FSEL R4, R87, RZ, P0 ;  /* 0x000000ff57047208 */ /* 0x004fe20000000000 */
[----:B------:R-:W-:Y:S01]  /*13270*/  @UP0 UIADD3 UR5, UPT, UPT, UR4, 0x7078, URZ ;  /* 0x0000707804050890 */ /* 0x000fe2000fffe0ff */
[----:B------:R-:W-:-:S02]  /*13280*/  FADD2 R94, R94.F32x2.HI_LO, R102.F32x2.HI_LO ;  /* 0x000000665e5e724b */ /* 0x000fc40000000000 */
[----:B------:R-:W-:Y:S01]  /*13290*/  MOV R0, UR37 ;  /* 0x0000002500007c02 */ /* 0x000fe20008000f00 */
[----:B------:R-:W-:Y:S01]  /*132a0*/  FADD2 R90, R90.F32x2.HI_LO, R106.F32x2.HI_LO ;  /* 0x0000006a5a5a724b */ /* 0x000fe20000000000 */
[----:B------:R-:W-:Y:S01]  /*132b0*/  FSETP.NEU.AND P0, PT, R17, R4, PT ;  /* 0x000000041100720b */ /* 0x000fe20003f0d000 */
[----:B------:R-:W-:Y:S01]  /*132c0*/  FADD2 R92, R92.F32x2.HI_LO, R108.F32x2.HI_LO ;  /* 0x0000006c5c5c724b */ /* 0x000fe20000000000 */
[----:B------:R-:W-:Y:S01]  /*132d0*/  SHF.L.U32 R0, R0, 0x1f, RZ ;  /* 0x0000001f00007819 */ /* 0x000fe200000006ff */
[----:B------:R-:W-:Y:S02]  /*132e0*/  FADD2 R94, R94.F32x2.HI_LO, R110.F32x2.HI_LO ;  /* 0x0000006e5e5e724b */ /* 0x000fe40000000000 */
[----:B------:R-:W-:Y:S01]  /*132f0*/  FADD2 R90, R90.F32x2.HI_LO, R114.F32x2.HI_LO ;  /* 0x000000725a5a724b */ /* 0x000fe20000000000 */
[----:B------:R-:W2:Y:S01]  /*13300*/  SYNCS.PHASECHK.TRANS64.TRYWAIT P2, [UR5], R0 ;  /* 0x00000000ff0075a7 */ /* 0x000ea20008041105 */
[----:B------:R-:W-:Y:S02]  /*13310*/  FADD2 R92, R92.F32x2.HI_LO, R116.F32x2.HI_LO ;  /* 0x000000745c5c724b */ /* 0x000fe40000000000 */
[----:B------:R-:W-:-:S02]  /*13320*/  FADD2 R94, R94.F32x2.HI_LO, R18.F32x2.HI_LO ;  /* 0x000000125e5e724b */ /* 0x000fc40000000000 */
[----:B------:R-:W-:Y:S02]  /*13330*/  FADD2 R90, R90.F32x2.HI_LO, R22.F32x2.HI_LO ;  /* 0x000000165a5a724b */ /* 0x000fe40000000000 */
[----:B------:R-:W-:Y:S02]  /*13340*/  FADD2 R92, R92.F32x2.HI_LO, R126.F32x2.HI_LO ;  /* 0x0000007e5c5c724b */ /* 0x000fe40000000000 */
[----:B------:R-:W-:Y:S02]  /*13350*/  FADD2 R94, R94.F32x2.HI_LO, R120.F32x2.HI_LO ;  /* 0x000000785e5e724b */ /* 0x000fe40000000000 */
[----:B------:R-:W-:Y:S01]  /*13360*/  FADD2 R90, R90.F32x2.HI_LO, R122.F32x2.HI_LO ;  /* 0x0000007a5a5a724b */ /* 0x000fe20000000000 */
[----:B--2---:R-:W-:Y:S06]  /*13370*/  @!P2 BRA `(.L_x_256) ;  /* 0x0000004c000ca947 */ /* 0x004fec0003800000 */
.L_x_435:
[----:B------:R-:W-:Y:S01]  /*13380*/  BSSY.RECONVERGENT B0, `(.L_x_257) ;  /* 0x000000b000007945 */ /* 0x000fe20003800200 */
[----:B--2---:R-:W-:-:S03]  /*13390*/  MOV R3, 0x3f000000 ;  /* 0x3f00000000037802 */ /* 0x004fc60000000f00 */
[----:B------:R-:W-:Y:S05]  /*133a0*/  @!P0 BRA `(.L_x_258) ;  /* 0x0000000000208947 */ /* 0x000fea0003800000 */
[----:B------:R-:W2:Y:S01]  /*133b0*/  LDCU UR5, c[0x0][0x704] ;  /* 0x0000e080ff0577ac */ /* 0x000ea20008000800 */
[----:B------:R-:W-:-:S04]  /*133c0*/  FADD R0, -R4, R17 ;  /* 0x0000001104007221 */ /* 0x000fc80000000100 */
[----:B--2---:R-:W-:-:S05]  /*133d0*/  FMUL R0, R0, UR5 ;  /* 0x0000000500007c20 */ /* 0x004fca0008400000 */
[----:B------:R-:W-:-:S13]  /*133e0*/  FSETP.GEU.AND P0, PT, R0, -126, PT ;  /* 0xc2fc00000000780b */ /* 0x000fda0003f0e000 */
[----:B------:R-:W-:-:S04]  /*133f0*/  @!P0 FMUL R0, R0, 0.5 ;  /* 0x3f00000000008820 */ /* 0x000fc80000400000 */
[----:B------:R-:W2:Y:S02]  /*13400*/  MUFU.EX2 R3, R0 ;  /* 0x0000000000037308 */ /* 0x000ea40000000800 */
[----:B--2---:R-:W-:-:S04]  /*13410*/  @!P0 FMUL R3, R3, R3 ;  /* 0x0000000303038220 */ /* 0x004fc80000400000 */
[----:B------:R-:W-:Y:S02]  /*13420*/  FMUL R3, R3, 0.5 ;  /* 0x3f00000003037820 */ /* 0x000fe40000400000 */
.L_x_258:
[----:B------:R-:W-:Y:S05]  /*13430*/  BSYNC.RECONVERGENT B0 ;  /* 0x0000000000007941 */ /* 0x000fea0003800200 */
.L_x_257:
[----:B-1----:R-:W2:Y:S04]  /*13440*/  LDL.LU.64 R24, [R1+0x18] ;  /* 0x0000180001187983 */ /* 0x002ea80000300a00 */
[----:B------:R-:W3:Y:S04]  /*13450*/  LDL.LU.64 R22, [R1+0x20] ;  /* 0x0000200001167983 */ /* 0x000ee80000300a00 */
[----:B------:R-:W4:Y:S04]  /*13460*/  LDL.LU.64 R20, [R1+0x28] ;  /* 0x0000280001147983 */ /* 0x000f280000300a00 */
[----:B------:R-:W5:Y:S04]  /*13470*/  LDL.LU.64 R12, [R1+0x10] ;  /* 0x00001000010c7983 */ /* 0x000f680000300a00 */
        /* <DEDUP_REMOVED lines=43> */
[----:B--2---:R-:W-:Y:S02]  /*13730*/  FADD2 R90, R90.F32x2.HI_LO, R24.F32x2.HI_LO ;  /* 0x000000185a5a724b */ /* 0x004fe40000000000 */
[----:B---3--:R-:W-:Y:S02]  /*13740*/  FADD2 R92, R92.F32x2.HI_LO, R22.F32x2.HI_LO ;  /* 0x000000165c5c724b */ /* 0x008fe40000000000 */
[----:B----4-:R-:W-:Y:S02]  /*13750*/  FADD2 R94, R94.F32x2.HI_LO, R20.F32x2.HI_LO ;  /* 0x000000145e5e724b */ /* 0x010fe40000000000 */
[----:B-----5:R-:W-:-:S02]  /*13760*/  FADD2 R88, R88.F32x2.HI_LO, R12.F32x2.HI_LO ;  /* 0x0000000c5858724b */ /* 0x020fc40000000000 */
        /* <DEDUP_REMOVED lines=9> */
[----:B------:R-:W-:-:S04]  /*13800*/  FADD2 R88, R88.F32x2.HI_LO, R90.F32x2.HI_LO ;  /* 0x0000005a5858724b */ /* 0x000fc80000000000 */
[----:B------:R-:W-:-:S04]  /*13810*/  FADD2 R88, R88.F32x2.HI_LO, R92.F32x2.HI_LO ;  /* 0x0000005c5858724b */ /* 0x000fc80000000000 */
[----:B------:R-:W-:-:S05]  /*13820*/  FADD R0, R88, R89 ;  /* 0x0000005958007221 */ /* 0x000fca0000000000 */
[----:B------:R1:W-:Y:S01]  /*13830*/  STL [R1+0x60], R0 ;  /* 0x0000600001007387 */ /* 0x0003e20000100800 */
[----:B------:R-:W-:Y:S05]  /*13840*/  @P1 BRA `(.L_x_259) ;  /* 0x0000000000041947 */ /* 0x000fea0003800000 */
[----:B------:R-:W-:Y:S05]  /*13850*/  BPT.TRAP 0x1 ;  /* 0x000000040000795c */ /* 0x000fea0000300000 */
.L_x_259:
[----:B------:R-:W-:Y:S01]  /*13860*/  UISETP.NE.AND UP0, UPT, UR50, URZ, UPT ;  /* 0x000000ff3200728c */ /* 0x000fe2000bf05270 */
[----:B-1----:R-:W-:Y:S01]  /*13870*/  IMAD.U32 R0, RZ, RZ, UR39 ;  /* 0x00000027ff007e24 */ /* 0x002fe2000f8e00ff */
        /* <DEDUP_REMOVED lines=12> */
.L_x_437:
        /* <DEDUP_REMOVED lines=17> */
.L_x_261:
[----:B------:R-:W-:Y:S05]  /*13a50*/  WARPSYNC.ALL ;  /* 0x0000000000007948 */ /* 0x000fea0003800000 */
[----:B------:R-:W2:Y:S01]  /*13a60*/  LDL.LU.64 R16, [R1+0x60] ;  /* 0x0000600001107983 */ /* 0x000ea20000300a00 */
[----:B------:R-:W-:Y:S01]  /*13a70*/  R2UR UR4, R2 ;  /* 0x00000000020472ca */ /* 0x000fe200000e0000 */
[----:B------:R-:W-:Y:S02]  /*13a80*/  UISETP.NE.AND UP0, UPT, UR50, URZ, UPT ;  /* 0x000000ff3200728c */ /* 0x000fe4000bf05270 */
[----:B------:R-:W-:Y:S02]  /*13a90*/  ULOP3.LUT UR49, UR49, 0x1, URZ, 0x3c, !UPT ;  /* 0x0000000131317892 */ /* 0x000fe4000f8e3cff */
[----:B------:R-:W-:-:S02]  /*13aa0*/  USEL UR47, UR47, UR37, UP0 ;  /* 0x000000252f2f7287 */ /* 0x000fc40008000000 */
[----:B------:R-:W-:Y:S02]  /*13ab0*/  USEL UR46, UR37, UR46, UP0 ;  /* 0x0000002e252e7287 */ /* 0x000fe40008000000 */
[----:B------:R-:W-:Y:S02]  /*13ac0*/  USEL UR48, UR48, UR39, UP0 ;  /* 0x0000002730307287 */ /* 0x000fe40008000000 */
[----:B------:R-:W-:Y:S02]  /*13ad0*/  USEL UR45, UR39, UR45, UP0 ;  /* 0x0000002d272d7287 */ /* 0x000fe40008000000 */
[----:B--2---:R3:W-:Y:S10]  /*13ae0*/  STTM.x2 tmem[UR4], R16 ;  /* 0x00000010000079ed */ /* 0x0047f400080c0004 */
.L_x_242:
[----:B------:R-:W-:-:S09]  /*13af0*/  UISETP.NE.AND UP0, UPT, UR43, URZ, UPT ;  /* 0x000000ff2b00728c */ /* 0x000fd2000bf05270 */
[----:B------:R-:W-:Y:S05]  /*13b00*/  BRA.U UP0, `(.L_x_262) ;  /* 0x0000000100047547 */ /* 0x000fea000b800000 */
[----:B------:R-:W-:Y:S05]  /*13b10*/  BPT.TRAP 0x1 ;  /* 0x000000040000795c */ /* 0x000fea0000300000 */
.L_x_262:
[----:B------:R-:W4:Y:S01]  /*13b20*/  S2UR UR5, SR_CgaCtaId ;  /* 0x00000000000579c3 */ /* 0x000f220000008800 */
[----:B------:R-:W-:Y:S01]  /*13b30*/  UISETP.NE.AND UP1, UPT, UR50, URZ, UPT ;  /* 0x000000ff3200728c */ /* 0x000fe2000bf25270 */
[----:B------:R-:W-:-:S03]  /*13b40*/  UMOV UR4, 0x400 ;  /* 0x0000040000047882 */ /* 0x000fc60000000000 */
[----:B------:R-:W-:-:S04]  /*13b50*/  USEL UR6, UR46, UR47, UP1 ;  /* 0x0000002f2e067287 */ /* 0x000fc80008800000 */
[----:B------:R-:W-:Y:S02]  /*13b60*/  ULOP3.LUT UR6, UR6, 0x1, URZ, 0x3c, !UPT ;  /* 0x0000000106067892 */ /* 0x000fe4000f8e3cff */
[----:B----4-:R-:W-:-:S04]  /*13b70*/  ULEA UR5, UR5, UR4, 0x18 ;  /* 0x0000000405057291 */ /* 0x010fc8000f8ec0ff */
[----:B------:R-:W-:Y:S02]  /*13b80*/  UIADD3 UR4, UPT, UPT, UR5, 0x7080, URZ ;  /* 0x0000708005047890 */ /* 0x000fe4000fffe0ff */
[----:B------:R-:W-:-:S09]  /*13b90*/  @UP1 UIADD3 UR4, UPT, UPT, UR5, 0x7070, URZ ;  /* 0x0000707005041890 */ /* 0x000fd2000fffe0ff */
[----:B------:R-:W-:Y:S01]  /*13ba0*/  SYNCS.ARRIVE.TRANS64.A1T0 RZ, [UR4], RZ ;  /* 0x000000ffffff79a7 */ /* 0x000fe20008100004 */
[----:B------:R-:W-:Y:S05]  /*13bb0*/  BRA.U UP0, `(.L_x_263) ;  /* 0x0000000100047547 */ /* 0x000fea000b800000 */
[----:B------:R-:W-:Y:S05]  /*13bc0*/  BPT.TRAP 0x1 ;  /* 0x000000040000795c */ /* 0x000fea0000300000 */
.L_x_263:
[----:B------:R-:W-:Y:S01]  /*13bd0*/  UISETP.NE.AND UP0, UPT, UR50, URZ, UPT ;  /* 0x000000ff3200728c */ /* 0x000fe2000bf05270 */
[----:B-1----:R-:W-:Y:S01]  /*13be0*/  MOV R3, UR6 ;  /* 0x0000000600037c02 */ /* 0x002fe20008000f00 */
[----:B------:R-:W-:-:S03]  /*13bf0*/  UIADD3 UR4, UPT, UPT, UR5, 0x7078, URZ ;  /* 0x0000707805047890 */ /* 0x000fc6000fffe0ff */
[----:B------:R-:W-:-:S06]  /*13c00*/  SHF.L.U32 R3, R3, 0x1f, RZ ;  /* 0x0000001f03037819 */ /* 0x000fcc00000006ff */
[----:B------:R-:W-:Y:S02]  /*13c10*/  @!UP0 UIADD3 UR4, UPT, UPT, UR5, 0x7088, URZ ;  /* 0x0000708805048890 */ /* 0x000fe4000fffe0ff */
[----:B------:R-:W-:-:S07]  /*13c20*/  UISETP.GT.U32.AND UP0, UPT, UR42, 0x1, UPT ;  /* 0x000000012a00788c */ /* 0x000fce000bf04070 */
[----:B------:R-:W1:Y:S02]  /*13c30*/  SYNCS.PHASECHK.TRANS64.TRYWAIT P0, [UR4], R3 ;  /* 0x00000003ff0075a7 */ /* 0x000e640008001104 */
[----:B-1----:R-:W-:Y:S05]  /*13c40*/  @!P0 BRA `(.L_x_264) ;  /* 0x0000004400088947 */ /* 0x002fea0003800000 */
.L_x_439:
[----:B------:R-:W-:Y:S05]  /*13c50*/  BRA.U UP0, `(.L_x_265) ;  /* 0x0000000100087547 */ /* 0x000fea000b800000 */
[----:B------:R-:W-:Y:S05]  /*13c60*/  BPT.TRAP 0x1 ;  /* 0x000000040000795c */ /* 0x000fea0000300000 */
[----:B------:R-:W-:Y:S05]  /*13c70*/  BPT.TRAP 0x1 ;  /* 0x000000040000795c */ /* 0x000fea0000300000 */
.L_x_265:
[----:B------:R-:W-:Y:S02]  /*13c80*/  UISETP.NE.AND UP0, UPT, UR50, URZ, UPT ;  /* 0x000000ff3200728c */ /* 0x000fe4000bf05270 */
[----:B------:R-:W-:Y:S02]  /*13c90*/  UIADD3 UR4, UPT, UPT, UR5, 0x7068, URZ ;  /* 0x0000706805047890 */ /* 0x000fe4000fffe0ff */
[----:B------:R-:W-:Y:S02]  /*13ca0*/  USEL UR47, UR47, UR6, UP0 ;  /* 0x000000062f2f7287 */ /* 0x000fe40008000000 */
[----:B------:R-:W-:-:S05]  /*13cb0*/  USEL UR46, UR6, UR46, UP0 ;  /* 0x0000002e062e7287 */ /* 0x000fca0008000000 */
[----:B------:R-:W-:-:S04]  /*13cc0*/  @UP0 UIADD3 UR4, UPT, UPT, UR5, 0x7058, URZ ;  /* 0x0000705805040890 */ /* 0x000fc8000fffe0ff */
[----:B------:R-:W-:-:S09]  /*13cd0*/  UPRMT UR4, UR38, 0x654, UR4 ;  /* 0x0000065426047896 */ /* 0x000fd20008000004 */
[----:B------:R-:W-:Y:S01]  /*13ce0*/  SYNCS.ARRIVE.TRANS64.RED.A1T0 RZ, [UR4], RZ ;  /* 0x000000ffffff79a7 */ /* 0x000fe20008100404 */
[----:B------:R-:W-:-:S04]  /*13cf0*/  USEL UR4, UR45, UR48, UP0 ;  /* 0x000000302d047287 */ /* 0x000fc80008000000 */
[----:B------:R-:W-:-:S04]  /*13d00*/  ULOP3.LUT UR4, UR4, 0x1, URZ, 0x3c, !UPT ;  /* 0x0000000104047892 */ /* 0x000fc8000f8e3cff */
[----:B------:R-:W-:Y:S02]  /*13d10*/  USEL UR45, UR4, UR45, UP0 ;  /* 0x0000002d042d7287 */ /* 0x000fe40008000000 */
[----:B------:R-:W-:-:S12]  /*13d20*/  USEL UR48, UR48, UR4, UP0 ;  /* 0x0000000430307287 */ /* 0x000fd80008000000 */
.L_x_217:
[----:B------:R-:W4:Y:S01]  /*13d30*/  LDCU UR5, c[0x0][0x370] ;  /* 0x00006e00ff0577ac */ /* 0x000f220008000800 */
[----:B------:R-:W5:Y:S01]  /*13d40*/  LDCU UR4, c[0x0][0x900] ;  /* 0x00012000ff0477ac */ /* 0x000f620008000800 */
[----:B----4-:R-:W-:-:S04]  /*13d50*/  UIADD3 UR36, UPT, UPT, UR5, UR36, URZ ;  /* 0x0000002405247290 */ /* 0x010fc8000fffe0ff */
[----:B-----5:R-:W-:-:S09]  /*13d60*/  UISETP.GE.AND UP0, UPT, UR36, UR4, UPT ;  /* 0x000000042400728c */ /* 0x020fd2000bf06270 */
[----:B------:R-:W-:Y:S05]  /*13d70*/  BRA.U !UP0, `(.L_x_266) ;  /* 0xffffff59080c7547 */ /* 0x000fea000b83ffff */
[----:B------:R-:W-:Y:S05]  /*13d80*/  EXIT ;  /* 0x000000000000794d */ /* 0x000fea0003800000 */
.L_x_26:
[----:B------:R-:W-:-:S05]  /*13d90*/  IMAD.MOV.U32 R3, RZ, RZ, -0x4 ;  /* 0xfffffffcff037424 */ /* 0x000fca00078e00ff */
[----:B------:R-:W-:-:S05]  /*13da0*/  VIADDMNMX.U32 R0, R2, R3, 0x2, PT ;  /* 0x0000000202007446 */ /* 0x000fca0003800003 */
[----:B------:R-:W-:-:S04]  /*13db0*/  IMAD.SHL.U32 R0, R0, 0x4, RZ ;  /* 0x0000000400007824 */ /* 0x000fc800078e00ff */
[----:B------:R-:W1:Y:S02]  /*13dc0*/  LDC R2, c[0x2][R0] ;  /* 0x0080000000027b82 */ /* 0x000e640000000800 */
[----:B-1----:R-:W-:-:S04]  /*13dd0*/  SHF.R.S32.HI R3, RZ, 0x1f, R2 ;  /* 0x0000001fff037819 */ /* 0x002fc80000011402 */
.L_x_492:
[----:B------:R-:W-:Y:S05]  /*13de0*/  BRX R2 -0x13df0                                                                                                                                                                                                                                                                                                                                                                                                                                                                                                                                                                                               (*"BRANCH_TARGETS .L_x_493,.L_x_494,.L_x_495"*) ;  /* 0xfffffec002847949 */ /* 0x000fea000383ffff */
.L_x_495:
[----:B------:R-:W-:-:S08]  /*13df0*/  NOP ;  /* 0x0000000000007918 */ /* 0x000fd00000000000 */
[----:B------:R-:W-:-:S00]  /*13e00*/  USETMAXREG.DEALLOC.CTAPOOL 0x18 ;  /* 0x00000018000079c8 */ /* 0x000fc000080e0500 */
[----:B------:R-:W-:Y:S05]  /*13e10*/  EXIT ;  /* 0x000000000000794d */ /* 0x000fea0003800000 */
.L_x_493:
[----:B------:R-:W-:-:S08]  /*13e20*/  NOP ;  /* 0x0000000000007918 */ /* 0x000fd00000000000 */
[----:B------:R-:W1:-:S00]  /*13e30*/  USETMAXREG.DEALLOC.CTAPOOL 0x20 ;  /* 0x00000020000079c8 */ /* 0x000e4000080e0500 */
[----:B-1----:R-:W1:Y:S02]  /*13e40*/  LDC R0, c[0x0][0x900] ;  /* 0x00024000ff007b82 */ /* 0x002e640000000800 */
[----:B-1----:R-:W-:-:S13]  /*13e50*/  ISETP.LE.AND P1, PT, R0, UR36, PT ;  /* 0x0000002400007c0c */ /* 0x002fda000bf23270 */
[----:B------:R-:W-:Y:S05]  /*13e60*/  @P1 EXIT ;  /* 0x000000000000194d */ /* 0x000fea0003800000 */
[----:B------:R-:W-:Y:S01]  /*13e70*/  HFMA2 R4, -RZ, RZ, 0, 5.9604644775390625e-08 ;  /* 0x00000001ff047431 */ /* 0x000fe200000001ff */
[----:B------:R-:W-:Y:S01]  /*13e80*/  PLOP3.LUT P5, PT, P5, P6, PT, 0xf8, 0x8f ;  /* 0x00000000008f781c */ /* 0x000fe20002fadf70 */
[----:B------:R-:W1:Y:S01]  /*13e90*/  LDCU.64 UR4, c[0x0][0x348] ;  /* 0x00006900ff0477ac */ /* 0x000e620008000a00 */
[----:B------:R-:W-:Y:S01]  /*13ea0*/  UPLOP3.LUT UP1, UPT, UP2, UP3, UPT, 0xf8, 0x8f ;  /* 0x00000000008f789c */ /* 0x000fe20001727f70 */
[----:B------:R-:W-:Y:S01]  /*13eb0*/  UMOV UR15, 0x1 ;  /* 0x00000001000f7882 */ /* 0x000fe20000000000 */
[----:B------:R-:W-:-:S09]  /*13ec0*/  UMOV UR22, URZ ;  /* 0x000000ff00167c82 */ /* 0x000fd20008000000 */
.L_x_364:
[----:B--2---:R-:W2:Y:S01]  /*13ed0*/  LDCU.64 UR6, c[0x0][0x908] ;  /* 0x00012100ff0677ac */ /* 0x004ea20008000a00 */
[----:B---3--:R-:W3:Y:S01]  /*13ee0*/  LDCU UR10, c[0x0][0x904] ;  /* 0x00012080ff0a77ac */ /* 0x008ee20008000800 */
[----:B------:R-:W4:Y:S01]  /*13ef0*/  LDCU.64 UR8, c[0x0][0x920] ;  /* 0x00012400ff0877ac */ /* 0x000f220008000a00 */
[----:B------:R-:W5:Y:S01]  /*13f00*/  LDCU UR14, c[0x0][0x91c] ;  /* 0x00012380ff0e77ac */ /* 0x000f620008000800 */
[----:B--2---:R-:W-:-:S04]  /*13f10*/  UIMAD.WIDE.U32 UR12, UR36, UR6, URZ ;  /* 0x00000006240c72a5 */ /* 0x004fc8000f8e00ff */
[----:B------:R-:W-:Y:S02]  /*13f20*/  USHF.R.U32.HI UR13, URZ, UR7, UR13 ;  /* 0x00000007ff0d7299 */ /* 0x000fe4000801160d */
[----:B---3--:R-:W-:Y:S01]  /*13f30*/  UISETP.NE.AND UP2, UPT, UR10, 0x1, UPT ;  /* 0x000000010a00788c */ /* 0x008fe2000bf45270 */
[----:B------:R-:W2:Y:S03]  /*13f40*/  LDCU.64 UR6, c[0x0][0x380] ;  /* 0x00007000ff0677ac */ /* 0x000ea60008000a00 */
[----:B------:R-:W-:Y:S02]  /*13f50*/  USEL UR13, UR36, UR13, !UP2 ;  /* 0x0000000d240d7287 */ /* 0x000fe4000d000000 */
[----:B-----5:R-:W-:Y:S02]  /*13f60*/  UISETP.NE.AND UP2, UPT, UR14, 0x1, UPT ;  /* 0x000000010e00788c */ /* 0x020fe4000bf45270 */
[----:B----4-:R-:W-:-:S02]  /*13f70*/  UIMAD.WIDE.U32 UR16, UR13, UR8, URZ ;  /* 0x000000080d1072a5 */ /* 0x010fc4000f8e00ff */
[----:B------:R-:W-:-:S05]  /*13f80*/  UIADD3 UR8, UPT, UPT, -UR13, URZ, URZ ;  /* 0x000000ff0d087290 */ /* 0x000fca000fffe1ff */
[----:B------:R-:W-:Y:S02]  /*13f90*/  UMOV UR11, UR17 ;  /* 0x00000011000b7c82 */ /* 0x000fe40008000000 */
[----:B------:R-:W-:Y:S02]  /*13fa0*/  USHF.R.U32.HI UR9, URZ, UR9, UR11 ;  /* 0x00000009ff097299 */ /* 0x000fe4000801160b */
[----:B------:R-:W-:Y:S02]  /*13fb0*/  UIMAD UR11, UR10, UR8, UR36 ;  /* 0x000000080a0b72a4 */ /* 0x000fe4000f8e0224 */
[----:B------:R-:W-:Y:S02]  /*13fc0*/  USEL UR12, UR13, UR9, !UP2 ;  /* 0x000000090d0c7287 */ /* 0x000fe4000d000000 */
[----:B--2---:R-:W-:Y:S02]  /*13fd0*/  UISETP.NE.AND UP2, UPT, UR7, URZ, UPT ;  /* 0x000000ff0700728c */ /* 0x004fe4000bf45270 */
[----:B------:R-:W-:-:S02]  /*13fe0*/  USHF.L.U32 UR11, UR11, 0x8, URZ ;  /* 0x000000080b0b7899 */ /* 0x000fc400080006ff */
[----:B------:R-:W-:Y:S02]  /*13ff0*/  UIADD3 UR8, UPT, UPT, -UR12, URZ, URZ ;  /* 0x000000ff0c087290 */ /* 0x000fe4000fffe1ff */
[----:B------:R-:W-:Y:S02]  /*14000*/  UISETP.GE.OR UP2, UPT, UR11, UR6, !UP2 ;  /* 0x000000060b00728c */ /* 0x000fe4000d746670 */
[----:B------:R-:W-:-:S07]  /*14010*/  UIMAD UR14, UR14, UR8, UR13 ;  /* 0x000000080e0e72a4 */ /* 0x000fce000f8e020d */
[----:B-1----:R-:W-:Y:S05]  /*14020*/  BRA.U UP2, `(.L_x_267) ;  /* 0x0000002902187547 */ /* 0x002fea000b800000 */
[----:B------:R-:W2:Y:S01]  /*14030*/  LDCU UR6, c[0x0][0x38c] ;  /* 0x00007180ff0677ac */ /* 0x000ea20008000800 */
[----:B------:R-:W-:Y:S01]  /*14040*/  BSSY.RECONVERGENT B0, `(.L_x_268) ;  /* 0x0000028000007945 */ /* 0x000fe20003800200 */
[----:B------:R-:W3:Y:S01]  /*14050*/  LDCU.64 UR8, c[0x0][0x910] ;  /* 0x00012200ff0877ac */ /* 0x000ee20008000a00 */
[----:B------:R-:W4:Y:S01]  /*14060*/  LDCU UR10, c[0x0][0x918] ;  /* 0x00012300ff0a77ac */ /* 0x000f220008000800 */
[----:B--2---:R-:W-:Y:S01]  /*14070*/  IMAD.U32 R3, RZ, RZ, UR6 ;  /* 0x00000006ff037e24 */ /* 0x004fe2000f8e00ff */
[----:B---3--:R-:W-:-:S04]  /*14080*/  UIMAD.WIDE.U32 UR16, UR12, UR9, URZ ;  /* 0x000000090c1072a5 */ /* 0x008fc8000f8e00ff */
[----:B------:R-:W-:Y:S01]  /*14090*/  IABS R3, R3 ;  /* 0x0000000300037213 */ /* 0x000fe20000000000 */
[----:B------:R-:W-:-:S03]  /*140a0*/  UISETP.NE.AND UP2, UPT, UR8, 0x1, UPT ;  /* 0x000000010800788c */ /* 0x000fc6000bf45270 */
[----:B------:R-:W2:Y:S01]  /*140b0*/  I2F.RP R0, R3 ;  /* 0x0000000300007306 */ /* 0x000ea20000209400 */
[----:B------:R-:W-:Y:S02]  /*140c0*/  UMOV UR9, UR17 ;  /* 0x0000001100097c82 */ /* 0x000fe40008000000 */
[----:B----4-:R-:W-:-:S04]  /*140d0*/  USHF.R.U32.HI UR9, URZ, UR10, UR9 ;  /* 0x0000000aff097299 */ /* 0x010fc80008011609 */
[----:B------:R-:W-:Y:S02]  /*140e0*/  USEL UR9, UR12, UR9, !UP2 ;  /* 0x000000090c097287 */ /* 0x000fe4000d000000 */
[----:B------:R-:W-:Y:S02]  /*140f0*/  UISETP.NE.AND UP2, UPT, UR6, URZ, UPT ;  /* 0x000000ff0600728c */ /* 0x000fe4000bf45270 */
[----:B------:R-:W-:Y:S01]  /*14100*/  UIADD3 UR9, UPT, UPT, -UR9, URZ, URZ ;  /* 0x000000ff09097290 */ /* 0x000fe2000fffe1ff */
[----:B--2---:R-:W2:Y:S03]  /*14110*/  MUFU.RCP R6, R0 ;  /* 0x0000000000067308 */ /* 0x004ea60000001000 */
[----:B------:R-:W-:-:S04]  /*14120*/  UIMAD UR12, UR8, UR9, UR12 ;  /* 0x00000009080c72a4 */ /* 0x000fc8000f8e020c */
[----:B------:R-:W-:-:S04]  /*14130*/  ULOP3.LUT UR8, UR12, UR6, URZ, 0x3c, !UPT ;  /* 0x000000060c087292 */ /* 0x000fc8000f8e3cff */
[----:B------:R-:W-:Y:S01]  /*14140*/  UISETP.GE.AND UP3, UPT, UR8, URZ, UPT ;  /* 0x000000ff0800728c */ /* 0x000fe2000bf66270 */
[----:B--2---:R-:W-:Y:S02]  /*14150*/  IADD3 R6, PT, PT, R6, 0xffffffe, RZ ;  /* 0x0ffffffe06067810 */ /* 0x004fe40007ffe0ff */
[----:B------:R-:W-:Y:S02]  /*14160*/  MOV R0, UR12 ;  /* 0x0000000c00007c02 */ /* 0x000fe40008000f00 */
[----:B------:R-:W2:Y:S02]  /*14170*/  F2I.FTZ.U32.TRUNC.NTZ R7, R6 ;  /* 0x0000000600077305 */ /* 0x000ea4000021f000 */
[----:B------:R-:W-:Y:S01]  /*14180*/  IABS R0, R0 ;  /* 0x0000000000007213 */ /* 0x000fe20000000000 */
[----:B--2---:R-:W-:Y:S02]  /*14190*/  IMAD.MOV R2, RZ, RZ, -R7 ;  /* 0x000000ffff027224 */ /* 0x004fe400078e0a07 */
[----:B------:R-:W-:-:S02]  /*141a0*/  IMAD.MOV.U32 R6, RZ, RZ, RZ ;  /* 0x000000ffff067224 */ /* 0x000fc400078e00ff */
[----:B------:R-:W-:-:S04]  /*141b0*/  IMAD R2, R2, R3, RZ ;  /* 0x0000000302027224 */ /* 0x000fc800078e02ff */
[----:B------:R-:W-:-:S06]  /*141c0*/  IMAD.HI.U32 R2, R7, R2, R6 ;  /* 0x0000000207027227 */ /* 0x000fcc00078e0006 */
[----:B------:R-:W-:-:S05]  /*141d0*/  IMAD.HI.U32 R5, R2, R0, RZ ;  /* 0x0000000002057227 */ /* 0x000fca00078e00ff */
[----:B------:R-:W-:-:S05]  /*141e0*/  IADD3 R2, PT, PT, -R5, RZ, RZ ;  /* 0x000000ff05027210 */ /* 0x000fca0007ffe1ff */
[----:B------:R-:W-:-:S05]  /*141f0*/  IMAD R0, R3, R2, R0 ;  /* 0x0000000203007224 */ /* 0x000fca00078e0200 */
[----:B------:R-:W-:-:S13]  /*14200*/  ISETP.GT.U32.AND P1, PT, R3, R0, PT ;  /* 0x000000000300720c */ /* 0x000fda0003f24070 */
[----:B------:R-:W-:Y:S01]  /*14210*/  @!P1 IMAD.IADD R0, R0, 0x1, -R3 ;  /* 0x0000000100009824 */ /* 0x000fe200078e0a03 */
[----:B------:R-:W-:-:S04]  /*14220*/  @!P1 IADD3 R5, PT, PT, R5, 0x1, RZ ;  /* 0x0000000105059810 */ /* 0x000fc80007ffe0ff */
[----:B------:R-:W-:-:S13]  /*14230*/  ISETP.GE.U32.AND P2, PT, R0, R3, PT ;  /* 0x000000030000720c */ /* 0x000fda0003f46070 */
[----:B------:R-:W-:-:S05]  /*14240*/  @P2 VIADD R5, R5, 0x1 ;  /* 0x0000000105052836 */ /* 0x000fca0000000000 */
[----:B------:R-:W-:-:S13]  /*14250*/  R2UR UR13, R5 ;  /* 0x00000000050d72ca */ /* 0x000fda00000e0000 */
[----:B------:R-:W-:Y:S02]  /*14260*/  @!UP3 UIADD3 UR13, UPT, UPT, -UR13, URZ, URZ ;  /* 0x000000ff0d0db290 */ /* 0x000fe4000fffe1ff */
[----:B------:R-:W-:-:S04]  /*14270*/  @!UP2 ULOP3.LUT UR13, URZ, UR6, URZ, 0x33, !UPT ;  /* 0x00000006ff0da292 */ /* 0x000fc8000f8e33ff */
[----:B------:R-:W-:-:S04]  /*14280*/  UIADD3 UR8, UPT, UPT, -UR13, URZ, URZ ;  /* 0x000000ff0d087290 */ /* 0x000fc8000fffe1ff */
[----:B------:R-:W-:Y:S01]  /*14290*/  UIMAD UR12, UR6, UR8, UR12 ;  /* 0x00000008060c72a4 */ /* 0x000fe2000f8e020c */
[----:B------:R-:W-:Y:S11]  /*142a0*/  @!P3 BRA `(.L_x_269) ;  /* 0x000000000004b947 */ /* 0x000ff60003800000 */
[----:B-1----:R-:W-:Y:S05]  /*142b0*/  BPT.TRAP 0x1 ;  /* 0x000000040000795c */ /* 0x002fea0000300000 */
.L_x_269:
[----:B-1----:R-:W-:Y:S05]  /*142c0*/  BSYNC.RECONVERGENT B0 ;  /* 0x0000000000007941 */ /* 0x002fea0003800200 */
.L_x_268:
[----:B------:R-:W1:Y:S01]  /*142d0*/  S2UR UR8, SR_CgaCtaId ;  /* 0x00000000000879c3 */ /* 0x000e620000008800 */
[----:B------:R-:W-:Y:S01]  /*142e0*/  UMOV UR6, 0x400 ;  /* 0x0000040000067882 */ /* 0x000fe20000000000 */
[----:B------:R-:W-:Y:S02]  /*142f0*/  SHF.L.U32 R6, R4, 0x1f, RZ ;  /* 0x0000001f04067819 */ /* 0x000fe400000006ff */
[----:B------:R-:W-:Y:S01]  /*14300*/  @!P0 MOV R0, 0x1000 ;  /* 0x0000100000008802 */ /* 0x000fe20000000f00 */
[----:B-1----:R-:W-:-:S09]  /*14310*/  ULEA UR8, UR8, UR6, 0x18 ;  /* 0x0000000608087291 */ /* 0x002fd2000f8ec0ff */
[----:B------:R-:W1:Y:S02]  /*14320*/  SYNCS.PHASECHK.TRANS64.TRYWAIT P1, [UR8+0x7010], R6 ;  /* 0x00701006ff0075a7 */ /* 0x000e640008021108 */
[----:B-1----:R-:W-:Y:S05]  /*14330*/  @!P1 BRA `(.L_x_270) ;  /* 0x0000003c00649947 */ /* 0x002fea0003800000 */
.L_x_441:
[----:B------:R2:W-:Y:S01]  /*14340*/  @!P0 SYNCS.ARRIVE.TRANS64 RZ, [UR8+0x7000], R0 ;  /* 0x00700000ffff89a7 */ /* 0x0005e20008000008 */
[----:B------:R-:W-:Y:S04]  /*14350*/  BSSY.RECONVERGENT B0, `(.L_x_271) ;  /* 0x0000003000007945 */ /* 0x000fe80003800200 */
[----:B------:R-:W-:Y:S05]  /*14360*/  @!P5 BRA `(.L_x_272) ;  /* 0x000000000004d947 */ /* 0x000fea0003800000 */
[----:B------:R-:W-:Y:S05]  /*14370*/  BPT.TRAP 0x1 ;  /* 0x000000040000795c */ /* 0x000fea0000300000 */
.L_x_272:
[----:B------:R-:W-:Y:S05]  /*14380*/  BSYNC.RECONVERGENT B0 ;  /* 0x0000000000007941 */ /* 0x000fea0003800200 */
.L_x_271:
[----:B-1----:R-:W1:Y:S01]  /*14390*/  S2R R3, SR_TID.X ;  /* 0x0000000000037919 */ /* 0x002e620000002100 */
[----:B------:R-:W-:Y:S01]  /*143a0*/  BSSY.RECONVERGENT B0, `(.L_x_273) ;  /* 0x0000005000007945 */ /* 0x000fe20003800200 */
[----:B-1----:R-:W-:-:S04]  /*143b0*/  LOP3.LUT P2, RZ, R3, 0x1f, RZ, 0xc0, !PT ;  /* 0x0000001f03ff7812 */ /* 0x002fc8000784c0ff */
[----:B------:R-:W-:-:S13]  /*143c0*/  PLOP3.LUT P2, PT, P2, P0, PT, 0x8f, 0xf8 ;  /* 0x0000000000f8781c */ /* 0x000fda0001741177 */
[----:B------:R-:W-:Y:S05]  /*143d0*/  @P2 BRA `(.L_x_274) ;  /* 0x0000000000042947 */ /* 0x000fea0003800000 */
[----:B------:R-:W-:Y:S05]  /*143e0*/  BPT.TRAP 0x1 ;  /* 0x000000040000795c */ /* 0x000fea0000300000 */
.L_x_274:
[----:B------:R-:W-:Y:S05]  /*143f0*/  BSYNC.RECONVERGENT B0 ;  /* 0x0000000000007941 */ /* 0x000fea0003800200 */
.L_x_273:
[----:B------:R-:W-:Y:S02]  /*14400*/  UIADD3 UR18, UP2, UPT, UR4, 0x80, URZ ;  /* 0x0000008004127890 */ /* 0x000fe4000ff5e0ff */
[----:B------:R-:W-:Y:S02]  /*14410*/  UIADD3 UR9, UPT, UPT, UR8, 0x7000, URZ ;  /* 0x0000700008097890 */ /* 0x000fe4000fffe0ff */
[----:B------:R-:W-:Y:S01]  /*14420*/  UIADD3.X UR19, UPT, UPT, URZ, UR5, URZ, UP2, !UPT ;  /* 0x00000005ff137290 */ /* 0x000fe200097fe4ff */
[----:B------:R-:W-:Y:S01]  /*14430*/  UMOV UR16, 0x0 ;  /* 0x0000000000107882 */ /* 0x000fe20000000000 */
[----:B------:R-:W-:Y:S01]  /*14440*/  UMOV UR17, 0x10000000 ;  /* 0x1000000000117882 */ /* 0x000fe20000000000 */
[----:B------:R-:W-:-:S06]  /*14450*/  UMOV UR10, URZ ;  /* 0x000000ff000a7c82 */ /* 0x000fcc0008000000 */
[----:B------:R1:W-:Y:S02]  /*14460*/  UTMALDG.5D [UR8], [UR18], desc[UR16] ;  /* 0x00001008120075b4 */ /* 0x0003e40008021000 */
[----:B-1----:R-:W-:Y:S05]  /*14470*/  BRA.U !UP0, `(.L_x_275) ;  /* 0x0000000108047547 */ /* 0x002fea000b800000 */
[----:B------:R-:W-:Y:S05]  /*14480*/  BPT.TRAP 0x1 ;  /* 0x000000040000795c */ /* 0x000fea0000300000 */
.L_x_275:
[----:B------:R-:W-:Y:S01]  /*14490*/  ULEA UR17, UR22, UR8, 0x3 ;  /* 0x0000000816117291 */ /* 0x000fe2000f8e18ff */
[----:B------:R-:W-:Y:S01]  /*144a0*/  IMAD.U32 R5, RZ, RZ, UR15 ;  /* 0x0000000fff057e24 */ /* 0x000fe2000f8e00ff */
[----:B------:R-:W-:-:S04]  /*144b0*/  @!P0 MOV R2, 0x1000 ;  /* 0x0000100000028802 */ /* 0x000fc80000000f00 */
[----:B------:R-:W-:-:S04]  /*144c0*/  SHF.L.U32 R5, R5, 0x1f, RZ ;  /* 0x0000001f05057819 */ /* 0x000fc800000006ff */
[----:B------:R-:W1:Y:S02]  /*144d0*/  SYNCS.PHASECHK.TRANS64.TRYWAIT P1, [UR17+0x7038], R5 ;  /* 0x00703805ff0075a7 */ /* 0x000e640008021111 */
[----:B-1----:R-:W-:Y:S05]  /*144e0*/  @!P1 BRA `(.L_x_276) ;  /* 0x0000003c00109947 */ /* 0x002fea0003800000 */
.L_x_443:
[----:B------:R3:W-:Y:S01]  /*144f0*/  @!P0 SYNCS.ARRIVE.TRANS64 RZ, [UR17+0x7020], R2 ;  /* 0x00702002ffff89a7 */ /* 0x0007e20008000011 */
[----:B------:R-:W-:Y:S05]  /*14500*/  BRA.U !UP1, `(.L_x_277) ;  /* 0x0000000109047547 */ /* 0x000fea000b800000 */
[----:B------:R-:W-:Y:S05]  /*14510*/  BPT.TRAP 0x1 ;  /* 0x000000040000795c */ /* 0x000fea0000300000 */
.L_x_277:
[----:B---3--:R-:W-:Y:S01]  /*14520*/  LOP3.LUT P1, R2, R3, 0x1f, RZ, 0xc0, !PT ;  /* 0x0000001f03027812 */ /* 0x008fe2000782c0ff */
[----:B------:R-:W-:Y:S03]  /*14530*/  BSSY.RECONVERGENT B0, `(.L_x_278) ;  /* 0x0000004000007945 */ /* 0x000fe60003800200 */
[----:B------:R-:W-:-:S13]  /*14540*/  PLOP3.LUT P1, PT, P1, P0, PT, 0x8f, 0xf8 ;  /* 0x0000000000f8781c */ /* 0x000fda0000f21177 */
[----:B------:R-:W-:Y:S05]  /*14550*/  @P1 BRA `(.L_x_279) ;  /* 0x0000000000041947 */ /* 0x000fea0003800000 */
[----:B------:R-:W-:Y:S05]  /*14560*/  BPT.TRAP 0x1 ;  /* 0x000000040000795c */ /* 0x000fea0000300000 */
.L_x_279:
[----:B------:R-:W-:Y:S05]  /*14570*/  BSYNC.RECONVERGENT B0 ;  /* 0x0000000000007941 */ /* 0x000fea0003800200 */
.L_x_278:
[----:B------:R-:W-:Y:S01]  /*14580*/  ULEA UR16, UR22, UR8, 0xc ;  /* 0x0000000816107291 */ /* 0x000fe2000f8e60ff */
[----:B------:R-:W-:Y:S01]  /*14590*/  BSSY.RECONVERGENT B0, `(.L_x_280) ;  /* 0x0000013000007945 */ /* 0x000fe20003800200 */
[----:B------:R-:W-:Y:S02]  /*145a0*/  UIADD3 UR26, UP2, UPT, UR4, 0x180, URZ ;  /* 0x00000180041a7890 */ /* 0x000fe4000ff5e0ff */
[----:B------:R-:W-:Y:S02]  /*145b0*/  UIADD3 UR6, UPT, UPT, UR22, 0x1, URZ ;  /* 0x0000000116067890 */ /* 0x000fe4000fffe0ff */
[----:B------:R-:W-:Y:S02]  /*145c0*/  UIADD3 UR17, UPT, UPT, UR17, 0x7020, URZ ;  /* 0x0000702011117890 */ /* 0x000fe4000fffe0ff */
[----:B------:R-:W-:Y:S02]  /*145d0*/  UIADD3 UR16, UPT, UPT, UR16, 0x2000, URZ ;  /* 0x0000200010107890 */ /* 0x000fe4000fffe0ff */
[----:B------:R-:W-:-:S02]  /*145e0*/  UIADD3.X UR27, UPT, UPT, URZ, UR5, URZ, UP2, !UPT ;  /* 0x00000005ff1b7290 */ /* 0x000fc400097fe4ff */
[----:B------:R-:W-:Y:S01]  /*145f0*/  UISETP.NE.AND UP2, UPT, UR6, 0x3, UPT ;  /* 0x000000030600788c */ /* 0x000fe2000bf45270 */
[----:B------:R-:W-:Y:S01]  /*14600*/  UMOV UR24, 0x0 ;  /* 0x0000000000187882 */ /* 0x000fe20000000000 */
[----:B------:R-:W-:Y:S02]  /*14610*/  UMOV UR25, 0x10000000 ;  /* 0x1000000000197882 */ /* 0x000fe40000000000 */
[----:B------:R-:W-:Y:S01]  /*14620*/  USEL UR9, URZ, 0x1, UP2 ;  /* 0x00000001ff097887 */ /* 0x000fe20009000000 */
[----:B------:R-:W-:Y:S01]  /*14630*/  UMOV UR18, URZ ;  /* 0x000000ff00127c82 */ /* 0x000fe20008000000 */
[----:B------:R-:W-:Y:S01]  /*14640*/  UMOV UR19, URZ ;  /* 0x000000ff00137c82 */ /* 0x000fe20008000000 */
[----:B------:R-:W-:Y:S01]  /*14650*/  UMOV UR20, UR13 ;  /* 0x0000000d00147c82 */ /* 0x000fe20008000000 */
[----:B------:R-:W-:Y:S01]  /*14660*/  UMOV UR21, UR14 ;  /* 0x0000000e00157c82 */ /* 0x000fe20008000000 */
[----:B------:R-:W-:Y:S01]  /*14670*/  USEL UR6, UR6, URZ, UP2 ;  /* 0x000000ff06067287 */ /* 0x000fe20009000000 */
[----:B------:R3:W-:Y:S01]  /*14680*/  UTMALDG.4D [UR16], [UR26], desc[UR24] ;  /* 0x000018101a0075b4 */ /* 0x0007e20008019000 */
[----:B------:R-:W-:Y:S01]  /*14690*/  ULOP3.LUT UR15, UR15, UR9, URZ, 0x3c, !UPT ;  /* 0x000000090f0f7292 */ /* 0x000fe2000f8e3cff */
[----:B---3--:R-:W-:Y:S06]  /*146a0*/  @!P3 BRA `(.L_x_281) ;  /* 0x000000000004b947 */ /* 0x008fec0003800000 */
[----:B------:R-:W-:Y:S05]  /*146b0*/  BPT.TRAP 0x1 ;  /* 0x000000040000795c */ /* 0x000fea0000300000 */
.L_x_281:
[----:B------:R-:W-:Y:S05]  /*146c0*/  BSYNC.RECONVERGENT B0 ;  /* 0x0000000000007941 */ /* 0x000fea0003800200 */
.L_x_280:
[----:B------:R-:W3:Y:S01]  /*146d0*/  SYNCS.PHASECHK.TRANS64.TRYWAIT P1, [UR8+0x7018], R6 ;  /* 0x00701806ff0075a7 */ /* 0x000ee20008021108 */
[----:B-12---:R-:W-:Y:S01]  /*146e0*/  @!P0 MOV R0, 0x1000 ;  /* 0x0000100000008802 */ /* 0x006fe20000000f00 */
[----:B---3--:R-:W-:Y:S06]  /*146f0*/  @!P1 BRA `(.L_x_282) ;  /* 0x0000003800a49947 */ /* 0x008fec0003800000 */
.L_x_445:
[----:B------:R2:W-:Y:S01]  /*14700*/  @!P0 SYNCS.ARRIVE.TRANS64 RZ, [UR8+0x7008], R0 ;  /* 0x00700800ffff89a7 */ /* 0x0005e20008000008 */
[----:B------:R-:W-:Y:S04]  /*14710*/  BSSY.RECONVERGENT B0, `(.L_x_283) ;  /* 0x0000003000007945 */ /* 0x000fe80003800200 */
[----:B------:R-:W-:Y:S05]  /*14720*/  @!P5 BRA `(.L_x_284) ;  /* 0x000000000004d947 */ /* 0x000fea0003800000 */
[----:B------:R-:W-:Y:S05]  /*14730*/  BPT.TRAP 0x1 ;  /* 0x000000040000795c */ /* 0x000fea0000300000 */
.L_x_284:
[----:B------:R-:W-:Y:S05]  /*14740*/  BSYNC.RECONVERGENT B0 ;  /* 0x0000000000007941 */ /* 0x000fea0003800200 */
.L_x_283:
[----:B------:R-:W-:Y:S01]  /*14750*/  ISETP.EQ.OR P1, PT, R2, RZ, P0 ;  /* 0x000000ff0200720c */ /* 0x000fe20000722670 */
[----:B------:R-:W-:-:S12]  /*14760*/  BSSY.RECONVERGENT B0, `(.L_x_285) ;  /* 0x0000003000007945 */ /* 0x000fd80003800200 */
[----:B------:R-:W-:Y:S05]  /*14770*/  @P1 BRA `(.L_x_286) ;  /* 0x0000000000041947 */ /* 0x000fea0003800000 */
[----:B------:R-:W-:Y:S05]  /*14780*/  BPT.TRAP 0x1 ;  /* 0x000000040000795c */ /* 0x000fea0000300000 */
.L_x_286:
[----:B------:R-:W-:Y:S05]  /*14790*/  BSYNC.RECONVERGENT B0 ;  /* 0x0000000000007941 */ /* 0x000fea0003800200 */
.L_x_285:
[----:B------:R-:W-:Y:S02]  /*147a0*/  UIADD3 UR10, UP2, UPT, UR4, 0x80, URZ ;  /* 0x00000080040a7890 */ /* 0x000fe4000ff5e0ff */
[----:B------:R-:W-:Y:S02]  /*147b0*/  UIADD3 UR19, UPT, UPT, UR11, 0x80, URZ ;  /* 0x000000800b137890 */ /* 0x000fe4000fffe0ff */
[----:B------:R-:W-:Y:S02]  /*147c0*/  UIADD3 UR16, UPT, UPT, UR8, 0x1000, URZ ;  /* 0x0000100008107890 */ /* 0x000fe4000fffe0ff */
[----:B------:R-:W-:Y:S02]  /*147d0*/  UIADD3 UR17, UPT, UPT, UR8, 0x7008, URZ ;  /* 0x0000700808117890 */ /* 0x000fe4000fffe0ff */
[----:B------:R-:W-:Y:S01]  /*147e0*/  UIADD3.X UR11, UPT, UPT, URZ, UR5, URZ, UP2, !UPT ;  /* 0x00000005ff0b7290 */ /* 0x000fe200097fe4ff */
[----:B------:R-:W-:Y:S01]  /*147f0*/  UMOV UR24, 0x0 ;  /* 0x0000000000187882 */ /* 0x000fe20000000000 */
[----:B------:R-:W-:Y:S01]  /*14800*/  UMOV UR25, 0x10000000 ;  /* 0x1000000000197882 */ /* 0x000fe20000000000 */
[----:B------:R-:W-:Y:S01]  /*14810*/  UMOV UR18, URZ ;  /* 0x000000ff00127c82 */ /* 0x000fe20008000000 */
[----:B------:R-:W-:Y:S01]  /*14820*/  UMOV UR20, UR12 ;  /* 0x0000000c00147c82 */ /* 0x000fe20008000000 */
[----:B------:R-:W-:Y:S01]  /*14830*/  UMOV UR21, UR13 ;  /* 0x0000000d00157c82 */ /* 0x000fe20008000000 */
[----:B------:R-:W-:-:S03]  /*14840*/  UMOV UR22, UR14 ;  /* 0x0000000e00167c82 */ /* 0x000fc60008000000 */
[----:B------:R3:W-:Y:S02]  /*14850*/  UTMALDG.5D [UR16], [UR10], desc[UR24] ;  /* 0x000018100a0075b4 */ /* 0x0007e40008021000 */
[----:B---3--:R-:W-:Y:S05]  /*14860*/  BRA.U !UP0, `(.L_x_287) ;  /* 0x0000000108047547 */ /* 0x008fea000b800000 */
[----:B------:R-:W-:Y:S05]  /*14870*/  BPT.TRAP 0x1 ;  /* 0x000000040000795c */ /* 0x000fea0000300000 */
.L_x_287:
[----:B------:R-:W-:Y:S01]  /*14880*/  ULEA UR17, UR6, UR8, 0x3 ;  /* 0x0000000806117291 */ /* 0x000fe2000f8e18ff */
[----:B-1----:R-:W-:Y:S01]  /*14890*/  IMAD.U32 R3, RZ, RZ, UR15 ;  /* 0x0000000fff037e24 */ /* 0x002fe2000f8e00ff */
[----:B------:R-:W-:-:S04]  /*148a0*/  @!P0 MOV R2, 0x1000 ;  /* 0x0000100000028802 */ /* 0x000fc80000000f00 */
[----:B------:R-:W-:-:S04]  /*148b0*/  SHF.L.U32 R3, R3, 0x1f, RZ ;  /* 0x0000001f03037819 */ /* 0x000fc800000006ff */
[----:B------:R-:W1:Y:S02]  /*148c0*/  SYNCS.PHASECHK.TRANS64.TRYWAIT P1, [UR17+0x7038], R3 ;  /* 0x00703803ff0075a7 */ /* 0x000e640008021111 */
[----:B-1----:R-:W-:Y:S05]  /*148d0*/  @!P1 BRA `(.L_x_288) ;  /* 0x0000003800449947 */ /* 0x002fea0003800000 */
.L_x_447:
[----:B------:R3:W-:Y:S01]  /*148e0*/  @!P0 SYNCS.ARRIVE.TRANS64 RZ, [UR17+0x7020], R2 ;  /* 0x00702002ffff89a7 */ /* 0x0007e20008000011 */
[----:B------:R-:W-:Y:S05]  /*148f0*/  BRA.U !UP1, `(.L_x_289) ;  /* 0x0000000109047547 */ /* 0x000fea000b800000 */
[----:B------:R-:W-:Y:S05]  /*14900*/  BPT.TRAP 0x1 ;  /* 0x000000040000795c */ /* 0x000fea0000300000 */
.L_x_289:
[----:B------:R-:W-:Y:S04]  /*14910*/  BSSY.RECONVERGENT B0, `(.L_x_290) ;  /* 0x0000003000007945 */ /* 0x000fe80003800200 */
[----:B------:R-:W-:Y:S05]  /*14920*/  @P2 BRA `(.L_x_291) ;  /* 0x0000000000042947 */ /* 0x000fea0003800000 */
[----:B------:R-:W-:Y:S05]  /*14930*/  BPT.TRAP 0x1 ;  /* 0x000000040000795c */ /* 0x000fea0000300000 */
.L_x_291:
[----:B------:R-:W-:Y:S05]  /*14940*/  BSYNC.RECONVERGENT B0 ;  /* 0x0000000000007941 */ /* 0x000fea0003800200 */
.L_x_290:
[----:B------:R-:W-:Y:S01]  /*14950*/  ULEA UR16, UR6, UR8, 0xc ;  /* 0x0000000806107291 */ /* 0x000fe2000f8e60ff */
[----:B------:R-:W-:Y:S01]  /*14960*/  LOP3.LUT R4, R4, 0x1, RZ, 0x3c, !PT ;  /* 0x0000000104047812 */ /* 0x000fe200078e3cff */
[----:B------:R-:W-:Y:S02]  /*14970*/  UIADD3 UR24, UP2, UPT, UR4, 0x280, URZ ;  /* 0x0000028004187890 */ /* 0x000fe4000ff5e0ff */
[----:B------:R-:W-:Y:S02]  /*14980*/  UIADD3 UR17, UPT, UPT, UR17, 0x7020, URZ ;  /* 0x0000702011117890 */ /* 0x000fe4000fffe0ff */
[----:B------:R-:W-:Y:S02]  /*14990*/  UIADD3 UR16, UPT, UPT, UR16, 0x2000, URZ ;  /* 0x0000200010107890 */ /* 0x000fe4000fffe0ff */
[----:B------:R-:W-:Y:S01]  /*149a0*/  UIADD3.X UR25, UPT, UPT, URZ, UR5, URZ, UP2, !UPT ;  /* 0x00000005ff197290 */ /* 0x000fe200097fe4ff */
[----:B------:R-:W-:Y:S01]  /*149b0*/  UMOV UR10, 0x0 ;  /* 0x00000000000a7882 */ /* 0x000fe20000000000 */
[----:B------:R-:W-:Y:S01]  /*149c0*/  UMOV UR11, 0x10000000 ;  /* 0x10000000000b7882 */ /* 0x000fe20000000000 */
[----:B------:R-:W-:Y:S01]  /*149d0*/  UMOV UR18, URZ ;  /* 0x000000ff00127c82 */ /* 0x000fe20008000000 */
[----:B------:R-:W-:Y:S01]  /*149e0*/  UMOV UR19, URZ ;  /* 0x000000ff00137c82 */ /* 0x000fe20008000000 */
[----:B------:R-:W-:Y:S01]  /*149f0*/  UMOV UR20, UR13 ;  /* 0x0000000d00147c82 */ /* 0x000fe20008000000 */
[----:B------:R-:W-:Y:S01]  /*14a00*/  UMOV UR21, UR14 ;  /* 0x0000000e00157c82 */ /* 0x000fe20008000000 */
[----:B------:R-:W-:-:S02]  /*14a10*/  UIADD3 UR6, UPT, UPT, UR6, 0x1, URZ ;  /* 0x0000000106067890 */ /* 0x000fc4000fffe0ff */
[----:B------:R4:W-:Y:S02]  /*14a20*/  UTMALDG.4D [UR16], [UR24], desc[UR10] ;  /* 0x00000a10180075b4 */ /* 0x0009e40008019000 */
[----:B------:R-:W-:-:S04]  /*14a30*/  UISETP.NE.AND UP2, UPT, UR6, 0x3, UPT ;  /* 0x000000030600788c */ /* 0x000fc8000bf45270 */
[----:B------:R-:W-:Y:S02]  /*14a40*/  USEL UR9, URZ, 0x1, UP2 ;  /* 0x00000001ff097887 */ /* 0x000fe40009000000 */
[----:B------:R-:W-:Y:S02]  /*14a50*/  USEL UR22, UR6, URZ, UP2 ;  /* 0x000000ff06167287 */ /* 0x000fe40009000000 */
[----:B------:R-:W-:Y:S02]  /*14a60*/  UISETP.GE.AND UP2, UPT, UR7, 0x81, UPT ;  /* 0x000000810700788c */ /* 0x000fe4000bf46270 */
[----:B------:R-:W-:-:S07]  /*14a70*/  ULOP3.LUT UR15, UR15, UR9, URZ, 0x3c, !UPT ;  /* 0x000000090f0f7292 */ /* 0x000fce000f8e3cff */
[----:B----4-:R-:W-:Y:S05]  /*14a80*/  BRA.U !UP2, `(.L_x_267) ;  /* 0x0000001d0a807547 */ /* 0x010fea000b800000 */
[----:B------:R-:W-:Y:S01]  /*14a90*/  UIADD3 UR7, UPT, UPT, UR7, 0x7f, URZ ;  /* 0x0000007f07077890 */ /* 0x000fe2000fffe0ff */
[----:B------:R-:W-:-:S03]  /*14aa0*/  UMOV UR10, 0x1 ;  /* 0x00000001000a7882 */ /* 0x000fc60000000000 */
[----:B------:R-:W-:-:S04]  /*14ab0*/  USHF.R.S32.HI UR6, URZ, 0x1f, UR7 ;  /* 0x0000001fff067899 */ /* 0x000fc80008011407 */
[----:B------:R-:W-:-:S04]  /*14ac0*/  ULEA.HI UR6, UR6, UR7, URZ, 0x7 ;  /* 0x0000000706067291 */ /* 0x000fc8000f8f38ff */
[----:B------:R-:W-:-:S04]  /*14ad0*/  USHF.R.S32.HI UR6, URZ, 0x7, UR6 ;  /* 0x00000007ff067899 */ /* 0x000fc80008011406 */
[----:B------:R-:W-:-:S04]  /*14ae0*/  UISETP.LT.AND UP2, UPT, UR6, 0x2, UPT ;  /* 0x000000020600788c */ /* 0x000fc8000bf41270 */
[----:B------:R-:W-:-:S04]  /*14af0*/  USEL UR7, UR6, 0x2, UP2 ;  /* 0x0000000206077887 */ /* 0x000fc80009000000 */
[----:B------:R-:W-:-:S04]  /*14b00*/  UIADD3 UR7, UPT, UPT, UR6, -UR7, URZ ;  /* 0x8000000706077290 */ /* 0x000fc8000fffe0ff */
[----:B------:R-:W-:Y:S02]  /*14b10*/  UISETP.GE.U32.AND UP2, UPT, UR7, 0x3, UPT ;  /* 0x000000030700788c */ /* 0x000fe4000bf46070 */
[----:B------:R-:W-:-:S04]  /*14b20*/  UIADD3 UR9, UPT, UPT, UR7, 0x1, URZ ;  /* 0x0000000107097890 */ /* 0x000fc8000fffe0ff */
[----:B------:R-:W-:-:S03]  /*14b30*/  ULOP3.LUT UR6, UR9, 0x3, URZ, 0xc0, !UPT ;  /* 0x0000000309067892 */ /* 0x000fc6000f8ec0ff */
[----:B------:R-:W-:Y:S09]  /*14b40*/  BRA.U !UP2, `(.L_x_292) ;  /* 0x000000110a347547 */ /* 0x000ff2000b800000 */
[----:B------:R-:W-:Y:S01]  /*14b50*/  ULOP3.LUT UR9, UR9, 0xfffffffc, URZ, 0xc0, !UPT ;  /* 0xfffffffc09097892 */ /* 0x000fe2000f8ec0ff */
[----:B------:R-:W-:-:S11]  /*14b60*/  UMOV UR7, 0x1 ;  /* 0x0000000100077882 */ /* 0x000fd60000000000 */
.L_x_333:
[----:B--2---:R-:W-:Y:S05]  /*14b70*/  BRA.U !UP0, `(.L_x_293) ;  /* 0x0000000108047547 */ /* 0x004fea000b800000 */
[----:B------:R-:W-:Y:S05]  /*14b80*/  BPT.TRAP 0x1 ;  /* 0x000000040000795c */ /* 0x000fea0000300000 */
.L_x_293:
[----:B------:R-:W4:Y:S01]  /*14b90*/  S2UR UR8, SR_CgaCtaId ;  /* 0x00000000000879c3 */ /* 0x000f220000008800 */
[----:B------:R-:W-:Y:S01]  /*14ba0*/  UMOV UR10, 0x400 ;  /* 0x00000400000a7882 */ /* 0x000fe20000000000 */
[----:B-1----:R-:W-:Y:S01]  /*14bb0*/  IMAD.U32 R3, RZ, RZ, UR15 ;  /* 0x0000000fff037e24 */ /* 0x002fe2000f8e00ff */
[----:B---3--:R-:W-:-:S04]  /*14bc0*/  @!P0 MOV R2, 0x1000 ;  /* 0x0000100000028802 */ /* 0x008fc80000000f00 */
[----:B------:R-:W-:Y:S01]  /*14bd0*/  SHF.L.U32 R3, R3, 0x1f, RZ ;  /* 0x0000001f03037819 */ /* 0x000fe200000006ff */
[----:B----4-:R-:W-:-:S04]  /*14be0*/  ULEA UR8, UR8, UR10, 0x18 ;  /* 0x0000000a08087291 */ /* 0x010fc8000f8ec0ff */
[----:B------:R-:W-:-:S09]  /*14bf0*/  ULEA UR17, UR22, UR8, 0x3 ;  /* 0x0000000816117291 */ /* 0x000fd2000f8e18ff */
[----:B------:R-:W1:Y:S02]  /*14c00*/  SYNCS.PHASECHK.TRANS64.TRYWAIT P1, [UR17+0x7038], R3 ;  /* 0x00703803ff0075a7 */ /* 0x000e640008021111 */
[----:B-1----:R-:W-:Y:S05]  /*14c10*/  @!P1 BRA `(.L_x_294) ;  /* 0x00000034008c9947 */ /* 0x002fea0003800000 */
.L_x_449:
[----:B------:R3:W-:Y:S01]  /*14c20*/  @!P0 SYNCS.ARRIVE.TRANS64 RZ, [UR17+0x7020], R2 ;  /* 0x00702002ffff89a7 */ /* 0x0007e20008000011 */
[----:B------:R-:W-:Y:S05]  /*14c30*/  BRA.U !UP1, `(.L_x_295) ;  /* 0x0000000109047547 */ /* 0x000fea000b800000 */
[----:B------:R-:W-:Y:S05]  /*14c40*/  BPT.TRAP 0x1 ;  /* 0x000000040000795c */ /* 0x000fea0000300000 */
.L_x_295:
[----:B-12---:R-:W1:Y:S01]  /*14c50*/  S2R R0, SR_TID.X ;  /* 0x0000000000007919 */ /* 0x006e620000002100 */
[----:B------:R-:W-:Y:S01]  /*14c60*/  BSSY.RECONVERGENT B0, `(.L_x_296) ;  /* 0x0000005000007945 */ /* 0x000fe20003800200 */
[----:B-1----:R-:W-:-:S04]  /*14c70*/  LOP3.LUT P2, RZ, R0, 0x1f, RZ, 0xc0, !PT ;  /* 0x0000001f00ff7812 */ /* 0x002fc8000784c0ff */
[----:B------:R-:W-:-:S13]  /*14c80*/  PLOP3.LUT P2, PT, P2, P0, PT, 0x8f, 0xf8 ;  /* 0x0000000000f8781c */ /* 0x000fda0001741177 */
[----:B------:R-:W-:Y:S05]  /*14c90*/  @P2 BRA `(.L_x_297) ;  /* 0x0000000000042947 */ /* 0x000fea0003800000 */
[----:B------:R-:W-:Y:S05]  /*14ca0*/  BPT.TRAP 0x1 ;  /* 0x000000040000795c */ /* 0x000fea0000300000 */
.L_x_297:
[----:B------:R-:W-:Y:S05]  /*14cb0*/  BSYNC.RECONVERGENT B0 ;  /* 0x0000000000007941 */ /* 0x000fea0003800200 */
.L_x_296:
[----:B------:R-:W-:Y:S02]  /*14cc0*/  ULEA UR16, UR22, UR8, 0xc ;  /* 0x0000000816107291 */ /* 0x000fe4000f8e60ff */
[----:B------:R-:W-:Y:S02]  /*14cd0*/  UIADD3 UR24, UP2, UPT, UR4, 0x180, URZ ;  /* 0x0000018004187890 */ /* 0x000fe4000ff5e0ff */
[----:B------:R-:W-:Y:S02]  /*14ce0*/  USHF.L.U32 UR19, UR7, 0x7, URZ ;  /* 0x0000000707137899 */ /* 0x000fe400080006ff */
        /* <DEDUP_REMOVED lines=8> */
[----:B------:R-:W-:-:S03]  /*14d70*/  UIADD3 UR22, UPT, UPT, UR22, 0x1, URZ ;  /* 0x0000000116167890 */ /* 0x000fc6000fffe0ff */
[----:B------:R1:W-:Y:S01]  /*14d80*/  UTMALDG.4D [UR16], [UR24], desc[UR10] ;  /* 0x00000a10180075b4 */ /* 0x0003e20008019000 */
[----:B------:R-:W-:-:S04]  /*14d90*/  UISETP.NE.AND UP2, UPT, UR22, 0x3, UPT ;  /* 0x000000031600788c */ /* 0x000fc8000bf45270 */
[----:B------:R-:W-:Y:S02]  /*14da0*/  USEL UR12, URZ, 0x1, UP2 ;  /* 0x00000001ff0c7887 */ /* 0x000fe40009000000 */
[----:B------:R-:W-:Y:S02]  /*14db0*/  USEL UR22, UR22, URZ, UP2 ;  /* 0x000000ff16167287 */ /* 0x000fe40009000000 */
[----:B------:R-:W-:Y:S01]  /*14dc0*/  ULOP3.LUT UR15, UR15, UR12, URZ, 0x3c, !UPT ;  /* 0x0000000c0f0f7292 */ /* 0x000fe2000f8e3cff */
[----:B-1----:R-:W-:Y:S11]  /*14dd0*/  BRA.U !UP0, `(.L_x_298) ;  /* 0x0000000108047547 */ /* 0x002ff6000b800000 */
[----:B------:R-:W-:Y:S05]  /*14de0*/  BPT.TRAP 0x1 ;  /* 0x000000040000795c */ /* 0x000fea0000300000 */
.L_x_298:
[----:B------:R-:W-:Y:S01]  /*14df0*/  ULEA UR17, UR22, UR8, 0x3 ;  /* 0x0000000816117291 */ /* 0x000fe2000f8e18ff */
[----:B------:R-:W-:Y:S01]  /*14e00*/  IMAD.U32 R3, RZ, RZ, UR15 ;  /* 0x0000000fff037e24 */ /* 0x000fe2000f8e00ff */
[----:B---3--:R-:W-:-:S04]  /*14e10*/  @!P0 MOV R2, 0x1000 ;  /* 0x0000100000028802 */ /* 0x008fc80000000f00 */
[----:B------:R-:W-:-:S04]  /*14e20*/  SHF.L.U32 R3, R3, 0x1f, RZ ;  /* 0x0000001f03037819 */ /* 0x000fc800000006ff */
[----:B------:R-:W1:Y:S02]  /*14e30*/  SYNCS.PHASECHK.TRANS64.TRYWAIT P1, [UR17+0x7038], R3 ;  /* 0x00703803ff0075a7 */ /* 0x000e640008021111 */
[----:B-1----:R-:W-:Y:S05]  /*14e40*/  @!P1 BRA `(.L_x_299) ;  /* 0x0000003400189947 */ /* 0x002fea0003800000 */
.L_x_451:
[----:B------:R2:W-:Y:S01]  /*14e50*/  @!P0 SYNCS.ARRIVE.TRANS64 RZ, [UR17+0x7020], R2 ;  /* 0x00702002ffff89a7 */ /* 0x0005e20008000011 */
[----:B------:R-:W-:Y:S05]  /*14e60*/  BRA.U !UP1, `(.L_x_300) ;  /* 0x0000000109047547 */ /* 0x000fea000b800000 */
[----:B------:R-:W-:Y:S05]  /*14e70*/  BPT.TRAP 0x1 ;  /* 0x000000040000795c */ /* 0x000fea0000300000 */
.L_x_300:
[----:B------:R-:W-:Y:S04]  /*14e80*/  BSSY.RECONVERGENT B0, `(.L_x_301) ;  /* 0x0000003000007945 */ /* 0x000fe80003800200 */
[----:B------:R-:W-:Y:S05]  /*14e90*/  @P2 BRA `(.L_x_302) ;  /* 0x0000000000042947 */ /* 0x000fea0003800000 */
[----:B------:R-:W-:Y:S05]  /*14ea0*/  BPT.TRAP 0x1 ;  /* 0x000000040000795c */ /* 0x000fea0000300000 */
.L_x_302:
[----:B------:R-:W-:Y:S05]  /*14eb0*/  BSYNC.RECONVERGENT B0 ;  /* 0x0000000000007941 */ /* 0x000fea0003800200 */
.L_x_301:
        /* <DEDUP_REMOVED lines=17> */
[----:B---3--:R-:W-:Y:S11]  /*14fd0*/  BRA.U !UP0, `(.L_x_303) ;  /* 0x0000000108047547 */ /* 0x008ff6000b800000 */
[----:B------:R-:W-:Y:S05]  /*14fe0*/  BPT.TRAP 0x1 ;  /* 0x000000040000795c */ /* 0x000fea0000300000 */
.L_x_303:
[----:B------:R-:W-:Y:S01]  /*14ff0*/  ULEA UR17, UR22, UR8, 0x3 ;  /* 0x0000000816117291 */ /* 0x000fe2000f8e18ff */
[----:B-1----:R-:W-:Y:S01]  /*15000*/  IMAD.U32 R3, RZ, RZ, UR15 ;  /* 0x0000000fff037e24 */ /* 0x002fe2000f8e00ff */
[----:B--2---:R-:W-:-:S04]  /*15010*/  @!P0 MOV R2, 0x1000 ;  /* 0x0000100000028802 */ /* 0x004fc80000000f00 */
[----:B------:R-:W-:-:S04]  /*15020*/  SHF.L.U32 R3, R3, 0x1f, RZ ;  /* 0x0000001f03037819 */ /* 0x000fc800000006ff */
[----:B------:R-:W1:Y:S02]  /*15030*/  SYNCS.PHASECHK.TRANS64.TRYWAIT P1, [UR17+0x7038], R3 ;  /* 0x00703803ff0075a7 */ /* 0x000e640008021111 */
[----:B-1----:R-:W-:Y:S05]  /*15040*/  @!P1 BRA `(.L_x_304) ;  /* 0x0000003000b09947 */ /* 0x002fea0003800000 */
.L_x_453:
[----:B------:R2:W-:Y:S01]  /*15050*/  @!P0 SYNCS.ARRIVE.TRANS64 RZ, [UR17+0x7020], R2 ;  /* 0x00702002ffff89a7 */ /* 0x0005e20008000011 */
[----:B------:R-:W-:Y:S05]  /*15060*/  BRA.U !UP1, `(.L_x_305) ;  /* 0x0000000109047547 */ /* 0x000fea000b800000 */
[----:B------:R-:W-:Y:S05]  /*15070*/  BPT.TRAP 0x1 ;  /* 0x000000040000795c */ /* 0x000fea0000300000 */
.L_x_305:
[----:B------:R-:W-:Y:S04]  /*15080*/  BSSY.RECONVERGENT B0, `(.L_x_306) ;  /* 0x0000003000007945 */ /* 0x000fe80003800200 */
[----:B------:R-:W-:Y:S05]  /*15090*/  @P2 BRA `(.L_x_307) ;  /* 0x0000000000042947 */ /* 0x000fea0003800000 */
[----:B------:R-:W-:Y:S05]  /*150a0*/  BPT.TRAP 0x1 ;  /* 0x000000040000795c */ /* 0x000fea0000300000 */
.L_x_307:
[----:B------:R-:W-:Y:S05]  /*150b0*/  BSYNC.RECONVERGENT B0 ;  /* 0x0000000000007941 */ /* 0x000fea0003800200 */
.L_x_306:
[----:B------:R-:W-:Y:S02]  /*150c0*/  ULEA UR16, UR22, UR8, 0xc ;  /* 0x0000000816107291 */ /* 0x000fe4000f8e60ff */
[----:B------:R-:W-:Y:S02]  /*150d0*/  UIADD3 UR24, UP2, UPT, UR4, 0x180, URZ ;  /* 0x0000018004187890 */ /* 0x000fe4000ff5e0ff */
[----:B------:R-:W-:Y:S02]  /*150e0*/  ULEA UR19, UR7, 0x80, 0x7 ;  /* 0x0000008007137891 */ /* 0x000fe4000f8e38ff */
        /* <DEDUP_REMOVED lines=16> */
.L_x_308:
[----:B------:R-:W-:Y:S01]  /*151f0*/  ULEA UR17, UR22, UR8, 0x3 ;  /* 0x0000000816117291 */ /* 0x000fe2000f8e18ff */
[----:B-1----:R-:W-:Y:S01]  /*15200*/  IMAD.U32 R3, RZ, RZ, UR15 ;  /* 0x0000000fff037e24 */ /* 0x002fe2000f8e00ff */
[----:B--2---:R-:W-:-:S04]  /*15210*/  @!P0 MOV R2, 0x1000 ;  /* 0x0000100000028802 */ /* 0x004fc80000000f00 */
[----:B------:R-:W-:-:S04]  /*15220*/  SHF.L.U32 R3, R3, 0x1f, RZ ;  /* 0x0000001f03037819 */ /* 0x000fc800000006ff */
[----:B------:R-:W1:Y:S02]  /*15230*/  SYNCS.PHASECHK.TRANS64.TRYWAIT P1, [UR17+0x7038], R3 ;  /* 0x00703803ff0075a7 */ /* 0x000e640008021111 */
[----:B-1----:R-:W-:Y:S05]  /*15240*/  @!P1 BRA `(.L_x_309) ;  /* 0x0000003000489947 */ /* 0x002fea0003800000 */
.L_x_455:
[----:B------:R2:W-:Y:S01]  /*15250*/  @!P0 SYNCS.ARRIVE.TRANS64 RZ, [UR17+0x7020], R2 ;  /* 0x00702002ffff89a7 */ /* 0x0005e20008000011 */
[----:B------:R-:W-:Y:S05]  /*15260*/  BRA.U !UP1, `(.L_x_310) ;  /* 0x0000000109047547 */ /* 0x000fea000b800000 */
[----:B------:R-:W-:Y:S05]  /*15270*/  BPT.TRAP 0x1 ;  /* 0x000000040000795c */ /* 0x000fea0000300000 */
.L_x_310:
[----:B------:R-:W-:Y:S04]  /*15280*/  BSSY.RECONVERGENT B0, `(.L_x_311) ;  /* 0x0000003000007945 */ /* 0x000fe80003800200 */
[----:B------:R-:W-:Y:S05]  /*15290*/  @P2 BRA `(.L_x_312) ;  /* 0x0000000000042947 */ /* 0x000fea0003800000 */
[----:B------:R-:W-:Y:S05]  /*152a0*/  BPT.TRAP 0x1 ;  /* 0x000000040000795c */ /* 0x000fea0000300000 */
.L_x_312:
[----:B------:R-:W-:Y:S05]  /*152b0*/  BSYNC.RECONVERGENT B0 ;  /* 0x0000000000007941 */ /* 0x000fea0003800200 */
.L_x_311:
        /* <DEDUP_REMOVED lines=19> */
.L_x_313:
[----:B------:R-:W-:Y:S01]  /*153f0*/  ULEA UR17, UR22, UR8, 0x3 ;  /* 0x0000000816117291 */ /* 0x000fe2000f8e18ff */
[----:B-1----:R-:W-:Y:S01]  /*15400*/  IMAD.U32 R3, RZ, RZ, UR15 ;  /* 0x0000000fff037e24 */ /* 0x002fe2000f8e00ff */
[----:B--2---:R-:W-:-:S04]  /*15410*/  @!P0 MOV R2, 0x1000 ;  /* 0x0000100000028802 */ /* 0x004fc80000000f00 */
[----:B------:R-:W-:-:S04]  /*15420*/  SHF.L.U32 R3, R3, 0x1f, RZ ;  /* 0x0000001f03037819 */ /* 0x000fc800000006ff */
[----:B------:R-:W1:Y:S02]  /*15430*/  SYNCS.PHASECHK.TRANS64.TRYWAIT P1, [UR17+0x7038], R3 ;  /* 0x00703803ff0075a7 */ /* 0x000e640008021111 */
[----:B-1----:R-:W-:Y:S05]  /*15440*/  @!P1 BRA `(.L_x_314) ;  /* 0x0000002c00e09947 */ /* 0x002fea0003800000 */
.L_x_457:
[----:B------:R2:W-:Y:S01]  /*15450*/  @!P0 SYNCS.ARRIVE.TRANS64 RZ, [UR17+0x7020], R2 ;  /* 0x00702002ffff89a7 */ /* 0x0005e20008000011 */
[----:B------:R-:W-:Y:S05]  /*15460*/  BRA.U !UP1, `(.L_x_315) ;  /* 0x0000000109047547 */ /* 0x000fea000b800000 */
[----:B------:R-:W-:Y:S05]  /*15470*/  BPT.TRAP 0x1 ;  /* 0x000000040000795c */ /* 0x000fea0000300000 */
.L_x_315:
[----:B------:R-:W-:Y:S04]  /*15480*/  BSSY.RECONVERGENT B0, `(.L_x_316) ;  /* 0x0000003000007945 */ /* 0x000fe80003800200 */
[----:B------:R-:W-:Y:S05]  /*15490*/  @P2 BRA `(.L_x_317) ;  /* 0x0000000000042947 */ /* 0x000fea0003800000 */
[----:B------:R-:W-:Y:S05]  /*154a0*/  BPT.TRAP 0x1 ;  /* 0x000000040000795c */ /* 0x000fea0000300000 */
.L_x_317:
[----:B------:R-:W-:Y:S05]  /*154b0*/  BSYNC.RECONVERGENT B0 ;  /* 0x0000000000007941 */ /* 0x000fea0003800200 */
.L_x_316:
        /* <DEDUP_REMOVED lines=19> */
.L_x_318:
[----:B------:R-:W-:Y:S01]  /*155f0*/  ULEA UR17, UR22, UR8, 0x3 ;  /* 0x0000000816117291 */ /* 0x000fe2000f8e18ff */
[----:B-1----:R-:W-:Y:S01]  /*15600*/  IMAD.U32 R3, RZ, RZ, UR15 ;  /* 0x0000000fff037e24 */ /* 0x002fe2000f8e00ff */
[----:B--2---:R-:W-:-:S04]  /*15610*/  @!P0 MOV R2, 0x1000 ;  /* 0x0000100000028802 */ /* 0x004fc80000000f00 */
[----:B------:R-:W-:-:S04]  /*15620*/  SHF.L.U32 R3, R3, 0x1f, RZ ;  /* 0x0000001f03037819 */ /* 0x000fc800000006ff */
[----:B------:R-:W1:Y:S02]  /*15630*/  SYNCS.PHASECHK.TRANS64.TRYWAIT P1, [UR17+0x7038], R3 ;  /* 0x00703803ff0075a7 */ /* 0x000e640008021111 */
[----:B-1----:R-:W-:Y:S05]  /*15640*/  @!P1 BRA `(.L_x_319) ;  /* 0x0000002c00789947 */ /* 0x002fea0003800000 */
.L_x_459:
[----:B------:R2:W-:Y:S01]  /*15650*/  @!P0 SYNCS.ARRIVE.TRANS64 RZ, [UR17+0x7020], R2 ;  /* 0x00702002ffff89a7 */ /* 0x0005e20008000011 */
[----:B------:R-:W-:Y:S05]  /*15660*/  BRA.U !UP1, `(.L_x_320) ;  /* 0x0000000109047547 */ /* 0x000fea000b800000 */
[----:B------:R-:W-:Y:S05]  /*15670*/  BPT.TRAP 0x1 ;  /* 0x000000040000795c */ /* 0x000fea0000300000 */
.L_x_320:
[----:B------:R-:W-:Y:S04]  /*15680*/  BSSY.RECONVERGENT B0, `(.L_x_321) ;  /* 0x0000003000007945 */ /* 0x000fe80003800200 */
[----:B------:R-:W-:Y:S05]  /*15690*/  @P2 BRA `(.L_x_322) ;  /* 0x0000000000042947 */ /* 0x000fea0003800000 */
[----:B------:R-:W-:Y:S05]  /*156a0*/  BPT.TRAP 0x1 ;  /* 0x000000040000795c */ /* 0x000fea0000300000 */
.L_x_322:
[----:B------:R-:W-:Y:S05]  /*156b0*/  BSYNC.RECONVERGENT B0 ;  /* 0x0000000000007941 */ /* 0x000fea0003800200 */
.L_x_321:
        /* <DEDUP_REMOVED lines=19> */
.L_x_323:
[----:B------:R-:W-:Y:S01]  /*157f0*/  ULEA UR17, UR22, UR8, 0x3 ;  /* 0x0000000816117291 */ /* 0x000fe2000f8e18ff */
[----:B-1----:R-:W-:Y:S01]  /*15800*/  IMAD.U32 R3, RZ, RZ, UR15 ;  /* 0x0000000fff037e24 */ /* 0x002fe2000f8e00ff */
[----:B--2---:R-:W-:-:S04]  /*15810*/  @!P0 MOV R2, 0x1000 ;  /* 0x0000100000028802 */ /* 0x004fc80000000f00 */
[----:B------:R-:W-:-:S04]  /*15820*/  SHF.L.U32 R3, R3, 0x1f, RZ ;  /* 0x0000001f03037819 */ /* 0x000fc800000006ff */
[----:B------:R-:W1:Y:S02]  /*15830*/  SYNCS.PHASECHK.TRANS64.TRYWAIT P1, [UR17+0x7038], R3 ;  /* 0x00703803ff0075a7 */ /* 0x000e640008021111 */
[----:B-1----:R-:W-:Y:S05]  /*15840*/  @!P1 BRA `(.L_x_324) ;  /* 0x0000002c00109947 */ /* 0x002fea0003800000 */
.L_x_461:
[----:B------:R2:W-:Y:S01]  /*15850*/  @!P0 SYNCS.ARRIVE.TRANS64 RZ, [UR17+0x7020], R2 ;  /* 0x00702002ffff89a7 */ /* 0x0005e20008000011 */
[----:B------:R-:W-:Y:S05]  /*15860*/  BRA.U !UP1, `(.L_x_325) ;  /* 0x0000000109047547 */ /* 0x000fea000b800000 */
[----:B------:R-:W-:Y:S05]  /*15870*/  BPT.TRAP 0x1 ;  /* 0x000000040000795c */ /* 0x000fea0000300000 */
.L_x_325:
[----:B------:R-:W-:Y:S04]  /*15880*/  BSSY.RECONVERGENT B0, `(.L_x_326) ;  /* 0x0000003000007945 */ /* 0x000fe80003800200 */
[----:B------:R-:W-:Y:S05]  /*15890*/  @P2 BRA `(.L_x_327) ;  /* 0x0000000000042947 */ /* 0x000fea0003800000 */
[----:B------:R-:W-:Y:S05]  /*158a0*/  BPT.TRAP 0x1 ;  /* 0x000000040000795c */ /* 0x000fea0000300000 */
.L_x_327:
[----:B------:R-:W-:Y:S05]  /*158b0*/  BSYNC.RECONVERGENT B0 ;  /* 0x0000000000007941 */ /* 0x000fea0003800200 */
.L_x_326:
        /* <DEDUP_REMOVED lines=19> */
.L_x_328:
[----:B------:R-:W-:Y:S01]  /*159f0*/  ULEA UR17, UR22, UR8, 0x3 ;  /* 0x0000000816117291 */ /* 0x000fe2000f8e18ff */
[----:B-1----:R-:W-:Y:S01]  /*15a00*/  IMAD.U32 R3, RZ, RZ, UR15 ;  /* 0x0000000fff037e24 */ /* 0x002fe2000f8e00ff */
[----:B--2---:R-:W-:-:S04]  /*15a10*/  @!P0 MOV R2, 0x1000 ;  /* 0x0000100000028802 */ /* 0x004fc80000000f00 */
[----:B------:R-:W-:-:S04]  /*15a20*/  SHF.L.U32 R3, R3, 0x1f, RZ ;  /* 0x0000001f03037819 */ /* 0x000fc800000006ff */
[----:B------:R-:W1:Y:S02]  /*15a30*/  SYNCS.PHASECHK.TRANS64.TRYWAIT P1, [UR17+0x7038], R3 ;  /* 0x00703803ff0075a7 */ /* 0x000e640008021111 */
[----:B-1----:R-:W-:Y:S05]  /*15a40*/  @!P1 BRA `(.L_x_329) ;  /* 0x0000002800a89947 */ /* 0x002fea0003800000 */
.L_x_463:
[----:B------:R2:W-:Y:S01]  /*15a50*/  @!P0 SYNCS.ARRIVE.TRANS64 RZ, [UR17+0x7020], R2 ;  /* 0x00702002ffff89a7 */ /* 0x0005e20008000011 */
[----:B------:R-:W-:Y:S05]  /*15a60*/  BRA.U !UP1, `(.L_x_330) ;  /* 0x0000000109047547 */ /* 0x000fea000b800000 */
[----:B------:R-:W-:Y:S05]  /*15a70*/  BPT.TRAP 0x1 ;  /* 0x000000040000795c */ /* 0x000fea0000300000 */
.L_x_330:
[----:B------:R-:W-:Y:S04]  /*15a80*/  BSSY.RECONVERGENT B0, `(.L_x_331) ;  /* 0x0000003000007945 */ /* 0x000fe80003800200 */
[----:B------:R-:W-:Y:S05]  /*15a90*/  @P2 BRA `(.L_x_332) ;  /* 0x0000000000042947 */ /* 0x000fea0003800000 */
[----:B------:R-:W-:Y:S05]  /*15aa0*/  BPT.TRAP 0x1 ;  /* 0x000000040000795c */ /* 0x000fea0000300000 */
.L_x_332:
[----:B------:R-:W-:Y:S05]  /*15ab0*/  BSYNC.RECONVERGENT B0 ;  /* 0x0000000000007941 */ /* 0x000fea0003800200 */
.L_x_331:
        /* <DEDUP_REMOVED lines=13> */
[----:B------:R-:W-:Y:S02]  /*15b90*/  UIADD3 UR10, UPT, UPT, UR7, 0x4, URZ ;  /* 0x00000004070a7890 */ /* 0x000fe4000fffe0ff */
[----:B------:R-:W-:Y:S02]  /*15ba0*/  UISETP.NE.AND UP2, UPT, UR22, 0x3, UPT ;  /* 0x000000031600788c */ /* 0x000fe4000bf45270 */
[----:B------:R-:W-:Y:S02]  /*15bb0*/  UIADD3 UR7, UPT, UPT, UR7, 0x3, URZ ;  /* 0x0000000307077890 */ /* 0x000fe4000fffe0ff */
[----:B------:R-:W-:Y:S02]  /*15bc0*/  USEL UR11, URZ, 0x1, UP2 ;  /* 0x00000001ff0b7887 */ /* 0x000fe40009000000 */
[----:B------:R-:W-:Y:S02]  /*15bd0*/  USEL UR22, UR22, URZ, UP2 ;  /* 0x000000ff16167287 */ /* 0x000fe40009000000 */
[----:B------:R-:W-:-:S02]  /*15be0*/  UISETP.NE.AND UP2, UPT, UR7, UR9, UPT ;  /* 0x000000090700728c */ /* 0x000fc4000bf45270 */
[----:B------:R-:W-:Y:S01]  /*15bf0*/  ULOP3.LUT UR15, UR15, UR11, URZ, 0x3c, !UPT ;  /* 0x0000000b0f0f7292 */ /* 0x000fe2000f8e3cff */
[----:B------:R-:W-:-:S06]  /*15c00*/  UMOV UR7, UR10 ;  /* 0x0000000a00077c82 */ /* 0x000fcc0008000000 */
[----:B----4-:R-:W-:Y:S05]  /*15c10*/  BRA.U UP2, `(.L_x_333) ;  /* 0xffffffed02d47547 */ /* 0x010fea000b83ffff */
.L_x_292:
[----:B------:R-:W-:-:S09]  /*15c20*/  UISETP.NE.AND UP2, UPT, UR6, URZ, UPT ;  /* 0x000000ff0600728c */ /* 0x000fd2000bf45270 */
[----:B------:R-:W-:Y:S05]  /*15c30*/  BRA.U !UP2, `(.L_x_267) ;  /* 0x0000000d0a147547 */ /* 0x000fea000b800000 */
[----:B------:R-:W-:Y:S05]  /*15c40*/  BRA.U !UP0, `(.L_x_334) ;  /* 0x0000000108047547 */ /* 0x000fea000b800000 */
[----:B------:R-:W-:Y:S05]  /*15c50*/  BPT.TRAP 0x1 ;  /* 0x000000040000795c */ /* 0x000fea0000300000 */
.L_x_334:
[----:B------:R-:W-:Y:S01]  /*15c60*/  ULEA UR17, UR22, UR8, 0x3 ;  /* 0x0000000816117291 */ /* 0x000fe2000f8e18ff */
[----:B-1----:R-:W-:Y:S01]  /*15c70*/  IMAD.U32 R3, RZ, RZ, UR15 ;  /* 0x0000000fff037e24 */ /* 0x002fe2000f8e00ff */
[----:B--23--:R-:W-:-:S04]  /*15c80*/  @!P0 MOV R2, 0x1000 ;  /* 0x0000100000028802 */ /* 0x00cfc80000000f00 */
[----:B------:R-:W-:-:S04]  /*15c90*/  SHF.L.U32 R3, R3, 0x1f, RZ ;  /* 0x0000001f03037819 */ /* 0x000fc800000006ff */
[----:B------:R-:W1:Y:S02]  /*15ca0*/  SYNCS.PHASECHK.TRANS64.TRYWAIT P1, [UR17+0x7038], R3 ;  /* 0x00703803ff0075a7 */ /* 0x000e640008021111 */
[----:B-1----:R-:W-:Y:S05]  /*15cb0*/  @!P1 BRA `(.L_x_335) ;  /* 0x0000002800249947 */ /* 0x002fea0003800000 */
.L_x_465:
[----:B------:R2:W-:Y:S01]  /*15cc0*/  @!P0 SYNCS.ARRIVE.TRANS64 RZ, [UR17+0x7020], R2 ;  /* 0x00702002ffff89a7 */ /* 0x0005e20008000011 */
[----:B------:R-:W-:Y:S05]  /*15cd0*/  BRA.U !UP1, `(.L_x_336) ;  /* 0x0000000109047547 */ /* 0x000fea000b800000 */
[----:B------:R-:W-:Y:S05]  /*15ce0*/  BPT.TRAP 0x1 ;  /* 0x000000040000795c */ /* 0x000fea0000300000 */
.L_x_336:
[----:B------:R-:W-:Y:S04]  /*15cf0*/  BSSY.RECONVERGENT B0, `(.L_x_337) ;  /* 0x0000003000007945 */ /* 0x000fe80003800200 */
[----:B------:R-:W-:Y:S05]  /*15d00*/  @P2 BRA `(.L_x_338) ;  /* 0x0000000000042947 */ /* 0x000fea0003800000 */
[----:B------:R-:W-:Y:S05]  /*15d10*/  BPT.TRAP 0x1 ;  /* 0x000000040000795c */ /* 0x000fea0000300000 */
.L_x_338:
[----:B------:R-:W-:Y:S05]  /*15d20*/  BSYNC.RECONVERGENT B0 ;  /* 0x0000000000007941 */ /* 0x000fea0003800200 */
.L_x_337:
        /* <DEDUP_REMOVED lines=19> */
.L_x_339:
[----:B------:R-:W-:Y:S01]  /*15e60*/  ULEA UR17, UR22, UR8, 0x3 ;  /* 0x0000000816117291 */ /* 0x000fe2000f8e18ff */
[----:B-1----:R-:W-:Y:S01]  /*15e70*/  IMAD.U32 R3, RZ, RZ, UR15 ;  /* 0x0000000fff037e24 */ /* 0x002fe2000f8e00ff */
[----:B--2---:R-:W-:-:S04]  /*15e80*/  @!P0 MOV R2, 0x1000 ;  /* 0x0000100000028802 */ /* 0x004fc80000000f00 */
[----:B------:R-:W-:-:S04]  /*15e90*/  SHF.L.U32 R3, R3, 0x1f, RZ ;  /* 0x0000001f03037819 */ /* 0x000fc800000006ff */
[----:B------:R-:W1:Y:S02]  /*15ea0*/  SYNCS.PHASECHK.TRANS64.TRYWAIT P1, [UR17+0x7038], R3 ;  /* 0x00703803ff0075a7 */ /* 0x000e640008021111 */
[----:B-1----:R-:W-:Y:S05]  /*15eb0*/  @!P1 BRA `(.L_x_340) ;  /* 0x0000002400bc9947 */ /* 0x002fea0003800000 */
.L_x_467:
[----:B------:R2:W-:Y:S01]  /*15ec0*/  @!P0 SYNCS.ARRIVE.TRANS64 RZ, [UR17+0x7020], R2 ;  /* 0x00702002ffff89a7 */ /* 0x0005e20008000011 */
[----:B------:R-:W-:Y:S05]  /*15ed0*/  BRA.U !UP1, `(.L_x_341) ;  /* 0x0000000109047547 */ /* 0x000fea000b800000 */
[----:B------:R-:W-:Y:S05]  /*15ee0*/  BPT.TRAP 0x1 ;  /* 0x000000040000795c */ /* 0x000fea0000300000 */
.L_x_341:
[----:B------:R-:W-:Y:S04]  /*15ef0*/  BSSY.RECONVERGENT B0, `(.L_x_342) ;  /* 0x0000003000007945 */ /* 0x000fe80003800200 */
[----:B------:R-:W-:Y:S05]  /*15f00*/  @P2 BRA `(.L_x_343) ;  /* 0x0000000000042947 */ /* 0x000fea0003800000 */
[----:B------:R-:W-:Y:S05]  /*15f10*/  BPT.TRAP 0x1 ;  /* 0x000000040000795c */ /* 0x000fea0000300000 */
.L_x_343:
[----:B------:R-:W-:Y:S05]  /*15f20*/  BSYNC.RECONVERGENT B0 ;  /* 0x0000000000007941 */ /* 0x000fea0003800200 */
.L_x_342:
        /* <DEDUP_REMOVED lines=16> */
[----:B------:R-:W-:Y:S02]  /*16030*/  UISETP.NE.AND UP2, UPT, UR6, 0x1, UPT ;  /* 0x000000010600788c */ /* 0x000fe4000bf45270 */
[----:B------:R-:W-:-:S07]  /*16040*/  ULOP3.LUT UR15, UR15, UR7, URZ, 0x3c, !UPT ;  /* 0x000000070f0f7292 */ /* 0x000fce000f8e3cff */
[----:B----4-:R-:W-:Y:S05]  /*16050*/  BRA.U !UP2, `(.L_x_267) ;  /* 0x000000090a0c7547 */ /* 0x010fea000b800000 */
[----:B------:R-:W-:Y:S05]  /*16060*/  BRA.U !UP0, `(.L_x_344) ;  /* 0x0000000108047547 */ /* 0x000fea000b800000 */
[----:B------:R-:W-:Y:S05]  /*16070*/  BPT.TRAP 0x1 ;  /* 0x000000040000795c */ /* 0x000fea0000300000 */
.L_x_344:
[----:B------:R-:W-:Y:S01]  /*16080*/  ULEA UR17, UR22, UR8, 0x3 ;  /* 0x0000000816117291 */ /* 0x000fe2000f8e18ff */
[----:B-1----:R-:W-:Y:S01]  /*16090*/  IMAD.U32 R3, RZ, RZ, UR15 ;  /* 0x0000000fff037e24 */ /* 0x002fe2000f8e00ff */
[----:B--2---:R-:W-:-:S04]  /*160a0*/  @!P0 MOV R2, 0x1000 ;  /* 0x0000100000028802 */ /* 0x004fc80000000f00 */
[----:B------:R-:W-:-:S04]  /*160b0*/  SHF.L.U32 R3, R3, 0x1f, RZ ;  /* 0x0000001f03037819 */ /* 0x000fc800000006ff */
[----:B------:R-:W1:Y:S02]  /*160c0*/  SYNCS.PHASECHK.TRANS64.TRYWAIT P1, [UR17+0x7038], R3 ;  /* 0x00703803ff0075a7 */ /* 0x000e640008021111 */
[----:B-1----:R-:W-:Y:S05]  /*160d0*/  @!P1 BRA `(.L_x_345) ;  /* 0x00000024004c9947 */ /* 0x002fea0003800000 */
.L_x_469:
[----:B------:R2:W-:Y:S01]  /*160e0*/  @!P0 SYNCS.ARRIVE.TRANS64 RZ, [UR17+0x7020], R2 ;  /* 0x00702002ffff89a7 */ /* 0x0005e20008000011 */
[----:B------:R-:W-:Y:S05]  /*160f0*/  BRA.U !UP1, `(.L_x_346) ;  /* 0x0000000109047547 */ /* 0x000fea000b800000 */
[----:B------:R-:W-:Y:S05]  /*16100*/  BPT.TRAP 0x1 ;  /* 0x000000040000795c */ /* 0x000fea0000300000 */
.L_x_346:
[----:B------:R-:W-:Y:S04]  /*16110*/  BSSY.RECONVERGENT B0, `(.L_x_347) ;  /* 0x0000003000007945 */ /* 0x000fe80003800200 */
[----:B------:R-:W-:Y:S05]  /*16120*/  @P2 BRA `(.L_x_348) ;  /* 0x0000000000042947 */ /* 0x000fea0003800000 */
[----:B------:R-:W-:Y:S05]  /*16130*/  BPT.TRAP 0x1 ;  /* 0x000000040000795c */ /* 0x000fea0000300000 */
.L_x_348:
[----:B------:R-:W-:Y:S05]  /*16140*/  BSYNC.RECONVERGENT B0 ;  /* 0x0000000000007941 */ /* 0x000fea0003800200 */
.L_x_347:
        /* <DEDUP_REMOVED lines=19> */
.L_x_349:
[----:B------:R-:W-:Y:S01]  /*16280*/  ULEA UR17, UR22, UR8, 0x3 ;  /* 0x0000000816117291 */ /* 0x000fe2000f8e18ff */
[----:B-1----:R-:W-:Y:S01]  /*16290*/  IMAD.U32 R3, RZ, RZ, UR15 ;  /* 0x0000000fff037e24 */ /* 0x002fe2000f8e00ff */
[----:B--2---:R-:W-:-:S04]  /*162a0*/  @!P0 MOV R2, 0x1000 ;  /* 0x0000100000028802 */ /* 0x004fc80000000f00 */
[----:B------:R-:W-:-:S04]  /*162b0*/  SHF.L.U32 R3, R3, 0x1f, RZ ;  /* 0x0000001f03037819 */ /* 0x000fc800000006ff */
[----:B------:R-:W1:Y:S02]  /*162c0*/  SYNCS.PHASECHK.TRANS64.TRYWAIT P1, [UR17+0x7038], R3 ;  /* 0x00703803ff0075a7 */ /* 0x000e640008021111 */
[----:B-1----:R-:W-:Y:S05]  /*162d0*/  @!P1 BRA `(.L_x_350) ;  /* 0x0000002000e49947 */ /* 0x002fea0003800000 */
.L_x_471:
[----:B------:R2:W-:Y:S01]  /*162e0*/  @!P0 SYNCS.ARRIVE.TRANS64 RZ, [UR17+0x7020], R2 ;  /* 0x00702002ffff89a7 */ /* 0x0005e20008000011 */
[----:B------:R-:W-:Y:S05]  /*162f0*/  BRA.U !UP1, `(.L_x_351) ;  /* 0x0000000109047547 */ /* 0x000fea000b800000 */
[----:B------:R-:W-:Y:S05]  /*16300*/  BPT.TRAP 0x1 ;  /* 0x000000040000795c */ /* 0x000fea0000300000 */
.L_x_351:
[----:B------:R-:W-:Y:S04]  /*16310*/  BSSY.RECONVERGENT B0, `(.L_x_352) ;  /* 0x0000003000007945 */ /* 0x000fe80003800200 */
[----:B------:R-:W-:Y:S05]  /*16320*/  @P2 BRA `(.L_x_353) ;  /* 0x0000000000042947 */ /* 0x000fea0003800000 */
[----:B------:R-:W-:Y:S05]  /*16330*/  BPT.TRAP 0x1 ;  /* 0x000000040000795c */ /* 0x000fea0000300000 */
.L_x_353:
[----:B------:R-:W-:Y:S05]  /*16340*/  BSYNC.RECONVERGENT B0 ;  /* 0x0000000000007941 */ /* 0x000fea0003800200 */
.L_x_352:
        /* <DEDUP_REMOVED lines=19> */
[----:B------:R-:W-:Y:S01]  /*16480*/  UIADD3 UR10, UPT, UPT, UR10, 0x2, URZ ;  /* 0x000000020a0a7890 */ /* 0x000fe2000fffe0ff */
[----:B------:R-:W-:Y:S11]  /*16490*/  BRA.U !UP0, `(.L_x_354) ;  /* 0x0000000108047547 */ /* 0x000ff6000b800000 */
[----:B------:R-:W-:Y:S05]  /*164a0*/  BPT.TRAP 0x1 ;  /* 0x000000040000795c */ /* 0x000fea0000300000 */
.L_x_354:
[----:B------:R-:W-:Y:S01]  /*164b0*/  ULEA UR17, UR22, UR8, 0x3 ;  /* 0x0000000816117291 */ /* 0x000fe2000f8e18ff */
[----:B-1----:R-:W-:Y:S01]  /*164c0*/  IMAD.U32 R3, RZ, RZ, UR15 ;  /* 0x0000000fff037e24 */ /* 0x002fe2000f8e00ff */
[----:B--2---:R-:W-:-:S04]  /*164d0*/  @!P0 MOV R2, 0x1000 ;  /* 0x0000100000028802 */ /* 0x004fc80000000f00 */
[----:B------:R-:W-:-:S04]  /*164e0*/  SHF.L.U32 R3, R3, 0x1f, RZ ;  /* 0x0000001f03037819 */ /* 0x000fc800000006ff */
[----:B------:R-:W1:Y:S02]  /*164f0*/  SYNCS.PHASECHK.TRANS64.TRYWAIT P1, [UR17+0x7038], R3 ;  /* 0x00703803ff0075a7 */ /* 0x000e640008021111 */
[----:B-1----:R-:W-:Y:S05]  /*16500*/  @!P1 BRA `(.L_x_355) ;  /* 0x0000002000709947 */ /* 0x002fea0003800000 */
.L_x_473:
[----:B------:R2:W-:Y:S01]  /*16510*/  @!P0 SYNCS.ARRIVE.TRANS64 RZ, [UR17+0x7020], R2 ;  /* 0x00702002ffff89a7 */ /* 0x0005e20008000011 */
[----:B------:R-:W-:Y:S05]  /*16520*/  BRA.U !UP1, `(.L_x_356) ;  /* 0x0000000109047547 */ /* 0x000fea000b800000 */
[----:B------:R-:W-:Y:S05]  /*16530*/  BPT.TRAP 0x1 ;  /* 0x000000040000795c */ /* 0x000fea0000300000 */
.L_x_356:
[----:B------:R-:W-:Y:S04]  /*16540*/  BSSY.RECONVERGENT B0, `(.L_x_357) ;  /* 0x0000003000007945 */ /* 0x000fe80003800200 */
[----:B------:R-:W-:Y:S05]  /*16550*/  @P2 BRA `(.L_x_358) ;  /* 0x0000000000042947 */ /* 0x000fea0003800000 */
[----:B------:R-:W-:Y:S05]  /*16560*/  BPT.TRAP 0x1 ;  /* 0x000000040000795c */ /* 0x000fea0000300000 */
.L_x_358:
[----:B------:R-:W-:Y:S05]  /*16570*/  BSYNC.RECONVERGENT B0 ;  /* 0x0000000000007941 */ /* 0x000fea0003800200 */
.L_x_357:
        /* <DEDUP_REMOVED lines=19> */
.L_x_359:
[----:B------:R-:W-:Y:S01]  /*166b0*/  ULEA UR9, UR22, UR8, 0x3 ;  /* 0x0000000816097291 */ /* 0x000fe2000f8e18ff */
[----:B-1----:R-:W-:Y:S01]  /*166c0*/  IMAD.U32 R3, RZ, RZ, UR15 ;  /* 0x0000000fff037e24 */ /* 0x002fe2000f8e00ff */
[----:B--2---:R-:W-:-:S04]  /*166d0*/  @!P0 MOV R2, 0x1000 ;  /* 0x0000100000028802 */ /* 0x004fc80000000f00 */
[----:B------:R-:W-:-:S04]  /*166e0*/  SHF.L.U32 R3, R3, 0x1f, RZ ;  /* 0x0000001f03037819 */ /* 0x000fc800000006ff */
[----:B------:R-:W1:Y:S02]  /*166f0*/  SYNCS.PHASECHK.TRANS64.TRYWAIT P1, [UR9+0x7038], R3 ;  /* 0x00703803ff0075a7 */ /* 0x000e640008021109 */
[----:B-1----:R-:W-:Y:S05]  /*16700*/  @!P1 BRA `(.L_x_360) ;  /* 0x0000002000089947 */ /* 0x002fea0003800000 */
.L_x_475:
[----:B------:R2:W-:Y:S01]  /*16710*/  @!P0 SYNCS.ARRIVE.TRANS64 RZ, [UR9+0x7020], R2 ;  /* 0x00702002ffff89a7 */ /* 0x0005e20008000009 */
[----:B------:R-:W-:Y:S05]  /*16720*/  BRA.U !UP1, `(.L_x_361) ;  /* 0x0000000109047547 */ /* 0x000fea000b800000 */
[----:B------:R-:W-:Y:S05]  /*16730*/  BPT.TRAP 0x1 ;  /* 0x000000040000795c */ /* 0x000fea0000300000 */
.L_x_361:
[----:B------:R-:W-:Y:S04]  /*16740*/  BSSY.RECONVERGENT B0, `(.L_x_362) ;  /* 0x0000003000007945 */ /* 0x000fe80003800200 */
[----:B------:R-:W-:Y:S05]  /*16750*/  @P2 BRA `(.L_x_363) ;  /* 0x0000000000042947 */ /* 0x000fea0003800000 */
[----:B------:R-:W-:Y:S05]  /*16760*/  BPT.TRAP 0x1 ;  /* 0x000000040000795c */ /* 0x000fea0000300000 */
.L_x_363:
[----:B------:R-:W-:Y:S05]  /*16770*/  BSYNC.RECONVERGENT B0 ;  /* 0x0000000000007941 */ /* 0x000fea0003800200 */
.L_x_362:
[----:B------:R-:W-:Y:S02]  /*16780*/  ULEA UR8, UR22, UR8, 0xc ;  /* 0x0000000816087291 */ /* 0x000fe4000f8e60ff */
[----:B------:R-:W-:Y:S02]  /*16790*/  UIADD3 UR6, UP2, UPT, UR4, 0x280, URZ ;  /* 0x0000028004067890 */ /* 0x000fe4000ff5e0ff */
[----:B------:R-:W-:Y:S02]  /*167a0*/  USHF.L.U32 UR11, UR10, 0x7, URZ ;  /* 0x000000070a0b7899 */ /* 0x000fe400080006ff */
[----:B------:R-:W-:Y:S02]  /*167b0*/  UIADD3 UR9, UPT, UPT, UR9, 0x7020, URZ ;  /* 0x0000702009097890 */ /* 0x000fe4000fffe0ff */
[----:B------:R-:W-:Y:S02]  /*167c0*/  UIADD3 UR8, UPT, UPT, UR8, 0x2000, URZ ;  /* 0x0000200008087890 */ /* 0x000fe4000fffe0ff */
[----:B------:R-:W-:Y:S01]  /*167d0*/  UIADD3.X UR7, UPT, UPT, URZ, UR5, URZ, UP2, !UPT ;  /* 0x00000005ff077290 */ /* 0x000fe200097fe4ff */
[----:B------:R-:W-:Y:S01]  /*167e0*/  UMOV UR12, UR13 ;  /* 0x0000000d000c7c82 */ /* 0x000fe20008000000 */
[----:B------:R-:W-:Y:S01]  /*167f0*/  UMOV UR16, 0x0 ;  /* 0x0000000000107882 */ /* 0x000fe20000000000 */
[----:B------:R-:W-:Y:S01]  /*16800*/  UMOV UR17, 0x10000000 ;  /* 0x1000000000117882 */ /* 0x000fe20000000000 */
[----:B------:R-:W-:Y:S01]  /*16810*/  UMOV UR13, UR14 ;  /* 0x0000000e000d7c82 */ /* 0x000fe20008000000 */
[----:B------:R-:W-:Y:S01]  /*16820*/  UMOV UR10, URZ ;  /* 0x000000ff000a7c82 */ /* 0x000fe20008000000 */
[----:B------:R-:W-:-:S03]  /*16830*/  UIADD3 UR22, UPT, UPT, UR22, 0x1, URZ ;  /* 0x0000000116167890 */ /* 0x000fc6000fffe0ff */
[----:B------:R4:W-:Y:S01]  /*16840*/  UTMALDG.4D [UR8], [UR6], desc[UR16] ;  /* 0x00001008060075b4 */ /* 0x0009e20008019000 */
[----:B------:R-:W-:-:S04]  /*16850*/  UISETP.NE.AND UP2, UPT, UR22, 0x3, UPT ;  /* 0x000000031600788c */ /* 0x000fc8000bf45270 */
[----:B------:R-:W-:Y:S02]  /*16860*/  USEL UR14, URZ, 0x1, UP2 ;  /* 0x00000001ff0e7887 */ /* 0x000fe40009000000 */
[----:B------:R-:W-:Y:S02]  /*16870*/  USEL UR22, UR22, URZ, UP2 ;  /* 0x000000ff16167287 */ /* 0x000fe40009000000 */
[----:B----4-:R-:W-:-:S12]  /*16880*/  ULOP3.LUT UR15, UR15, UR14, URZ, 0x3c, !UPT ;  /* 0x0000000e0f0f7292 */ /* 0x010fd8000f8e3cff */
.L_x_267:
[----:B------:R-:W4:Y:S01]  /*16890*/  LDCU UR7, c[0x0][0x370] ;  /* 0x00006e00ff0777ac */ /* 0x000f220008000800 */
[----:B------:R-:W5:Y:S01]  /*168a0*/  LDCU UR6, c[0x0][0x900] ;  /* 0x00012000ff0677ac */ /* 0x000f620008000800 */
[----:B----4-:R-:W-:-:S04]  /*168b0*/  UIADD3 UR36, UPT, UPT, UR7, UR36, URZ ;  /* 0x0000002407247290 */ /* 0x010fc8000fffe0ff */
[----:B-----5:R-:W-:-:S09]  /*168c0*/  UISETP.GE.AND UP2, UPT, UR36, UR6, UPT ;  /* 0x000000062400728c */ /* 0x020fd2000bf46270 */
[----:B------:R-:W-:Y:S05]  /*168d0*/  BRA.U !UP2, `(.L_x_364) ;  /* 0xffffffd50a7c7547 */ /* 0x000fea000b83ffff */
[----:B-1----:R-:W-:Y:S05]  /*168e0*/  EXIT ;  /* 0x000000000000794d */ /* 0x002fea0003800000 */
.L_x_494:
[----:B------:R-:W-:-:S08]  /*168f0*/  NOP ;  /* 0x0000000000007918 */ /* 0x000fd00000000000 */
[----:B------:R-:W1:-:S00]  /*16900*/  USETMAXREG.DEALLOC.CTAPOOL 0x20 ;  /* 0x00000020000079c8 */ /* 0x000e4000080e0500 */
[----:B-1----:R-:W1:Y:S02]  /*16910*/  LDC R0, c[0x0][0x900] ;  /* 0x00024000ff007b82 */ /* 0x002e640000000800 */
[----:B-1----:R-:W-:-:S13]  /*16920*/  ISETP.LE.AND P0, PT, R0, UR36, PT ;  /* 0x0000002400007c0c */ /* 0x002fda000bf03270 */
[----:B------:R-:W-:Y:S05]  /*16930*/  @P0 EXIT ;  /* 0x000000000000094d */ /* 0x000fea0003800000 */
[----:B------:R-:W-:Y:S01]  /*16940*/  HFMA2 R4, -RZ, RZ, 0, 0 ;  /* 0x00000000ff047431 */ /* 0x000fe200000001ff */
[----:B------:R-:W-:Y:S01]  /*16950*/  PRMT R0, RZ, 0x7610, R0 ;  /* 0x00007610ff007816 */ /* 0x000fe20000000000 */
[----:B------:R-:W1:Y:S01]  /*16960*/  LDCU.64 UR26, c[0x0][0x348] ;  /* 0x00006900ff1a77ac */ /* 0x000e620008000a00 */
[----:B------:R-:W2:Y:S01]  /*16970*/  LDCU UR24, c[0x0][0x370] ;  /* 0x00006e00ff1877ac */ /* 0x000ea20008000800 */
[----:B------:R-:W3:Y:S01]  /*16980*/  LDCU UR16, c[0x0][0x900] ;  /* 0x00012000ff1077ac */ /* 0x000ee20008000800 */
[----:B------:R-:W4:Y:S01]  /*16990*/  LDCU UR22, c[0x0][0x904] ;  /* 0x00012080ff1677ac */ /* 0x000f220008000800 */
[----:B------:R-:W1:Y:S01]  /*169a0*/  LDCU UR21, c[0x0][0x380] ;  /* 0x00007000ff1577ac */ /* 0x000e620008000800 */
[----:B------:R-:W1:Y:S01]  /*169b0*/  LDCU UR19, c[0x0][0x38c] ;  /* 0x00007180ff1377ac */ /* 0x000e620008000800 */
[----:B------:R-:W1:Y:S01]  /*169c0*/  LDCU UR23, c[0x0][0x91c] ;  /* 0x00012380ff1777ac */ /* 0x000e620008000800 */
[----:B------:R-:W1:Y:S01]  /*169d0*/  LDCU UR20, c[0x0][0x918] ;  /* 0x00012300ff1477ac */ /* 0x000e620008000800 */
[----:B------:R-:W1:Y:S01]  /*169e0*/  LDCU.64 UR14, c[0x0][0x908] ;  /* 0x00012100ff0e77ac */ /* 0x000e620008000a00 */
[----:B------:R-:W1:Y:S01]  /*169f0*/  LDCU.64 UR6, c[0x0][0x920] ;  /* 0x00012400ff0677ac */ /* 0x000e620008000a00 */
[----:B------:R-:W1:Y:S02]  /*16a00*/  LDCU.64 UR4, c[0x0][0x910] ;  /* 0x00012200ff0477ac */ /* 0x000e640008000a00 */
.L_x_372:
[----:B-1----:R-:W-:Y:S02]  /*16a10*/  UIMAD.WIDE.U32 UR8, UR36, UR14, URZ ;  /* 0x0000000e240872a5 */ /* 0x002fe4000f8e00ff */
[----:B----4-:R-:W-:Y:S02]  /*16a20*/  UISETP.NE.AND UP0, UPT, UR22, 0x1, UPT ;  /* 0x000000011600788c */ /* 0x010fe4000bf05270 */
[----:B------:R-:W-:-:S04]  /*16a30*/  USHF.R.U32.HI UR8, URZ, UR15, UR9 ;  /* 0x0000000fff087299 */ /* 0x000fc80008011609 */
[----:B------:R-:W-:Y:S02]  /*16a40*/  USEL UR8, UR36, UR8, !UP0 ;  /* 0x0000000824087287 */ /* 0x000fe4000c000000 */
[----:B------:R-:W-:Y:S02]  /*16a50*/  UISETP.NE.AND UP0, UPT, UR23, 0x1, UPT ;  /* 0x000000011700788c */ /* 0x000fe4000bf05270 */
[----:B------:R-:W-:Y:S02]  /*16a60*/  UIMAD.WIDE.U32 UR10, UR8, UR6, URZ ;  /* 0x00000006080a72a5 */ /* 0x000fe4000f8e00ff */
[----:B------:R-:W-:Y:S02]  /*16a70*/  UIADD3 UR10, UPT, UPT, -UR8, URZ, URZ ;  /* 0x000000ff080a7290 */ /* 0x000fe4000fffe1ff */
[----:B------:R-:W-:Y:S02]  /*16a80*/  USHF.R.U32.HI UR11, URZ, UR7, UR11 ;  /* 0x00000007ff0b7299 */ /* 0x000fe4000801160b */
[----:B------:R-:W-:-:S02]  /*16a90*/  UIMAD UR10, UR22, UR10, UR36 ;  /* 0x0000000a160a72a4 */ /* 0x000fc4000f8e0224 */
[----:B------:R-:W-:Y:S02]  /*16aa0*/  USEL UR11, UR8, UR11, !UP0 ;  /* 0x0000000b080b7287 */ /* 0x000fe4000c000000 */
[----:B------:R-:W-:Y:S02]  /*16ab0*/  USHF.L.U32 UR10, UR10, 0x8, URZ ;  /* 0x000000080a0a7899 */ /* 0x000fe400080006ff */
[----:B------:R-:W-:Y:S02]  /*16ac0*/  UIADD3 UR13, UPT, UPT, -UR11, URZ, URZ ;  /* 0x000000ff0b0d7290 */ /* 0x000fe4000fffe1ff */
[----:B------:R-:W-:Y:S02]  /*16ad0*/  UISETP.GE.AND UP0, UPT, UR10, UR21, UPT ;  /* 0x000000150a00728c */ /* 0x000fe4000bf06270 */
[----:B------:R-:W-:-:S07]  /*16ae0*/  UIMAD UR13, UR23, UR13, UR8 ;  /* 0x0000000d170d72a4 */ /* 0x000fce000f8e0208 */
[----:B------:R-:W-:Y:S05]  /*16af0*/  BRA.U UP0, `(.L_x_365) ;  /* 0x0000000500287547 */ /* 0x000fea000b800000 */
[----:B------:R-:W-:Y:S01]  /*16b00*/  IMAD.U32 R3, RZ, RZ, UR19 ;  /* 0x00000013ff037e24 */ /* 0x000fe2000f8e00ff */
[----:B------:R-:W-:Y:S02]  /*16b10*/  UIMAD.WIDE.U32 UR8, UR11, UR5, URZ ;  /* 0x000000050b0872a5 */ /* 0x000fe4000f8e00ff */
[----:B------:R-:W-:Y:S02]  /*16b20*/  UISETP.NE.AND UP0, UPT, UR4, 0x1, UPT ;  /* 0x000000010400788c */ /* 0x000fe4000bf05270 */
[----:B------:R-:W-:Y:S01]  /*16b30*/  IABS R3, R3 ;  /* 0x0000000300037213 */ /* 0x000fe20000000000 */
[----:B------:R-:W-:-:S03]  /*16b40*/  USHF.R.U32.HI UR8, URZ, UR20, UR9 ;  /* 0x00000014ff087299 */ /* 0x000fc60008011609 */
[----:B------:R-:W1:Y:S01]  /*16b50*/  I2F.RP R0, R3 ;  /* 0x0000000300007306 */ /* 0x000e620000209400 */
[----:B------:R-:W-:Y:S02]  /*16b60*/  USEL UR8, UR11, UR8, !UP0 ;  /* 0x000000080b087287 */ /* 0x000fe4000c000000 */
[----:B------:R-:W-:Y:S02]  /*16b70*/  UISETP.NE.AND UP0, UPT, UR19, URZ, UPT ;  /* 0x000000ff1300728c */ /* 0x000fe4000bf05270 */
[----:B------:R-:W-:-:S04]  /*16b80*/  UIADD3 UR8, UPT, UPT, -UR8, URZ, URZ ;  /* 0x000000ff08087290 */ /* 0x000fc8000fffe1ff */
[----:B------:R-:W-:-:S04]  /*16b90*/  UIMAD UR11, UR4, UR8, UR11 ;  /* 0x00000008040b72a4 */ /* 0x000fc8000f8e020b */
[----:B------:R-:W-:Y:S01]  /*16ba0*/  ULOP3.LUT UR8, UR11, UR19, URZ, 0x3c, !UPT ;  /* 0x000000130b087292 */ /* 0x000fe2000f8e3cff */
[----:B-1----:R-:W1:Y:S03]  /*16bb0*/  MUFU.RCP R6, R0 ;  /* 0x0000000000067308 */ /* 0x002e660000001000 */
[----:B------:R-:W-:Y:S01]  /*16bc0*/  UISETP.GE.AND UP1, UPT, UR8, URZ, UPT ;  /* 0x000000ff0800728c */ /* 0x000fe2000bf26270 */
[----:B-1----:R-:W-:Y:S02]  /*16bd0*/  IADD3 R6, PT, PT, R6, 0xffffffe, RZ ;  /* 0x0ffffffe06067810 */ /* 0x002fe40007ffe0ff */
[----:B------:R-:W-:Y:S02]  /*16be0*/  MOV R0, UR11 ;  /* 0x0000000b00007c02 */ /* 0x000fe40008000f00 */
[----:B------:R-:W1:Y:S02]  /*16bf0*/  F2I.FTZ.U32.TRUNC.NTZ R7, R6 ;  /* 0x0000000600077305 */ /* 0x000e64000021f000 */
[----:B------:R-:W-:Y:S01]  /*16c00*/  IABS R0, R0 ;  /* 0x0000000000007213 */ /* 0x000fe20000000000 */
[----:B-1----:R-:W-:-:S02]  /*16c10*/  IMAD.MOV R2, RZ, RZ, -R7 ;  /* 0x000000ffff027224 */ /* 0x002fc400078e0a07 */
[----:B------:R-:W-:Y:S02]  /*16c20*/  IMAD.MOV.U32 R6, RZ, RZ, RZ ;  /* 0x000000ffff067224 */ /* 0x000fe400078e00ff */
[----:B------:R-:W-:-:S04]  /*16c30*/  IMAD R2, R2, R3, RZ ;  /* 0x0000000302027224 */ /* 0x000fc800078e02ff */
[----:B------:R-:W-:-:S06]  /*16c40*/  IMAD.HI.U32 R2, R7, R2, R6 ;  /* 0x0000000207027227 */ /* 0x000fcc00078e0006 */
[----:B------:R-:W-:-:S05]  /*16c50*/  IMAD.HI.U32 R5, R2, R0, RZ ;  /* 0x0000000002057227 */ /* 0x000fca00078e00ff */
[----:B------:R-:W-:-:S05]  /*16c60*/  IADD3 R2, PT, PT, -R5, RZ, RZ ;  /* 0x000000ff05027210 */ /* 0x000fca0007ffe1ff */
[----:B------:R-:W-:-:S05]  /*16c70*/  IMAD R0, R3, R2, R0 ;  /* 0x0000000203007224 */ /* 0x000fca00078e0200 */
[----:B------:R-:W-:-:S13]  /*16c80*/  ISETP.GT.U32.AND P0, PT, R3, R0, PT ;  /* 0x000000000300720c */ /* 0x000fda0003f04070 */
[----:B------:R-:W-:Y:S01]  /*16c90*/  @!P0 IMAD.IADD R0, R0, 0x1, -R3 ;  /* 0x0000000100008824 */ /* 0x000fe200078e0a03 */
[----:B------:R-:W-:Y:S02]  /*16ca0*/  @!P0 IADD3 R5, PT, PT, R5, 0x1, RZ ;  /* 0x0000000105058810 */ /* 0x000fe40007ffe0ff */
[----:B------:R-:W-:Y:S02]  /*16cb0*/  ELECT P0, URZ, PT ;  /* 0x0000000000ff782f */ /* 0x000fe40003800000 */
[----:B------:R-:W-:-:S13]  /*16cc0*/  ISETP.GE.U32.AND P1, PT, R0, R3, PT ;  /* 0x000000030000720c */ /* 0x000fda0003f26070 */
[----:B------:R-:W-:-:S05]  /*16cd0*/  @P1 VIADD R5, R5, 0x1 ;  /* 0x0000000105051836 */ /* 0x000fca0000000000 */
[----:B------:R-:W-:-:S13]  /*16ce0*/  R2UR UR12, R5 ;  /* 0x00000000050c72ca */ /* 0x000fda00000e0000 */
[----:B------:R-:W-:Y:S02]  /*16cf0*/  @!UP1 UIADD3 UR12, UPT, UPT, -UR12, URZ, URZ ;  /* 0x000000ff0c0c9290 */ /* 0x000fe4000fffe1ff */
[----:B------:R-:W-:-:S04]  /*16d00*/  @!UP0 ULOP3.LUT UR12, URZ, UR19, URZ, 0x33, !UPT ;  /* 0x00000013ff0c8292 */ /* 0x000fc8000f8e33ff */
[----:B------:R-:W-:-:S04]  /*16d10*/  UIADD3 UR8, UPT, UPT, -UR12, URZ, URZ ;  /* 0x000000ff0c087290 */ /* 0x000fc8000fffe1ff */
[----:B------:R-:W-:Y:S01]  /*16d20*/  UIMAD UR11, UR19, UR8, UR11 ;  /* 0x00000008130b72a4 */ /* 0x000fe2000f8e020b */
[----:B------:R-:W-:Y:S11]  /*16d30*/  BRA.U UP6, `(.L_x_366) ;  /* 0x0000000106047547 */ /* 0x000ff6000b800000 */
[----:B--23--:R-:W-:Y:S05]  /*16d40*/  BPT.TRAP 0x1 ;  /* 0x000000040000795c */ /* 0x00cfea0000300000 */
.L_x_366:
[----:B------:R-:W1:Y:S01]  /*16d50*/  S2UR UR18, SR_CgaCtaId ;  /* 0x00000000001279c3 */ /* 0x000e620000008800 */
[----:B------:R-:W-:Y:S01]  /*16d60*/  UMOV UR17, 0x400 ;  /* 0x0000040000117882 */ /* 0x000fe20000000000 */
[----:B------:R-:W-:Y:S01]  /*16d70*/  SHF.L.U32 R3, R4, 0x1f, RZ ;  /* 0x0000001f04037819 */ /* 0x000fe200000006ff */
[----:B-1----:R-:W-:-:S09]  /*16d80*/  ULEA UR17, UR18, UR17, 0x18 ;  /* 0x0000001112117291 */ /* 0x002fd2000f8ec0ff */
[----:B------:R-:W1:Y:S02]  /*16d90*/  SYNCS.PHASECHK.TRANS64.TRYWAIT P0, [UR17+0x70b0], R3 ;  /* 0x0070b003ff0075a7 */ /* 0x000e640008001111 */
[----:B-1----:R-:W-:Y:S05]  /*16da0*/  @!P0 BRA `(.L_x_367) ;  /* 0x0000001800788947 */ /* 0x002fea0003800000 */
.L_x_477:
[----:B------:R-:W-:Y:S02]  /*16db0*/  UIADD3 UR28, UP0, UPT, UR26, 0x400, URZ ;  /* 0x000004001a1c7890 */ /* 0x000fe4000ff1e0ff */
[----:B------:R-:W-:Y:S02]  /*16dc0*/  UIADD3 UR8, UPT, UPT, UR17, 0x5000, URZ ;  /* 0x0000500011087890 */ /* 0x000fe4000fffe0ff */
[----:B------:R-:W-:Y:S01]  /*16dd0*/  UIADD3.X UR29, UPT, UPT, URZ, UR27, URZ, UP0, !UPT ;  /* 0x0000001bff1d7290 */ /* 0x000fe200087fe4ff */
[----:B------:R-:W-:-:S08]  /*16de0*/  UMOV UR9, URZ ;  /* 0x000000ff00097c82 */ /* 0x000fd00008000000 */
[----:B------:R4:W-:Y:S01]  /*16df0*/  UTMASTG.5D [UR8], [UR28] ;  /* 0x000000081c0073b5 */ /* 0x0009e20008020000 */
[----:B------:R0:W-:Y:S01]  /*16e00*/  UTMACMDFLUSH ;  /* 0x00000000000079b7 */ /* 0x0001e20000000000 */
[----:B----4-:R-:W-:Y:S05]  /*16e10*/  BRA.U UP6, `(.L_x_368) ;  /* 0x0000000106047547 */ /* 0x010fea000b800000 */
[----:B--23--:R-:W-:Y:S05]  /*16e20*/  BPT.TRAP 0x1 ;  /* 0x000000040000795c */ /* 0x00cfea0000300000 */
.L_x_368:
[----:B------:R-:W4:Y:S02]  /*16e30*/  SYNCS.PHASECHK.TRANS64.TRYWAIT P0, [UR17+0x70b8], R3 ;  /* 0x0070b803ff0075a7 */ /* 0x000f240008001111 */
[----:B----4-:R-:W-:Y:S05]  /*16e40*/  @!P0 BRA `(.L_x_369) ;  /* 0x0000001800688947 */ /* 0x010fea0003800000 */
.L_x_479:
[----:B------:R-:W-:Y:S02]  /*16e50*/  UIADD3 UR28, UP0, UPT, UR26, 0x400, URZ ;  /* 0x000004001a1c7890 */ /* 0x000fe4000ff1e0ff */
[----:B------:R-:W-:Y:S02]  /*16e60*/  UIADD3 UR10, UPT, UPT, UR10, 0x80, URZ ;  /* 0x000000800a0a7890 */ /* 0x000fe4000fffe0ff */
[----:B------:R-:W-:Y:S02]  /*16e70*/  UIADD3 UR8, UPT, UPT, UR17, 0x6000, URZ ;  /* 0x0000600011087890 */ /* 0x000fe4000fffe0ff */
[----:B------:R-:W-:Y:S01]  /*16e80*/  UIADD3.X UR29, UPT, UPT, URZ, UR27, URZ, UP0, !UPT ;  /* 0x0000001bff1d7290 */ /* 0x000fe200087fe4ff */
[----:B------:R-:W-:-:S08]  /*16e90*/  UMOV UR9, URZ ;  /* 0x000000ff00097c82 */ /* 0x000fd00008000000 */
[----:B------:R4:W-:Y:S01]  /*16ea0*/  UTMASTG.5D [UR8], [UR28] ;  /* 0x000000081c0073b5 */ /* 0x0009e20008020000 */
[----:B------:R0:W-:Y:S01]  /*16eb0*/  UTMACMDFLUSH ;  /* 0x00000000000079b7 */ /* 0x0001e20000000000 */
[----:B------:R-:W-:-:S04]  /*16ec0*/  DEPBAR.LE SB0, 0x1 ;  /* 0x000080400000791a */ /* 0x000fc80000000000 */
[----:B----4-:R-:W-:Y:S05]  /*16ed0*/  BRA.U UP6, `(.L_x_370) ;  /* 0x0000000106047547 */ /* 0x010fea000b800000 */
[----:B--23--:R-:W-:Y:S05]  /*16ee0*/  BPT.TRAP 0x1 ;  /* 0x000000040000795c */ /* 0x00cfea0000300000 */
.L_x_370:
[----:B------:R-:W-:-:S04]  /*16ef0*/  UIADD3 UR8, UPT, UPT, UR17, 0x70c0, URZ ;  /* 0x000070c011087890 */ /* 0x000fc8000fffe0ff */
[----:B------:R-:W-:-:S09]  /*16f00*/  UPRMT UR8, UR18, 0x654, UR8 ;  /* 0x0000065412087896 */ /* 0x000fd20008000008 */
[----:B------:R-:W-:Y:S01]  /*16f10*/  SYNCS.ARRIVE.TRANS64.RED.A1T0 RZ, [UR8], RZ ;  /* 0x000000ffffff79a7 */ /* 0x000fe20008100408 */
[----:B------:R-:W-:-:S04]  /*16f20*/  DEPBAR.LE SB0, 0x0 ;  /* 0x000080000000791a */ /* 0x000fc80000000000 */
[----:B------:R-:W-:Y:S05]  /*16f30*/  BRA.U UP6, `(.L_x_371) ;  /* 0x0000000106047547 */ /* 0x000fea000b800000 */
[----:B--23--:R-:W-:Y:S05]  /*16f40*/  BPT.TRAP 0x1 ;  /* 0x000000040000795c */ /* 0x00cfea0000300000 */
.L_x_371:
[----:B------:R-:W-:Y:S01]  /*16f50*/  UIADD3 UR17, UPT, UPT, UR17, 0x70c8, URZ ;  /* 0x000070c811117890 */ /* 0x000fe2000fffe0ff */
[----:B-1----:R-:W-:Y:S01]  /*16f60*/  HFMA2 R0, -RZ, RZ, 0, 5.9604644775390625e-08 ;  /* 0x00000001ff007431 */ /* 0x002fe200000001ff */
[----:B------:R-:W-:Y:S02]  /*16f70*/  LOP3.LUT R4, R4, 0x1, RZ, 0x3c, !PT ;  /* 0x0000000104047812 */ /* 0x000fe400078e3cff */
[----:B------:R-:W-:-:S09]  /*16f80*/  UPRMT UR17, UR18, 0x654, UR17 ;  /* 0x0000065412117896 */ /* 0x000fd20008000011 */
[----:B------:R-:W-:Y:S03]  /*16f90*/  SYNCS.ARRIVE.TRANS64.RED.A1T0 RZ, [UR17], RZ ;  /* 0x000000ffffff79a7 */ /* 0x000fe60008100411 */
.L_x_365:
[----:B--2---:R-:W-:-:S04]  /*16fa0*/  UIADD3 UR36, UPT, UPT, UR24, UR36, URZ ;  /* 0x0000002418247290 */ /* 0x004fc8000fffe0ff */
[----:B---3--:R-:W-:-:S09]  /*16fb0*/  UISETP.GE.AND UP0, UPT, UR36, UR16, UPT ;  /* 0x000000102400728c */ /* 0x008fd2000bf06270 */
[----:B------:R-:W-:Y:S05]  /*16fc0*/  BRA.U !UP0, `(.L_x_372) ;  /* 0xfffffff908907547 */ /* 0x000fea000b83ffff */
[----:B------:R-:W-:-:S13]  /*16fd0*/  LOP3.LUT P0, RZ, R0, 0xff, RZ, 0xc0, !PT ;  /* 0x000000ff00ff7812 */ /* 0x000fda000780c0ff */
[----:B------:R-:W-:Y:S05]  /*16fe0*/  @!P0 EXIT ;  /* 0x000000000000894d */ /* 0x000fea0003800000 */
[----:B------:R-:W1:Y:S01]  /*16ff0*/  S2UR UR4, SR_CgaCtaId ;  /* 0x00000000000479c3 */ /* 0x000e620000008800 */
[----:B------:R-:W-:Y:S01]  /*17000*/  UMOV UR5, 0x400 ;  /* 0x0000040000057882 */ /* 0x000fe20000000000 */
[----:B------:R-:W-:Y:S01]  /*17010*/  UMOV UR6, 0x40 ;  /* 0x0000004000067882 */ /* 0x000fe20000000000 */
[----:B------:R-:W-:Y:S02]  /*17020*/  IMAD.MOV.U32 R2, RZ, RZ, 0xffff ;  /* 0x0000ffffff027424 */ /* 0x000fe400078e00ff */
[----:B------:R-:W-:Y:S01]  /*17030*/  IMAD.MOV.U32 R0, RZ, RZ, 0x1 ;  /* 0x00000001ff007424 */ /* 0x000fe200078e00ff */
[----:B-1----:R-:W-:Y:S02]  /*17040*/  ULEA UR5, UR4, UR5, 0x18 ;  /* 0x0000000504057291 */ /* 0x002fe4000f8ec0ff */
[----:B------:R-:W-:-:S07]  /*17050*/  ULEA UR6, UR4, UR6, 0x18 ;  /* 0x0000000604067291 */ /* 0x000fce000f8ec0ff */
[----:B------:R-:W1:Y:S01]  /*17060*/  LDS R3, [UR5+0x70e0] ;  /* 0x0070e005ff037984 */ /* 0x000e620008000800 */
[----:B------:R-:W-:-:S03]  /*17070*/  NOP ;  /* 0x0000000000007918 */ /* 0x000fc60000000000 */
[----:B------:R-:W2:Y:S01]  /*17080*/  LDS R5, [UR6+0x14] ;  /* 0x00001406ff057984 */ /* 0x000ea20008000800 */
[----:B-1----:R-:W-:-:S04]  /*17090*/  LOP3.LUT R3, R3, 0xffff, RZ, 0xc0, !PT ;  /* 0x0000ffff03037812 */ /* 0x002fc800078ec0ff */
[----:B------:R-:W-:-:S04]  /*170a0*/  SHF.R.U32.HI R3, RZ, 0x5, R3 ;  /* 0x00000005ff037819 */ /* 0x000fc80000011603 */
[-C--:B------:R-:W-:Y:S02]  /*170b0*/  SHF.L.U32 R2, R2, R3.reuse, RZ ;  /* 0x0000000302027219 */ /* 0x080fe400000006ff */
[----:B------:R-:W-:Y:S02]  /*170c0*/  SHF.L.U32 R0, R0, R3, RZ ;  /* 0x0000000300007219 */ /* 0x000fe400000006ff */
[----:B--2---:R-:W-:-:S04]  /*170d0*/  LOP3.LUT R5, R5, R2, RZ, 0xc0, !PT ;  /* 0x0000000205057212 */ /* 0x004fc800078ec0ff */
[----:B------:R-:W-:-:S13]  /*170e0*/  ISETP.NE.AND P0, PT, R5, R2, PT ;  /* 0x000000020500720c */ /* 0x000fda0003f05270 */
[----:B------:R-:W-:Y:S05]  /*170f0*/  @P0 BRA `(.L_x_373) ;  /* 0x00000000005c0947 */ /* 0x000fea0003800000 */
[----:B------:R-:W1:Y:S02]  /*17100*/  LDS R3, [UR6+0x18] ;  /* 0x00001806ff037984 */ /* 0x000e640008000800 */
[----:B-1----:R-:W-:-:S04]  /*17110*/  LOP3.LUT R3, R3, R0, RZ, 0xc0, !PT ;  /* 0x0000000003037212 */ /* 0x002fc800078ec0ff */
[----:B------:R-:W-:-:S13]  /*17120*/  ISETP.NE.AND P0, PT, R3, R0, PT ;  /* 0x000000000300720c */ /* 0x000fda0003f05270 */
[----:B------:R-:W-:Y:S05]  /*17130*/  @P0 BRA `(.L_x_374) ;  /* 0x0000000000400947 */ /* 0x000fea0003800000 */
[----:B------:R-:W-:Y:S01]  /*17140*/  R2UR UR8, R2 ;  /* 0x00000000020872ca */ /* 0x000fe200000e0000 */
[----:B------:R-:W1:Y:S01]  /*17150*/  S2R R3, SR_LANEID ;  /* 0x0000000000037919 */ /* 0x000e620000000000 */
[----:B------:R-:W-:Y:S01]  /*17160*/  LOP3.LUT R4, RZ, R0, RZ, 0x33, !PT ;  /* 0x00000000ff047212 */ /* 0x000fe200078e33ff */
[----:B------:R-:W-:Y:S02]  /*17170*/  VOTEU.ANY UR7, UPT, PT ;  /* 0x0000000000077886 */ /* 0x000fe400038e0100 */
[----:B------:R-:W-:Y:S01]  /*17180*/  UFLO.U32 UR7, UR7 ;  /* 0x00000007000772bd */ /* 0x000fe200080e0000 */
[----:B------:R-:W2:Y:S07]  /*17190*/  REDUX UR4, R4 ;  /* 0x00000000040473c4 */ /* 0x000eae0000000000 */
[----:B------:R-:W-:-:S06]  /*171a0*/  ULOP3.LUT UR8, URZ, UR8, URZ, 0x33, !UPT ;  /* 0x00000008ff087292 */ /* 0x000fcc000f8e33ff */
[----:B------:R-:W-:-:S04]  /*171b0*/  IMAD.U32 R2, RZ, RZ, UR8 ;  /* 0x00000008ff027e24 */ /* 0x000fc8000f8e00ff */
[----:B------:R-:W3:Y:S02]  /*171c0*/  REDUX UR5, R2 ;  /* 0x00000000020573c4 */ /* 0x000ee40000000000 */
[----:B------:R4:W-:Y:S01]  /*171d0*/  UTCATOMSWS.AND URZ, UR8 ;  /* 0x0000000800ff79e3 */ /* 0x0009e20008000000 */
[----:B--2---:R-:W-:Y:S01]  /*171e0*/  IMAD.U32 R0, RZ, RZ, UR4 ;  /* 0x00000004ff007e24 */ /* 0x004fe2000f8e00ff */
[----:B-1----:R-:W-:Y:S01]  /*171f0*/  ISETP.EQ.U32.AND P0, PT, R3, UR7, PT ;  /* 0x0000000703007c0c */ /* 0x002fe2000bf02070 */
[----:B---3--:R-:W-:-:S12]  /*17200*/  IMAD.U32 R3, RZ, RZ, UR5 ;  /* 0x00000005ff037e24 */ /* 0x008fd8000f8e00ff */
[----:B------:R4:W-:Y:S04]  /*17210*/  @P0 ATOMS.AND RZ, [UR6+0x14], R3 ;  /* 0x00001403ffff098c */ /* 0x0009e8000a800006 */
[----:B------:R4:W-:Y:S01]  /*17220*/  @P0 ATOMS.AND RZ, [UR6+0x18], R0 ;  /* 0x00001800ffff098c */ /* 0x0009e2000a800006 */
[----:B------:R-:W-:Y:S05]  /*17230*/  BRA `(.L_x_375) ;  /* 0x0000000000147947 */ /* 0x000fea0003800000 */
.L_x_374:
[----:B------:R-:W-:Y:S02]  /*17240*/  MOV R2, 0x17260 ;  /* 0x0001726000027802 */ /* 0x000fe40000000f00 */
[----:B------:R-:W-:Y:S05]  /*17250*/  CALL.REL.NOINC `($__internal_0_$__cuda_sm10x_tcgen05_guardrail_trap_col_being_dealloced_not_returned_by_alloc) ;  /* 0x00000014007c7944 */ /* 0x000fea0003c00000 */
[----:B------:R-:W-:Y:S05]  /*17260*/  BRA `(.L_x_375) ;  /* 0x0000000000087947 */ /* 0x000fea0003800000 */
.L_x_373:
[----:B------:R-:W-:Y:S02]  /*17270*/  MOV R2, 0x17290 ;  /* 0x0001729000027802 */ /* 0x000fe40000000f00 */
[----:B------:R-:W-:Y:S05]  /*17280*/  CALL.REL.NOINC `($__internal_2_$__cuda_sm10x_tcgen05_guardrail_trap_unallocated_columns_being_dealloced) ;  /* 0x0000001400887944 */ /* 0x000fea0003c00000 */
.L_x_375:
[----:B------:R-:W-:Y:S01]  /*17290*/  NOP ;  /* 0x0000000000007918 */ /* 0x000fe20000000000 */
[----:B----4-:R-:W-:Y:S05]  /*172a0*/  EXIT ;  /* 0x000000000000794d */ /* 0x010fea0003800000 */
.L_x_37:
[----:B-1----:R-:W-:-:S07]  /*172b0*/  MOV R3, UR21 ;  /* 0x0000001500037c02 */ /* 0x002fce0008000f00 */
.L_x_376:
[----:B-1----:R1:W2:Y:S02]  /*172c0*/  SYNCS.PHASECHK.TRANS64.TRYWAIT P0, [R3+URZ+0x7000], R4 ;  /* 0x00700004030075a7 */ /* 0x0022a400080011ff */
[----:B--2---:R-:W-:Y:S05]  /*172d0*/  @!P0 NANOSLEEP.SYNCS 0x989680 ;  /* 0x009896800000895d */ /* 0x004fea0003900000 */
[----:B------:R-:W2:Y:S02]  /*172e0*/  @!P0 SYNCS.PHASECHK.TRANS64 P0, [R3+URZ+0x7000], R4 ;  /* 0x00700004030085a7 */ /* 0x000ea400080010ff */
[----:B--2---:R-:W-:Y:S05]  /*172f0*/  @!P0 BRA `(.L_x_376) ;  /* 0xfffffffc00f08947 */ /* 0x004fea000383ffff */
[----:B------:R-:W-:Y:S05]  /*17300*/  BRA `(.L_x_377) ;  /* 0xfffffea8007c7947 */ /* 0x000fea000383ffff */
.L_x_39:
[----:B------:R-:W-:-:S07]  /*17310*/  MOV R0, UR6 ;  /* 0x0000000600007c02 */ /* 0x000fce0008000f00 */
.L_x_378:
[----:B-1----:R1:W2:Y:S02]  /*17320*/  SYNCS.PHASECHK.TRANS64.TRYWAIT P0, [R0+URZ+0x7020], R3 ;  /* 0x00702003000075a7 */ /* 0x0022a400080011ff */
[----:B--2---:R-:W-:Y:S05]  /*17330*/  @!P0 NANOSLEEP.SYNCS 0x989680 ;  /* 0x009896800000895d */ /* 0x004fea0003900000 */
[----:B------:R-:W2:Y:S02]  /*17340*/  @!P0 SYNCS.PHASECHK.TRANS64 P0, [R0+URZ+0x7020], R3 ;  /* 0x00702003000085a7 */ /* 0x000ea400080010ff */
[----:B--2---:R-:W-:Y:S05]  /*17350*/  @!P0 BRA `(.L_x_378) ;  /* 0xfffffffc00f08947 */ /* 0x004fea000383ffff */
[----:B------:R-:W-:Y:S05]  /*17360*/  BRA `(.L_x_379) ;  /* 0xfffffea800847947 */ /* 0x000fea000383ffff */
.L_x_41:
[----:B------:R-:W-:-:S07]  /*17370*/  MOV R2, UR21 ;  /* 0x0000001500027c02 */ /* 0x000fce0008000f00 */
.L_x_380:
[----:B-1----:R1:W2:Y:S02]  /*17380*/  SYNCS.PHASECHK.TRANS64.TRYWAIT P0, [R2+URZ+0x7058], R3 ;  /* 0x00705803020075a7 */ /* 0x0022a400080011ff */
[----:B--2---:R-:W-:Y:S05]  /*17390*/  @!P0 NANOSLEEP.SYNCS 0x989680 ;  /* 0x009896800000895d */ /* 0x004fea0003900000 */
[----:B------:R-:W2:Y:S02]  /*173a0*/  @!P0 SYNCS.PHASECHK.TRANS64 P0, [R2+URZ+0x7058], R3 ;  /* 0x00705803020085a7 */ /* 0x000ea400080010ff */
[----:B--2---:R-:W-:Y:S05]  /*173b0*/  @!P0 BRA `(.L_x_380) ;  /* 0xfffffffc00f08947 */ /* 0x004fea000383ffff */
[----:B------:R-:W-:Y:S05]  /*173c0*/  BRA `(.L_x_381) ;  /* 0xfffffea8009c7947 */ /* 0x000fea000383ffff */
.L_x_45:
[----:B-1----:R-:W-:-:S07]  /*173d0*/  MOV R3, UR21 ;  /* 0x0000001500037c02 */ /* 0x002fce0008000f00 */
.L_x_382:
[----:B-1----:R1:W2:Y:S02]  /*173e0*/  SYNCS.PHASECHK.TRANS64.TRYWAIT P0, [R3+URZ+0x7008], R4 ;  /* 0x00700804030075a7 */ /* 0x0022a400080011ff */
[----:B--2---:R-:W-:Y:S05]  /*173f0*/  @!P0 NANOSLEEP.SYNCS 0x989680 ;  /* 0x009896800000895d */ /* 0x004fea0003900000 */
[----:B------:R-:W2:Y:S02]  /*17400*/  @!P0 SYNCS.PHASECHK.TRANS64 P0, [R3+URZ+0x7008], R4 ;  /* 0x00700804030085a7 */ /* 0x000ea400080010ff */
[----:B--2---:R-:W-:Y:S05]  /*17410*/  @!P0 BRA `(.L_x_382) ;  /* 0xfffffffc00f08947 */ /* 0x004fea000383ffff */
[----:B------:R-:W-:Y:S05]  /*17420*/  BRA `(.L_x_383) ;  /* 0xfffffea800cc7947 */ /* 0x000fea000383ffff */
.L_x_47:
[----:B------:R-:W-:-:S07]  /*17430*/  MOV R2, UR21 ;  /* 0x0000001500027c02 */ /* 0x000fce0008000f00 */
.L_x_384:
[----:B-1----:R1:W2:Y:S02]  /*17440*/  SYNCS.PHASECHK.TRANS64.TRYWAIT P0, [R2+URZ+0x7068], R3 ;  /* 0x00706803020075a7 */ /* 0x0022a400080011ff */
[----:B--2---:R-:W-:Y:S05]  /*17450*/  @!P0 NANOSLEEP.SYNCS 0x989680 ;  /* 0x009896800000895d */ /* 0x004fea0003900000 */
[----:B------:R-:W2:Y:S02]  /*17460*/  @!P0 SYNCS.PHASECHK.TRANS64 P0, [R2+URZ+0x7068], R3 ;  /* 0x00706803020085a7 */ /* 0x000ea400080010ff */
[----:B--2---:R-:W-:Y:S05]  /*17470*/  @!P0 BRA `(.L_x_384) ;  /* 0xfffffffc00f08947 */ /* 0x004fea000383ffff */
[----:B------:R-:W-:Y:S05]  /*17480*/  BRA `(.L_x_385) ;  /* 0xfffffea800d07947 */ /* 0x000fea000383ffff */
.L_x_51:
[----:B------:R-:W-:-:S07]  /*17490*/  MOV R0, UR4 ;  /* 0x0000000400007c02 */ /* 0x000fce0008000f00 */
.L_x_386:
[----:B-1----:R1:W2:Y:S02]  /*174a0*/  SYNCS.PHASECHK.TRANS64.TRYWAIT P0, [R0+URZ+0x7020], R3 ;  /* 0x00702003000075a7 */ /* 0x0022a400080011ff */
[----:B--2---:R-:W-:Y:S05]  /*174b0*/  @!P0 NANOSLEEP.SYNCS 0x989680 ;  /* 0x009896800000895d */ /* 0x004fea0003900000 */
[----:B------:R-:W2:Y:S02]  /*174c0*/  @!P0 SYNCS.PHASECHK.TRANS64 P0, [R0+URZ+0x7020], R3 ;  /* 0x00702003000085a7 */ /* 0x000ea400080010ff */
[----:B--2---:R-:W-:Y:S05]  /*174d0*/  @!P0 BRA `(.L_x_386) ;  /* 0xfffffffc00f08947 */ /* 0x004fea000383ffff */
[----:B------:R-:W-:Y:S05]  /*174e0*/  BRA `(.L_x_387) ;  /* 0xfffffeac00107947 */ /* 0x000fea000383ffff */
.L_x_53:
[----:B------:R-:W-:-:S07]  /*174f0*/  MOV R0, UR21 ;  /* 0x0000001500007c02 */ /* 0x000fce0008000f00 */
.L_x_388:
[----:B-1----:R1:W2:Y:S02]  /*17500*/  SYNCS.PHASECHK.TRANS64.TRYWAIT P0, [R0+URZ+0x70a0], R3 ;  /* 0x0070a003000075a7 */ /* 0x0022a400080011ff */
[----:B--2---:R-:W-:Y:S05]  /*17510*/  @!P0 NANOSLEEP.SYNCS 0x989680 ;  /* 0x009896800000895d */ /* 0x004fea0003900000 */
[----:B------:R-:W2:Y:S02]  /*17520*/  @!P0 SYNCS.PHASECHK.TRANS64 P0, [R0+URZ+0x70a0], R3 ;  /* 0x0070a003000085a7 */ /* 0x000ea400080010ff */
[----:B--2---:R-:W-:Y:S05]  /*17530*/  @!P0 BRA `(.L_x_388) ;  /* 0xfffffffc00f08947 */ /* 0x004fea000383ffff */
[----:B------:R-:W-:Y:S05]  /*17540*/  BRA `(.L_x_389) ;  /* 0xfffffeac00247947 */ /* 0x000fea000383ffff */
.L_x_55:
[----:B------:R-:W-:-:S07]  /*17550*/  MOV R0, UR21 ;  /* 0x0000001500007c02 */ /* 0x000fce0008000f00 */
.L_x_390:
[----:B-1----:R1:W2:Y:S02]  /*17560*/  SYNCS.PHASECHK.TRANS64.TRYWAIT P0, [R0+URZ+0x7058], R7 ;  /* 0x00705807000075a7 */ /* 0x0022a400080011ff */
[----:B--2---:R-:W-:Y:S05]  /*17570*/  @!P0 NANOSLEEP.SYNCS 0x989680 ;  /* 0x009896800000895d */ /* 0x004fea0003900000 */
[----:B------:R-:W2:Y:S02]  /*17580*/  @!P0 SYNCS.PHASECHK.TRANS64 P0, [R0+URZ+0x7058], R7 ;  /* 0x00705807000085a7 */ /* 0x000ea400080010ff */
[----:B--2---:R-:W-:Y:S05]  /*17590*/  @!P0 BRA `(.L_x_390) ;  /* 0xfffffffc00f08947 */ /* 0x004fea000383ffff */
[----:B------:R-:W-:Y:S05]  /*175a0*/  BRA `(.L_x_391) ;  /* 0xfffffeac002c7947 */ /* 0x000fea000383ffff */
.L_x_59:
[----:B------:R-:W-:Y:S07]  /*175b0*/  MOV R2, UR7 ;  /* 0x0000000700027c02 */ /* 0x000fee0008000f00 */
.L_x_392:
[----:B--2---:R2:W3:Y:S02]  /*175c0*/  SYNCS.PHASECHK.TRANS64.TRYWAIT P0, [R2+URZ+0x7020], R3 ;  /* 0x00702003020075a7 */ /* 0x0044e400080011ff */
[----:B---3--:R-:W-:Y:S05]  /*175d0*/  @!P0 NANOSLEEP.SYNCS 0x989680 ;  /* 0x009896800000895d */ /* 0x008fea0003900000 */
[----:B------:R-:W3:Y:S02]  /*175e0*/  @!P0 SYNCS.PHASECHK.TRANS64 P0, [R2+URZ+0x7020], R3 ;  /* 0x00702003020085a7 */ /* 0x000ee400080010ff */
[----:B---3--:R-:W-:Y:S05]  /*175f0*/  @!P0 BRA `(.L_x_392) ;  /* 0xfffffffc00f08947 */ /* 0x008fea000383ffff */
[----:B------:R-:W-:Y:S05]  /*17600*/  BRA `(.L_x_393) ;  /* 0xfffffeb000a87947 */ /* 0x000fea000383ffff */
.L_x_62:
[----:B------:R-:W-:Y:S07]  /*17610*/  MOV R0, UR21 ;  /* 0x0000001500007c02 */ /* 0x000fee0008000f00 */
.L_x_394:
[----:B--2---:R2:W4:Y:S02]  /*17620*/  SYNCS.PHASECHK.TRANS64.TRYWAIT P0, [R0+URZ+0x70a8], R3 ;  /* 0x0070a803000075a7 */ /* 0x00452400080011ff */
[----:B----4-:R-:W-:Y:S05]  /*17630*/  @!P0 NANOSLEEP.SYNCS 0x989680 ;  /* 0x009896800000895d */ /* 0x010fea0003900000 */
[----:B------:R-:W4:Y:S02]  /*17640*/  @!P0 SYNCS.PHASECHK.TRANS64 P0, [R0+URZ+0x70a8], R3 ;  /* 0x0070a803000085a7 */ /* 0x000f2400080010ff */
[----:B----4-:R-:W-:Y:S05]  /*17650*/  @!P0 BRA `(.L_x_394) ;  /* 0xfffffffc00f08947 */ /* 0x010fea000383ffff */
[----:B------:R-:W-:Y:S05]  /*17660*/  BRA `(.L_x_395) ;  /* 0xfffffeb000ec7947 */ /* 0x000fea000383ffff */
.L_x_64:
[----:B------:R-:W-:Y:S07]  /*17670*/  MOV R0, UR21 ;  /* 0x0000001500007c02 */ /* 0x000fee0008000f00 */
.L_x_396:
[----:B--2---:R2:W4:Y:S02]  /*17680*/  SYNCS.PHASECHK.TRANS64.TRYWAIT P0, [R0+URZ+0x7068], R7 ;  /* 0x00706807000075a7 */ /* 0x00452400080011ff */
[----:B----4-:R-:W-:Y:S05]  /*17690*/  @!P0 NANOSLEEP.SYNCS 0x989680 ;  /* 0x009896800000895d */ /* 0x010fea0003900000 */
[----:B------:R-:W4:Y:S02]  /*176a0*/  @!P0 SYNCS.PHASECHK.TRANS64 P0, [R0+URZ+0x7068], R7 ;  /* 0x00706807000085a7 */ /* 0x000f2400080010ff */
[----:B----4-:R-:W-:Y:S05]  /*176b0*/  @!P0 BRA `(.L_x_396) ;  /* 0xfffffffc00f08947 */ /* 0x010fea000383ffff */
[----:B------:R-:W-:Y:S05]  /*176c0*/  BRA `(.L_x_397) ;  /* 0xfffffeb000f47947 */ /* 0x000fea000383ffff */
.L_x_70:
[----:B------:R-:W-:Y:S07]  /*176d0*/  MOV R0, UR4 ;  /* 0x0000000400007c02 */ /* 0x000fee0008000f00 */
.L_x_398:
[----:B-1----:R1:W2:Y:S02]  /*176e0*/  SYNCS.PHASECHK.TRANS64.TRYWAIT P0, [R0+URZ+0x7020], R3 ;  /* 0x00702003000075a7 */ /* 0x0022a400080011ff */
[----:B--2---:R-:W-:Y:S05]  /*176f0*/  @!P0 NANOSLEEP.SYNCS 0x989680 ;  /* 0x009896800000895d */ /* 0x004fea0003900000 */
[----:B------:R-:W2:Y:S02]  /*17700*/  @!P0 SYNCS.PHASECHK.TRANS64 P0, [R0+URZ+0x7020], R3 ;  /* 0x00702003000085a7 */ /* 0x000ea400080010ff */
[----:B--2---:R-:W-:Y:S05]  /*17710*/  @!P0 BRA `(.L_x_398) ;  /* 0xfffffffc00f08947 */ /* 0x004fea000383ffff */
[----:B------:R-:W-:Y:S05]  /*17720*/  BRA `(.L_x_399) ;  /* 0xfffffeb800847947 */ /* 0x000fea000383ffff */
.L_x_72:
[----:B------:R-:W-:Y:S07]  /*17730*/  MOV R0, UR21 ;  /* 0x0000001500007c02 */ /* 0x000fee0008000f00 */
.L_x_400:
[----:B-1----:R1:W2:Y:S02]  /*17740*/  SYNCS.PHASECHK.TRANS64.TRYWAIT P0, [R0+URZ+0x70a0], R3 ;  /* 0x0070a003000075a7 */ /* 0x0022a400080011ff */
[----:B--2---:R-:W-:Y:S05]  /*17750*/  @!P0 NANOSLEEP.SYNCS 0x989680 ;  /* 0x009896800000895d */ /* 0x004fea0003900000 */
[----:B------:R-:W2:Y:S02]  /*17760*/  @!P0 SYNCS.PHASECHK.TRANS64 P0, [R0+URZ+0x70a0], R3 ;  /* 0x0070a003000085a7 */ /* 0x000ea400080010ff */
[----:B--2---:R-:W-:Y:S05]  /*17770*/  @!P0 BRA `(.L_x_400) ;  /* 0xfffffffc00f08947 */ /* 0x004fea000383ffff */
[----:B------:R-:W-:Y:S05]  /*17780*/  BRA `(.L_x_401) ;  /* 0xfffffeb800907947 */ /* 0x000fea000383ffff */
.L_x_74:
[----:B------:R-:W-:Y:S07]  /*17790*/  MOV R0, UR21 ;  /* 0x0000001500007c02 */ /* 0x000fee0008000f00 */
.L_x_402:
[----:B-1----:R1:W2:Y:S02]  /*177a0*/  SYNCS.PHASECHK.TRANS64.TRYWAIT P0, [R0+URZ+0x7058], R7 ;  /* 0x00705807000075a7 */ /* 0x0022a400080011ff */
[----:B--2---:R-:W-:Y:S05]  /*177b0*/  @!P0 NANOSLEEP.SYNCS 0x989680 ;  /* 0x009896800000895d */ /* 0x004fea0003900000 */
[----:B------:R-:W2:Y:S02]  /*177c0*/  @!P0 SYNCS.PHASECHK.TRANS64 P0, [R0+URZ+0x7058], R7 ;  /* 0x00705807000085a7 */ /* 0x000ea400080010ff */
[----:B--2---:R-:W-:Y:S05]  /*177d0*/  @!P0 BRA `(.L_x_402) ;  /* 0xfffffffc00f08947 */ /* 0x004fea000383ffff */
[----:B------:R-:W-:Y:S05]  /*177e0*/  BRA `(.L_x_403) ;  /* 0xfffffeb8009c7947 */ /* 0x000fea000383ffff */
.L_x_82:
[----:B------:R-:W-:-:S07]  /*177f0*/  MOV R0, UR21 ;  /* 0x0000001500007c02 */ /* 0x000fce0008000f00 */
.L_x_404:
[----:B--2---:R2:W3:Y:S02]  /*17800*/  SYNCS.PHASECHK.TRANS64.TRYWAIT P0, [R0+URZ+0x70a8], R3 ;  /* 0x0070a803000075a7 */ /* 0x0044e400080011ff */
[----:B---3--:R-:W-:Y:S05]  /*17810*/  @!P0 NANOSLEEP.SYNCS 0x989680 ;  /* 0x009896800000895d */ /* 0x008fea0003900000 */
[----:B------:R-:W3:Y:S02]  /*17820*/  @!P0 SYNCS.PHASECHK.TRANS64 P0, [R0+URZ+0x70a8], R3 ;  /* 0x0070a803000085a7 */ /* 0x000ee400080010ff */
[----:B---3--:R-:W-:Y:S05]  /*17830*/  @!P0 BRA `(.L_x_404) ;  /* 0xfffffffc00f08947 */ /* 0x008fea000383ffff */
[----:B------:R-:W-:Y:S05]  /*17840*/  BRA `(.L_x_405) ;  /* 0xfffffebc00fc7947 */ /* 0x000fea000383ffff */
.L_x_84:
[----:B------:R-:W-:-:S07]  /*17850*/  MOV R0, UR21 ;  /* 0x0000001500007c02 */ /* 0x000fce0008000f00 */
.L_x_406:
[----:B--2---:R2:W3:Y:S02]  /*17860*/  SYNCS.PHASECHK.TRANS64.TRYWAIT P0, [R0+URZ+0x7068], R7 ;  /* 0x00706807000075a7 */ /* 0x0044e400080011ff */
[----:B---3--:R-:W-:Y:S05]  /*17870*/  @!P0 NANOSLEEP.SYNCS 0x989680 ;  /* 0x009896800000895d */ /* 0x008fea0003900000 */
[----:B------:R-:W3:Y:S02]  /*17880*/  @!P0 SYNCS.PHASECHK.TRANS64 P0, [R0+URZ+0x7068], R7 ;  /* 0x00706807000085a7 */ /* 0x000ee400080010ff */
[----:B---3--:R-:W-:Y:S05]  /*17890*/  @!P0 BRA `(.L_x_406) ;  /* 0xfffffffc00f08947 */ /* 0x008fea000383ffff */
[----:B------:R-:W-:Y:S05]  /*178a0*/  BRA `(.L_x_407) ;  /* 0xfffffec000047947 */ /* 0x000fea000383ffff */
.L_x_96:
[----:B-1----:R1:W2:Y:S02]  /*178b0*/  SYNCS.PHASECHK.TRANS64.TRYWAIT P0, [R16+URZ+0x70c0], R3 ;  /* 0x0070c003100075a7 */ /* 0x0022a400080011ff */
[----:B--2---:R-:W-:Y:S05]  /*178c0*/  @!P0 NANOSLEEP.SYNCS 0x989680 ;  /* 0x009896800000895d */ /* 0x004fea0003900000 */
[----:B------:R-:W2:Y:S02]  /*178d0*/  @!P0 SYNCS.PHASECHK.TRANS64 P0, [R16+URZ+0x70c0], R3 ;  /* 0x0070c003100085a7 */ /* 0x000ea400080010ff */
[----:B--2---:R-:W-:Y:S05]  /*178e0*/  @!P0 BRA `(.L_x_96) ;  /* 0xfffffffc00f08947 */ /* 0x004fea000383ffff */
[----:B------:R-:W-:Y:S05]  /*178f0*/  BRA `(.L_x_408) ;  /* 0xfffffec800687947 */ /* 0x000fea000383ffff */
.L_x_163:
[----:B-1----:R1:W2:Y:S02]  /*17900*/  SYNCS.PHASECHK.TRANS64.TRYWAIT P0, [R16+URZ+0x70c8], R3 ;  /* 0x0070c803100075a7 */ /* 0x0022a400080011ff */
[----:B--2---:R-:W-:Y:S05]  /*17910*/  @!P0 NANOSLEEP.SYNCS 0x989680 ;  /* 0x009896800000895d */ /* 0x004fea0003900000 */
[----:B------:R-:W2:Y:S02]  /*17920*/  @!P0 SYNCS.PHASECHK.TRANS64 P0, [R16+URZ+0x70c8], R3 ;  /* 0x0070c803100085a7 */ /* 0x000ea400080010ff */
[----:B--2---:R-:W-:Y:S05]  /*17930*/  @!P0 BRA `(.L_x_163) ;  /* 0xfffffffc00f08947 */ /* 0x004fea000383ffff */
[----:B------:R-:W-:Y:S05]  /*17940*/  BRA `(.L_x_409) ;  /* 0xfffffef4009c7947 */ /* 0x000fea000383ffff */
.L_x_169:
[----:B-1----:R1:W2:Y:S02]  /*17950*/  SYNCS.PHASECHK.TRANS64.TRYWAIT P0, [R0+URZ+0x7070], R5 ;  /* 0x00707005000075a7 */ /* 0x0022a400080011ff */
[----:B--2---:R-:W-:Y:S05]  /*17960*/  @!P0 NANOSLEEP.SYNCS 0x989680 ;  /* 0x009896800000895d */ /* 0x004fea0003900000 */
[----:B------:R-:W2:Y:S02]  /*17970*/  @!P0 SYNCS.PHASECHK.TRANS64 P0, [R0+URZ+0x7070], R5 ;  /* 0x00707005000085a7 */ /* 0x000ea400080010ff */
[----:B--2---:R-:W-:Y:S05]  /*17980*/  @!P0 BRA `(.L_x_169) ;  /* 0xfffffffc00f08947 */ /* 0x004fea000383ffff */
[----:B------:R-:W-:Y:S05]  /*17990*/  BRA `(.L_x_410) ;  /* 0xfffffef800b47947 */ /* 0x000fea000383ffff */
.L_x_172:
[----:B--2---:R2:W3:Y:S02]  /*179a0*/  SYNCS.PHASECHK.TRANS64.TRYWAIT P1, [R0+URZ+0x7080], R7 ;  /* 0x00708007000075a7 */ /* 0x0044e400080211ff */
[----:B---3--:R-:W-:Y:S05]  /*179b0*/  @!P1 NANOSLEEP.SYNCS 0x989680 ;  /* 0x009896800000995d */ /* 0x008fea0003900000 */
[----:B------:R-:W3:Y:S02]  /*179c0*/  @!P1 SYNCS.PHASECHK.TRANS64 P1, [R0+URZ+0x7080], R7 ;  /* 0x00708007000095a7 */ /* 0x000ee400080210ff */
[----:B---3--:R-:W-:Y:S05]  /*179d0*/  @!P1 BRA `(.L_x_172) ;  /* 0xfffffffc00f09947 */ /* 0x008fea000383ffff */
[----:B------:R-:W-:Y:S05]  /*179e0*/  BRA `(.L_x_411) ;  /* 0xfffffef800d87947 */ /* 0x000fea000383ffff */
.L_x_175:
[----:B-1----:R1:W2:Y:S02]  /*179f0*/  SYNCS.PHASECHK.TRANS64.TRYWAIT P0, [R0+URZ+0x7070], R3 ;  /* 0x00707003000075a7 */ /* 0x0022a400080011ff */
[----:B--2---:R-:W-:Y:S05]  /*17a00*/  @!P0 NANOSLEEP.SYNCS 0x989680 ;  /* 0x009896800000895d */ /* 0x004fea0003900000 */
[----:B------:R-:W2:Y:S02]  /*17a10*/  @!P0 SYNCS.PHASECHK.TRANS64 P0, [R0+URZ+0x7070], R3 ;  /* 0x00707003000085a7 */ /* 0x000ea400080010ff */
[----:B--2---:R-:W-:Y:S05]  /*17a20*/  @!P0 BRA `(.L_x_175) ;  /* 0xfffffffc00f08947 */ /* 0x004fea000383ffff */
[----:B------:R-:W-:Y:S05]  /*17a30*/  BRA `(.L_x_412) ;  /* 0xfffffefc001c7947 */ /* 0x000fea000383ffff */
.L_x_177:
[----:B-1----:R1:W2:Y:S02]  /*17a40*/  SYNCS.PHASECHK.TRANS64.TRYWAIT P0, [R0+URZ+0x7090], R25 ;  /* 0x00709019000075a7 */ /* 0x0022a400080011ff */
[----:B--2---:R-:W-:Y:S05]  /*17a50*/  @!P0 NANOSLEEP.SYNCS 0x989680 ;  /* 0x009896800000895d */ /* 0x004fea0003900000 */
[----:B------:R-:W2:Y:S02]  /*17a60*/  @!P0 SYNCS.PHASECHK.TRANS64 P0, [R0+URZ+0x7090], R25 ;  /* 0x00709019000085a7 */ /* 0x000ea400080010ff */
[----:B--2---:R-:W-:Y:S05]  /*17a70*/  @!P0 BRA `(.L_x_177) ;  /* 0xfffffffc00f08947 */ /* 0x004fea000383ffff */
[----:B------:R-:W-:Y:S05]  /*17a80*/  BRA `(.L_x_413) ;  /* 0xfffffefc00607947 */ /* 0x000fea000383ffff */
.L_x_182:
[----:B---3--:R3:W4:Y:S02]  /*17a90*/  SYNCS.PHASECHK.TRANS64.TRYWAIT P0, [R0+URZ+0x7080], R3 ;  /* 0x00708003000075a7 */ /* 0x00872400080011ff */
[----:B----4-:R-:W-:Y:S05]  /*17aa0*/  @!P0 NANOSLEEP.SYNCS 0x989680 ;  /* 0x009896800000895d */ /* 0x010fea0003900000 */
[----:B------:R-:W4:Y:S02]  /*17ab0*/  @!P0 SYNCS.PHASECHK.TRANS64 P0, [R0+URZ+0x7080], R3 ;  /* 0x00708003000085a7 */ /* 0x000f2400080010ff */
[----:B----4-:R-:W-:Y:S05]  /*17ac0*/  @!P0 BRA `(.L_x_182) ;  /* 0xfffffffc00f08947 */ /* 0x010fea000383ffff */
[----:B------:R-:W-:Y:S05]  /*17ad0*/  BRA `(.L_x_414) ;  /* 0xfffffefc00dc7947 */ /* 0x000fea000383ffff */
.L_x_184:
[----:B--2---:R2:W3:Y:S02]  /*17ae0*/  SYNCS.PHASECHK.TRANS64.TRYWAIT P0, [R0+URZ+0x7098], R25 ;  /* 0x00709819000075a7 */ /* 0x0044e400080011ff */
[----:B---3--:R-:W-:Y:S05]  /*17af0*/  @!P0 NANOSLEEP.SYNCS 0x989680 ;  /* 0x009896800000895d */ /* 0x008fea0003900000 */
[----:B------:R-:W3:Y:S02]  /*17b00*/  @!P0 SYNCS.PHASECHK.TRANS64 P0, [R0+URZ+0x7098], R25 ;  /* 0x00709819000085a7 */ /* 0x000ee400080010ff */
[----:B---3--:R-:W-:Y:S05]  /*17b10*/  @!P0 BRA `(.L_x_184) ;  /* 0xfffffffc00f08947 */ /* 0x008fea000383ffff */
[----:B------:R-:W-:Y:S05]  /*17b20*/  BRA `(.L_x_415) ;  /* 0xffffff0000187947 */ /* 0x000fea000383ffff */
.L_x_191:
[----:B------:R1:W1:Y:S02]  /*17b30*/  SYNCS.PHASECHK.TRANS64.TRYWAIT P0, [R0+URZ+0x7070], R3 ;  /* 0x00707003000075a7 */ /* 0x00026400080011ff */
[----:B-1----:R-:W-:Y:S05]  /*17b40*/  @!P0 NANOSLEEP.SYNCS 0x989680 ;  /* 0x009896800000895d */ /* 0x002fea0003900000 */
[----:B------:R-:W1:Y:S02]  /*17b50*/  @!P0 SYNCS.PHASECHK.TRANS64 P0, [R0+URZ+0x7070], R3 ;  /* 0x00707003000085a7 */ /* 0x000e6400080010ff */
[----:B-1----:R-:W-:Y:S05]  /*17b60*/  @!P0 BRA `(.L_x_191) ;  /* 0xfffffffc00f08947 */ /* 0x002fea000383ffff */
[----:B------:R-:W-:Y:S05]  /*17b70*/  BRA `(.L_x_416) ;  /* 0xffffff0000b47947 */ /* 0x000fea000383ffff */
.L_x_194:
[----:B------:R1:W1:Y:S02]  /*17b80*/  SYNCS.PHASECHK.TRANS64.TRYWAIT P0, [R0+URZ+0x7090], R5 ;  /* 0x00709005000075a7 */ /* 0x00026400080011ff */
[----:B-1----:R-:W-:Y:S05]  /*17b90*/  @!P0 NANOSLEEP.SYNCS 0x989680 ;  /* 0x009896800000895d */ /* 0x002fea0003900000 */
[----:B------:R-:W1:Y:S02]  /*17ba0*/  @!P0 SYNCS.PHASECHK.TRANS64 P0, [R0+URZ+0x7090], R5 ;  /* 0x00709005000085a7 */ /* 0x000e6400080010ff */
[----:B-1----:R-:W-:Y:S05]  /*17bb0*/  @!P0 BRA `(.L_x_194) ;  /* 0xfffffffc00f08947 */ /* 0x002fea000383ffff */
[----:B------:R-:W-:Y:S05]  /*17bc0*/  BRA `(.L_x_417) ;  /* 0xffffff0000d47947 */ /* 0x000fea000383ffff */
.L_x_196:
[----:B-1----:R1:W3:Y:S02]  /*17bd0*/  SYNCS.PHASECHK.TRANS64.TRYWAIT P0, [R0+URZ+0x70c0], R5 ;  /* 0x0070c005000075a7 */ /* 0x0022e400080011ff */
[----:B---3--:R-:W-:Y:S05]  /*17be0*/  @!P0 NANOSLEEP.SYNCS 0x989680 ;  /* 0x009896800000895d */ /* 0x008fea0003900000 */
[----:B------:R-:W3:Y:S02]  /*17bf0*/  @!P0 SYNCS.PHASECHK.TRANS64 P0, [R0+URZ+0x70c0], R5 ;  /* 0x0070c005000085a7 */ /* 0x000ee400080010ff */
[----:B---3--:R-:W-:Y:S05]  /*17c00*/  @!P0 BRA `(.L_x_196) ;  /* 0xfffffffc00f08947 */ /* 0x008fea000383ffff */
[----:B------:R-:W-:Y:S05]  /*17c10*/  BRA `(.L_x_418) ;  /* 0xffffff0400087947 */ /* 0x000fea000383ffff */
.L_x_204:
[----:B------:R1:W1:Y:S02]  /*17c20*/  SYNCS.PHASECHK.TRANS64.TRYWAIT P0, [R0+URZ+0x7080], R3 ;  /* 0x00708003000075a7 */ /* 0x00026400080011ff */
[----:B-1----:R-:W-:Y:S05]  /*17c30*/  @!P0 NANOSLEEP.SYNCS 0x989680 ;  /* 0x009896800000895d */ /* 0x002fea0003900000 */
[----:B------:R-:W1:Y:S02]  /*17c40*/  @!P0 SYNCS.PHASECHK.TRANS64 P0, [R0+URZ+0x7080], R3 ;  /* 0x00708003000085a7 */ /* 0x000e6400080010ff */
[----:B-1----:R-:W-:Y:S05]  /*17c50*/  @!P0 BRA `(.L_x_204) ;  /* 0xfffffffc00f08947 */ /* 0x002fea000383ffff */
[----:B------:R-:W-:Y:S05]  /*17c60*/  BRA `(.L_x_419) ;  /* 0xffffff0c00407947 */ /* 0x000fea000383ffff */
.L_x_207:
[----:B------:R1:W1:Y:S02]  /*17c70*/  SYNCS.PHASECHK.TRANS64.TRYWAIT P0, [R0+URZ+0x7098], R5 ;  /* 0x00709805000075a7 */ /* 0x00026400080011ff */
[----:B-1----:R-:W-:Y:S05]  /*17c80*/  @!P0 NANOSLEEP.SYNCS 0x989680 ;  /* 0x009896800000895d */ /* 0x002fea0003900000 */
[----:B------:R-:W1:Y:S02]  /*17c90*/  @!P0 SYNCS.PHASECHK.TRANS64 P0, [R0+URZ+0x7098], R5 ;  /* 0x00709805000085a7 */ /* 0x000e6400080010ff */
[----:B-1----:R-:W-:Y:S05]  /*17ca0*/  @!P0 BRA `(.L_x_207) ;  /* 0xfffffffc00f08947 */ /* 0x002fea000383ffff */
[----:B------:R-:W-:Y:S05]  /*17cb0*/  BRA `(.L_x_420) ;  /* 0xffffff0c00607947 */ /* 0x000fea000383ffff */
.L_x_209:
[----:B--2---:R2:W1:Y:S02]  /*17cc0*/  SYNCS.PHASECHK.TRANS64.TRYWAIT P0, [R0+URZ+0x70c8], R9 ;  /* 0x0070c809000075a7 */ /* 0x00446400080011ff */
[----:B-1----:R-:W-:Y:S05]  /*17cd0*/  @!P0 NANOSLEEP.SYNCS 0x989680 ;  /* 0x009896800000895d */ /* 0x002fea0003900000 */
[----:B------:R-:W1:Y:S02]  /*17ce0*/  @!P0 SYNCS.PHASECHK.TRANS64 P0, [R0+URZ+0x70c8], R9 ;  /* 0x0070c809000085a7 */ /* 0x000e6400080010ff */
[----:B-1----:R-:W-:Y:S05]  /*17cf0*/  @!P0 BRA `(.L_x_209) ;  /* 0xfffffffc00f08947 */ /* 0x002fea000383ffff */
[----:B------:R-:W-:Y:S05]  /*17d00*/  BRA `(.L_x_421) ;  /* 0xffffff0c006c7947 */ /* 0x000fea000383ffff */
.L_x_219:
[----:B------:R-:W-:-:S07]  /*17d10*/  MOV R0, UR6 ;  /* 0x0000000600007c02 */ /* 0x000fce0008000f00 */
.L_x_422:
[----:B-1----:R1:W2:Y:S02]  /*17d20*/  SYNCS.PHASECHK.TRANS64.TRYWAIT P0, [R0+URZ], R3 ;  /* 0x00000003000075a7 */ /* 0x0022a400080011ff */
[----:B--2---:R-:W-:Y:S05]  /*17d30*/  @!P0 NANOSLEEP.SYNCS 0x989680 ;  /* 0x009896800000895d */ /* 0x004fea0003900000 */
[----:B------:R-:W2:Y:S02]  /*17d40*/  @!P0 SYNCS.PHASECHK.TRANS64 P0, [R0+URZ], R3 ;  /* 0x00000003000085a7 */ /* 0x000ea400080010ff */
[----:B--2---:R-:W-:Y:S05]  /*17d50*/  @!P0 BRA `(.L_x_422) ;  /* 0xfffffffc00f08947 */ /* 0x004fea000383ffff */
[----:B------:R-:W-:Y:S05]  /*17d60*/  BRA `(.L_x_423) ;  /* 0xffffff1800947947 */ /* 0x000fea000383ffff */
.L_x_222:
[----:B------:R-:W-:-:S07]  /*17d70*/  MOV R0, UR5 ;  /* 0x0000000500007c02 */ /* 0x000fce0008000f00 */
.L_x_424:
[----:B-1----:R1:W4:Y:S02]  /*17d80*/  SYNCS.PHASECHK.TRANS64.TRYWAIT P1, [R0+URZ], R3 ;  /* 0x00000003000075a7 */ /* 0x00232400080211ff */
[----:B----4-:R-:W-:Y:S05]  /*17d90*/  @!P1 NANOSLEEP.SYNCS 0x989680 ;  /* 0x009896800000995d */ /* 0x010fea0003900000 */
[----:B------:R-:W4:Y:S02]  /*17da0*/  @!P1 SYNCS.PHASECHK.TRANS64 P1, [R0+URZ], R3 ;  /* 0x00000003000095a7 */ /* 0x000f2400080210ff */
[----:B----4-:R-:W-:Y:S05]  /*17db0*/  @!P1 BRA `(.L_x_424) ;  /* 0xfffffffc00f09947 */ /* 0x010fea000383ffff */
[----:B------:R-:W-:Y:S05]  /*17dc0*/  BRA `(.L_x_425) ;  /* 0xffffff1c001c7947 */ /* 0x000fea000383ffff */
.L_x_229:
[----:B-1----:R-:W-:-:S04]  /*17dd0*/  MOV R4, UR41 ;  /* 0x0000002900047c02 */ /* 0x002fc80008000f00 */
[----:B------:R1:W2:Y:S03]  /*17de0*/  SYNCS.PHASECHK.TRANS64.TRYWAIT P5, [R4+URZ], R3 ;  /* 0x00000003040075a7 */ /* 0x0002a600080a11ff */
[----:B--2---:R-:W-:Y:S05]  /*17df0*/  @!P5 NANOSLEEP.SYNCS 0x989680 ;  /* 0x009896800000d95d */ /* 0x004fea0003900000 */
[----:B------:R-:W2:Y:S02]  /*17e00*/  @!P5 SYNCS.PHASECHK.TRANS64 P5, [R4+URZ], R3 ;  /* 0x000000030400d5a7 */ /* 0x000ea400080a10ff */
[----:B--2---:R-:W-:Y:S05]  /*17e10*/  @!P5 BRA `(.L_x_229) ;  /* 0xfffffffc00ecd947 */ /* 0x004fea000383ffff */
[----:B------:R-:W-:Y:S05]  /*17e20*/  BRA `(.L_x_426) ;  /* 0xffffff2800547947 */ /* 0x000fea000383ffff */
.L_x_234:
[----:B------:R-:W-:-:S07]  /*17e30*/  MOV R5, UR6 ;  /* 0x0000000600057c02 */ /* 0x000fce0008000f00 */
.L_x_427:
[----:B---3--:R3:W4:Y:S02]  /*17e40*/  SYNCS.PHASECHK.TRANS64.TRYWAIT P2, [R5+URZ], R0 ;  /* 0x00000000050075a7 */ /* 0x00872400080411ff */
[----:B----4-:R-:W-:Y:S05]  /*17e50*/  @!P2 NANOSLEEP.SYNCS 0x989680 ;  /* 0x009896800000a95d */ /* 0x010fea0003900000 */
[----:B------:R-:W4:Y:S02]  /*17e60*/  @!P2 SYNCS.PHASECHK.TRANS64 P2, [R5+URZ], R0 ;  /* 0x000000000500a5a7 */ /* 0x000f2400080410ff */
[----:B----4-:R-:W-:Y:S05]  /*17e70*/  @!P2 BRA `(.L_x_427) ;  /* 0xfffffffc00f0a947 */ /* 0x010fea000383ffff */
[----:B------:R-:W-:Y:S05]  /*17e80*/  BRA `(.L_x_428) ;  /* 0xffffff5400ec7947 */ /* 0x000fea000383ffff */
.L_x_239:
[----:B------:R-:W-:-:S07]  /*17e90*/  MOV R3, UR6 ;  /* 0x0000000600037c02 */ /* 0x000fce0008000f00 */
.L_x_429:
[----:B-1----:R1:W2:Y:S02]  /*17ea0*/  SYNCS.PHASECHK.TRANS64.TRYWAIT P1, [R3+URZ], R0 ;  /* 0x00000000030075a7 */ /* 0x0022a400080211ff */
[----:B--2---:R-:W-:Y:S05]  /*17eb0*/  @!P1 NANOSLEEP.SYNCS 0x989680 ;  /* 0x009896800000995d */ /* 0x004fea0003900000 */
[----:B------:R-:W2:Y:S02]  /*17ec0*/  @!P1 SYNCS.PHASECHK.TRANS64 P1, [R3+URZ], R0 ;  /* 0x00000000030095a7 */ /* 0x000ea400080210ff */
[----:B--2---:R-:W-:Y:S05]  /*17ed0*/  @!P1 BRA `(.L_x_429) ;  /* 0xfffffffc00f09947 */ /* 0x004fea000383ffff */
[----:B------:R-:W-:Y:S05]  /*17ee0*/  BRA `(.L_x_430) ;  /* 0xffffff5c004c7947 */ /* 0x000fea000383ffff */
.L_x_244:
[----:B------:R-:W-:-:S07]  /*17ef0*/  MOV R0, UR4 ;  /* 0x0000000400007c02 */ /* 0x000fce0008000f00 */
.L_x_431:
[----:B-1----:R1:W3:Y:S02]  /*17f00*/  SYNCS.PHASECHK.TRANS64.TRYWAIT P1, [R0+URZ], R3 ;  /* 0x00000003000075a7 */ /* 0x0022e400080211ff */
[----:B---3--:R-:W-:Y:S05]  /*17f10*/  @!P1 NANOSLEEP.SYNCS 0x989680 ;  /* 0x009896800000995d */ /* 0x008fea0003900000 */
[----:B------:R-:W3:Y:S02]  /*17f20*/  @!P1 SYNCS.PHASECHK.TRANS64 P1, [R0+URZ], R3 ;  /* 0x00000003000095a7 */ /* 0x000ee400080210ff */
[----:B---3--:R-:W-:Y:S05]  /*17f30*/  @!P1 BRA `(.L_x_431) ;  /* 0xfffffffc00f09947 */ /* 0x008fea000383ffff */
[----:B------:R-:W-:Y:S05]  /*17f40*/  BRA `(.L_x_432) ;  /* 0xffffff6000187947 */ /* 0x000fea000383ffff */
.L_x_251:
[----:B-1----:R-:W-:-:S04]  /*17f50*/  MOV R4, UR41 ;  /* 0x0000002900047c02 */ /* 0x002fc80008000f00 */
[----:B------:R1:W4:Y:S03]  /*17f60*/  SYNCS.PHASECHK.TRANS64.TRYWAIT P5, [R4+URZ], R3 ;  /* 0x00000003040075a7 */ /* 0x00032600080a11ff */
[----:B----4-:R-:W-:Y:S05]  /*17f70*/  @!P5 NANOSLEEP.SYNCS 0x989680 ;  /* 0x009896800000d95d */ /* 0x010fea0003900000 */
[----:B------:R-:W4:Y:S02]  /*17f80*/  @!P5 SYNCS.PHASECHK.TRANS64 P5, [R4+URZ], R3 ;  /* 0x000000030400d5a7 */ /* 0x000f2400080a10ff */
[----:B----4-:R-:W-:Y:S05]  /*17f90*/  @!P5 BRA `(.L_x_251) ;  /* 0xfffffffc00ecd947 */ /* 0x010fea000383ffff */
[----:B------:R-:W-:Y:S05]  /*17fa0*/  BRA `(.L_x_433) ;  /* 0xffffff84005c7947 */ /* 0x000fea000383ffff */
.L_x_256:
[----:B------:R-:W-:-:S07]  /*17fb0*/  MOV R3, UR5 ;  /* 0x0000000500037c02 */ /* 0x000fce0008000f00 */
.L_x_434:
[----:B--2---:R2:W3:Y:S02]  /*17fc0*/  SYNCS.PHASECHK.TRANS64.TRYWAIT P2, [R3+URZ], R0 ;  /* 0x00000000030075a7 */ /* 0x0044e400080411ff */
[----:B---3--:R-:W-:Y:S05]  /*17fd0*/  @!P2 NANOSLEEP.SYNCS 0x989680 ;  /* 0x009896800000a95d */ /* 0x008fea0003900000 */
[----:B------:R-:W3:Y:S02]  /*17fe0*/  @!P2 SYNCS.PHASECHK.TRANS64 P2, [R3+URZ], R0 ;  /* 0x000000000300a5a7 */ /* 0x000ee400080410ff */
[----:B---3--:R-:W-:Y:S05]  /*17ff0*/  @!P2 BRA `(.L_x_434) ;  /* 0xfffffffc00f0a947 */ /* 0x008fea000383ffff */
[----:B------:R-:W-:Y:S05]  /*18000*/  BRA `(.L_x_435) ;  /* 0xffffffb000dc7947 */ /* 0x000fea000383ffff */
.L_x_260:
[----:B------:R-:W-:-:S07]  /*18010*/  MOV R3, UR5 ;  /* 0x0000000500037c02 */ /* 0x000fce0008000f00 */
.L_x_436:
[----:B-1----:R1:W2:Y:S02]  /*18020*/  SYNCS.PHASECHK.TRANS64.TRYWAIT P1, [R3+URZ], R0 ;  /* 0x00000000030075a7 */ /* 0x0022a400080211ff */
[----:B--2---:R-:W-:Y:S05]  /*18030*/  @!P1 NANOSLEEP.SYNCS 0x989680 ;  /* 0x009896800000995d */ /* 0x004fea0003900000 */
[----:B------:R-:W2:Y:S02]  /*18040*/  @!P1 SYNCS.PHASECHK.TRANS64 P1, [R3+URZ], R0 ;  /* 0x00000000030095a7 */ /* 0x000ea400080210ff */
[----:B--2---:R-:W-:Y:S05]  /*18050*/  @!P1 BRA `(.L_x_436) ;  /* 0xfffffffc00f09947 */ /* 0x004fea000383ffff */
[----:B------:R-:W-:Y:S05]  /*18060*/  BRA `(.L_x_437) ;  /* 0xffffffb800347947 */ /* 0x000fea000383ffff */
.L_x_264:
[----:B------:R-:W-:-:S07]  /*18070*/  MOV R0, UR4 ;  /* 0x0000000400007c02 */ /* 0x000fce0008000f00 */
.L_x_438:
[----:B-1----:R1:W4:Y:S02]  /*18080*/  SYNCS.PHASECHK.TRANS64.TRYWAIT P0, [R0+URZ], R3 ;  /* 0x00000003000075a7 */ /* 0x00232400080011ff */
[----:B----4-:R-:W-:Y:S05]  /*18090*/  @!P0 NANOSLEEP.SYNCS 0x989680 ;  /* 0x009896800000895d */ /* 0x010fea0003900000 */
[----:B------:R-:W4:Y:S02]  /*180a0*/  @!P0 SYNCS.PHASECHK.TRANS64 P0, [R0+URZ], R3 ;  /* 0x00000003000085a7 */ /* 0x000f2400080010ff */
[----:B----4-:R-:W-:Y:S05]  /*180b0*/  @!P0 BRA `(.L_x_438) ;  /* 0xfffffffc00f08947 */ /* 0x010fea000383ffff */
[----:B------:R-:W-:Y:S05]  /*180c0*/  BRA `(.L_x_439) ;  /* 0xffffffb800e07947 */ /* 0x000fea000383ffff */
.L_x_270:
[----:B------:R-:W-:-:S07]  /*180d0*/  MOV R3, UR8 ;  /* 0x0000000800037c02 */ /* 0x000fce0008000f00 */
.L_x_440:
[----:B-1----:R1:W2:Y:S02]  /*180e0*/  SYNCS.PHASECHK.TRANS64.TRYWAIT P1, [R3+URZ+0x7010], R6 ;  /* 0x00701006030075a7 */ /* 0x0022a400080211ff */
[----:B--2---:R-:W-:Y:S05]  /*180f0*/  @!P1 NANOSLEEP.SYNCS 0x989680 ;  /* 0x009896800000995d */ /* 0x004fea0003900000 */
[----:B------:R-:W2:Y:S02]  /*18100*/  @!P1 SYNCS.PHASECHK.TRANS64 P1, [R3+URZ+0x7010], R6 ;  /* 0x00701006030095a7 */ /* 0x000ea400080210ff */
[----:B--2---:R-:W-:Y:S05]  /*18110*/  @!P1 BRA `(.L_x_440) ;  /* 0xfffffffc00f09947 */ /* 0x004fea000383ffff */
[----:B------:R-:W-:Y:S05]  /*18120*/  BRA `(.L_x_441) ;  /* 0xffffffc000847947 */ /* 0x000fea000383ffff */
.L_x_276:
[----:B--2---:R-:W-:-:S07]  /*18130*/  MOV R0, UR17 ;  /* 0x0000001100007c02 */ /* 0x004fce0008000f00 */
.L_x_442:
[----:B-1----:R1:W2:Y:S02]  /*18140*/  SYNCS.PHASECHK.TRANS64.TRYWAIT P1, [R0+URZ+0x7038], R5 ;  /* 0x00703805000075a7 */ /* 0x0022a400080211ff */
[----:B--2---:R-:W-:Y:S05]  /*18150*/  @!P1 NANOSLEEP.SYNCS 0x989680 ;  /* 0x009896800000995d */ /* 0x004fea0003900000 */
[----:B------:R-:W2:Y:S02]  /*18160*/  @!P1 SYNCS.PHASECHK.TRANS64 P1, [R0+URZ+0x7038], R5 ;  /* 0x00703805000095a7 */ /* 0x000ea400080210ff */
[----:B--2---:R-:W-:Y:S05]  /*18170*/  @!P1 BRA `(.L_x_442) ;  /* 0xfffffffc00f09947 */ /* 0x004fea000383ffff */
[----:B------:R-:W-:Y:S05]  /*18180*/  BRA `(.L_x_443) ;  /* 0xffffffc000d87947 */ /* 0x000fea000383ffff */
.L_x_282:
[----:B------:R-:W-:-:S07]  /*18190*/  MOV R3, UR8 ;  /* 0x0000000800037c02 */ /* 0x000fce0008000f00 */
.L_x_444:
[----:B-1----:R1:W2:Y:S02]  /*181a0*/  SYNCS.PHASECHK.TRANS64.TRYWAIT P1, [R3+URZ+0x7018], R6 ;  /* 0x00701806030075a7 */ /* 0x0022a400080211ff */
[----:B--2---:R-:W-:Y:S05]  /*181b0*/  @!P1 NANOSLEEP.SYNCS 0x989680 ;  /* 0x009896800000995d */ /* 0x004fea0003900000 */
[----:B------:R-:W2:Y:S02]  /*181c0*/  @!P1 SYNCS.PHASECHK.TRANS64 P1, [R3+URZ+0x7018], R6 ;  /* 0x00701806030095a7 */ /* 0x000ea400080210ff */
[----:B--2---:R-:W-:Y:S05]  /*181d0*/  @!P1 BRA `(.L_x_444) ;  /* 0xfffffffc00f09947 */ /* 0x004fea000383ffff */
[----:B------:R-:W-:Y:S05]  /*181e0*/  BRA `(.L_x_445) ;  /* 0xffffffc400447947 */ /* 0x000fea000383ffff */
.L_x_288:
[----:B--2---:R-:W-:-:S07]  /*181f0*/  MOV R0, UR17 ;  /* 0x0000001100007c02 */ /* 0x004fce0008000f00 */
.L_x_446:
[----:B-1----:R1:W2:Y:S02]  /*18200*/  SYNCS.PHASECHK.TRANS64.TRYWAIT P1, [R0+URZ+0x7038], R3 ;  /* 0x00703803000075a7 */ /* 0x0022a400080211ff */
[----:B--2---:R-:W-:Y:S05]  /*18210*/  @!P1 NANOSLEEP.SYNCS 0x989680 ;  /* 0x009896800000995d */ /* 0x004fea0003900000 */
[----:B------:R-:W2:Y:S02]  /*18220*/  @!P1 SYNCS.PHASECHK.TRANS64 P1, [R0+URZ+0x7038], R3 ;  /* 0x00703803000095a7 */ /* 0x000ea400080210ff */
[----:B--2---:R-:W-:Y:S05]  /*18230*/  @!P1 BRA `(.L_x_446) ;  /* 0xfffffffc00f09947 */ /* 0x004fea000383ffff */
[----:B------:R-:W-:Y:S05]  /*18240*/  BRA `(.L_x_447) ;  /* 0xffffffc400a47947 */ /* 0x000fea000383ffff */
.L_x_294:
[----:B--2---:R-:W-:-:S07]  /*18250*/  MOV R0, UR17 ;  /* 0x0000001100007c02 */ /* 0x004fce0008000f00 */
.L_x_448:
[----:B-1----:R1:W2:Y:S02]  /*18260*/  SYNCS.PHASECHK.TRANS64.TRYWAIT P1, [R0+URZ+0x7038], R3 ;  /* 0x00703803000075a7 */ /* 0x0022a400080211ff */
[----:B--2---:R-:W-:Y:S05]  /*18270*/  @!P1 NANOSLEEP.SYNCS 0x989680 ;  /* 0x009896800000995d */ /* 0x004fea0003900000 */
[----:B------:R-:W2:Y:S02]  /*18280*/  @!P1 SYNCS.PHASECHK.TRANS64 P1, [R0+URZ+0x7038], R3 ;  /* 0x00703803000095a7 */ /* 0x000ea400080210ff */
[----:B--2---:R-:W-:Y:S05]  /*18290*/  @!P1 BRA `(.L_x_448) ;  /* 0xfffffffc00f09947 */ /* 0x004fea000383ffff */
[----:B------:R-:W-:Y:S05]  /*182a0*/  BRA `(.L_x_449) ;  /* 0xffffffc8005c7947 */ /* 0x000fea000383ffff */
.L_x_299:
[----:B------:R-:W-:-:S07]  /*182b0*/  MOV R0, UR17 ;  /* 0x0000001100007c02 */ /* 0x000fce0008000f00 */
.L_x_450:
[----:B-1----:R1:W2:Y:S02]  /*182c0*/  SYNCS.PHASECHK.TRANS64.TRYWAIT P1, [R0+URZ+0x7038], R3 ;  /* 0x00703803000075a7 */ /* 0x0022a400080211ff */
[----:B--2---:R-:W-:Y:S05]  /*182d0*/  @!P1 NANOSLEEP.SYNCS 0x989680 ;  /* 0x009896800000995d */ /* 0x004fea0003900000 */
[----:B------:R-:W2:Y:S02]  /*182e0*/  @!P1 SYNCS.PHASECHK.TRANS64 P1, [R0+URZ+0x7038], R3 ;  /* 0x00703803000095a7 */ /* 0x000ea400080210ff */
[----:B--2---:R-:W-:Y:S05]  /*182f0*/  @!P1 BRA `(.L_x_450) ;  /* 0xfffffffc00f09947 */ /* 0x004fea000383ffff */
[----:B------:R-:W-:Y:S05]  /*18300*/  BRA `(.L_x_451) ;  /* 0xffffffc800d07947 */ /* 0x000fea000383ffff */
.L_x_304:
[----:B------:R-:W-:-:S07]  /*18310*/  MOV R0, UR17 ;  /* 0x0000001100007c02 */ /* 0x000fce0008000f00 */
.L_x_452:
[----:B-1----:R1:W2:Y:S02]  /*18320*/  SYNCS.PHASECHK.TRANS64.TRYWAIT P1, [R0+URZ+0x7038], R3 ;  /* 0x00703803000075a7 */ /* 0x0022a400080211ff */
[----:B--2---:R-:W-:Y:S05]  /*18330*/  @!P1 NANOSLEEP.SYNCS 0x989680 ;  /* 0x009896800000995d */ /* 0x004fea0003900000 */
[----:B------:R-:W2:Y:S02]  /*18340*/  @!P1 SYNCS.PHASECHK.TRANS64 P1, [R0+URZ+0x7038], R3 ;  /* 0x00703803000095a7 */ /* 0x000ea400080210ff */
[----:B--2---:R-:W-:Y:S05]  /*18350*/  @!P1 BRA `(.L_x_452) ;  /* 0xfffffffc00f09947 */ /* 0x004fea000383ffff */
[----:B------:R-:W-:Y:S05]  /*18360*/  BRA `(.L_x_453) ;  /* 0xffffffcc00387947 */ /* 0x000fea000383ffff */
.L_x_309:
[----:B------:R-:W-:-:S07]  /*18370*/  MOV R0, UR17 ;  /* 0x0000001100007c02 */ /* 0x000fce0008000f00 */
.L_x_454:
[----:B-1----:R1:W2:Y:S02]  /*18380*/  SYNCS.PHASECHK.TRANS64.TRYWAIT P1, [R0+URZ+0x7038], R3 ;  /* 0x00703803000075a7 */ /* 0x0022a400080211ff */
[----:B--2---:R-:W-:Y:S05]  /*18390*/  @!P1 NANOSLEEP.SYNCS 0x989680 ;  /* 0x009896800000995d */ /* 0x004fea0003900000 */
[----:B------:R-:W2:Y:S02]  /*183a0*/  @!P1 SYNCS.PHASECHK.TRANS64 P1, [R0+URZ+0x7038], R3 ;  /* 0x00703803000095a7 */ /* 0x000ea400080210ff */
[----:B--2---:R-:W-:Y:S05]  /*183b0*/  @!P1 BRA `(.L_x_454) ;  /* 0xfffffffc00f09947 */ /* 0x004fea000383ffff */
[----:B------:R-:W-:Y:S05]  /*183c0*/  BRA `(.L_x_455) ;  /* 0xffffffcc00a07947 */ /* 0x000fea000383ffff */
.L_x_314:
[----:B------:R-:W-:-:S07]  /*183d0*/  MOV R0, UR17 ;  /* 0x0000001100007c02 */ /* 0x000fce0008000f00 */
.L_x_456:
[----:B-1----:R1:W2:Y:S02]  /*183e0*/  SYNCS.PHASECHK.TRANS64.TRYWAIT P1, [R0+URZ+0x7038], R3 ;  /* 0x00703803000075a7 */ /* 0x0022a400080211ff */
[----:B--2---:R-:W-:Y:S05]  /*183f0*/  @!P1 NANOSLEEP.SYNCS 0x989680 ;  /* 0x009896800000995d */ /* 0x004fea0003900000 */
[----:B------:R-:W2:Y:S02]  /*18400*/  @!P1 SYNCS.PHASECHK.TRANS64 P1, [R0+URZ+0x7038], R3 ;  /* 0x00703803000095a7 */ /* 0x000ea400080210ff */
[----:B--2---:R-:W-:Y:S05]  /*18410*/  @!P1 BRA `(.L_x_456) ;  /* 0xfffffffc00f09947 */ /* 0x004fea000383ffff */
[----:B------:R-:W-:Y:S05]  /*18420*/  BRA `(.L_x_457) ;  /* 0xffffffd000087947 */ /* 0x000fea000383ffff */
.L_x_319:
[----:B------:R-:W-:-:S07]  /*18430*/  MOV R0, UR17 ;  /* 0x0000001100007c02 */ /* 0x000fce0008000f00 */
.L_x_458:
[----:B-1----:R1:W2:Y:S02]  /*18440*/  SYNCS.PHASECHK.TRANS64.TRYWAIT P1, [R0+URZ+0x7038], R3 ;  /* 0x00703803000075a7 */ /* 0x0022a400080211ff */
[----:B--2---:R-:W-:Y:S05]  /*18450*/  @!P1 NANOSLEEP.SYNCS 0x989680 ;  /* 0x009896800000995d */ /* 0x004fea0003900000 */
[----:B------:R-:W2:Y:S02]  /*18460*/  @!P1 SYNCS.PHASECHK.TRANS64 P1, [R0+URZ+0x7038], R3 ;  /* 0x00703803000095a7 */ /* 0x000ea400080210ff */
[----:B--2---:R-:W-:Y:S05]  /*18470*/  @!P1 BRA `(.L_x_458) ;  /* 0xfffffffc00f09947 */ /* 0x004fea000383ffff */
[----:B------:R-:W-:Y:S05]  /*18480*/  BRA `(.L_x_459) ;  /* 0xffffffd000707947 */ /* 0x000fea000383ffff */
.L_x_324:
[----:B------:R-:W-:-:S07]  /*18490*/  MOV R0, UR17 ;  /* 0x0000001100007c02 */ /* 0x000fce0008000f00 */
.L_x_460:
[----:B-1----:R1:W2:Y:S02]  /*184a0*/  SYNCS.PHASECHK.TRANS64.TRYWAIT P1, [R0+URZ+0x7038], R3 ;  /* 0x00703803000075a7 */ /* 0x0022a400080211ff */
[----:B--2---:R-:W-:Y:S05]  /*184b0*/  @!P1 NANOSLEEP.SYNCS 0x989680 ;  /* 0x009896800000995d */ /* 0x004fea0003900000 */
[----:B------:R-:W2:Y:S02]  /*184c0*/  @!P1 SYNCS.PHASECHK.TRANS64 P1, [R0+URZ+0x7038], R3 ;  /* 0x00703803000095a7 */ /* 0x000ea400080210ff */
[----:B--2---:R-:W-:Y:S05]  /*184d0*/  @!P1 BRA `(.L_x_460) ;  /* 0xfffffffc00f09947 */ /* 0x004fea000383ffff */
[----:B------:R-:W-:Y:S05]  /*184e0*/  BRA `(.L_x_461) ;  /* 0xffffffd000d87947 */ /* 0x000fea000383ffff */
.L_x_329:
[----:B------:R-:W-:-:S07]  /*184f0*/  MOV R0, UR17 ;  /* 0x0000001100007c02 */ /* 0x000fce0008000f00 */
.L_x_462:
[----:B-1----:R1:W2:Y:S02]  /*18500*/  SYNCS.PHASECHK.TRANS64.TRYWAIT P1, [R0+URZ+0x7038], R3 ;  /* 0x00703803000075a7 */ /* 0x0022a400080211ff */
[----:B--2---:R-:W-:Y:S05]  /*18510*/  @!P1 NANOSLEEP.SYNCS 0x989680 ;  /* 0x009896800000995d */ /* 0x004fea0003900000 */
[----:B------:R-:W2:Y:S02]  /*18520*/  @!P1 SYNCS.PHASECHK.TRANS64 P1, [R0+URZ+0x7038], R3 ;  /* 0x00703803000095a7 */ /* 0x000ea400080210ff */
[----:B--2---:R-:W-:Y:S05]  /*18530*/  @!P1 BRA `(.L_x_462) ;  /* 0xfffffffc00f09947 */ /* 0x004fea000383ffff */
[----:B------:R-:W-:Y:S05]  /*18540*/  BRA `(.L_x_463) ;  /* 0xffffffd400407947 */ /* 0x000fea000383ffff */
.L_x_335:
[----:B------:R-:W-:-:S07]  /*18550*/  MOV R0, UR17 ;  /* 0x0000001100007c02 */ /* 0x000fce0008000f00 */
.L_x_464:
[----:B-1----:R1:W2:Y:S02]  /*18560*/  SYNCS.PHASECHK.TRANS64.TRYWAIT P1, [R0+URZ+0x7038], R3 ;  /* 0x00703803000075a7 */ /* 0x0022a400080211ff */
[----:B--2---:R-:W-:Y:S05]  /*18570*/  @!P1 NANOSLEEP.SYNCS 0x989680 ;  /* 0x009896800000995d */ /* 0x004fea0003900000 */
[----:B------:R-:W2:Y:S02]  /*18580*/  @!P1 SYNCS.PHASECHK.TRANS64 P1, [R0+URZ+0x7038], R3 ;  /* 0x00703803000095a7 */ /* 0x000ea400080210ff */
[----:B--2---:R-:W-:Y:S05]  /*18590*/  @!P1 BRA `(.L_x_464) ;  /* 0xfffffffc00f09947 */ /* 0x004fea000383ffff */
[----:B------:R-:W-:Y:S05]  /*185a0*/  BRA `(.L_x_465) ;  /* 0xffffffd400c47947 */ /* 0x000fea000383ffff */
.L_x_340:
[----:B------:R-:W-:-:S07]  /*185b0*/  MOV R0, UR17 ;  /* 0x0000001100007c02 */ /* 0x000fce0008000f00 */
.L_x_466:
[----:B-1----:R1:W2:Y:S02]  /*185c0*/  SYNCS.PHASECHK.TRANS64.TRYWAIT P1, [R0+URZ+0x7038], R3 ;  /* 0x00703803000075a7 */ /* 0x0022a400080211ff */
[----:B--2---:R-:W-:Y:S05]  /*185d0*/  @!P1 NANOSLEEP.SYNCS 0x989680 ;  /* 0x009896800000995d */ /* 0x004fea0003900000 */
[----:B------:R-:W2:Y:S02]  /*185e0*/  @!P1 SYNCS.PHASECHK.TRANS64 P1, [R0+URZ+0x7038], R3 ;  /* 0x00703803000095a7 */ /* 0x000ea400080210ff */
[----:B--2---:R-:W-:Y:S05]  /*185f0*/  @!P1 BRA `(.L_x_466) ;  /* 0xfffffffc00f09947 */ /* 0x004fea000383ffff */
[----:B------:R-:W-:Y:S05]  /*18600*/  BRA `(.L_x_467) ;  /* 0xffffffd8002c7947 */ /* 0x000fea000383ffff */
.L_x_345:
[----:B------:R-:W-:-:S07]  /*18610*/  MOV R0, UR17 ;  /* 0x0000001100007c02 */ /* 0x000fce0008000f00 */
.L_x_468:
[----:B-1----:R1:W2:Y:S02]  /*18620*/  SYNCS.PHASECHK.TRANS64.TRYWAIT P1, [R0+URZ+0x7038], R3 ;  /* 0x00703803000075a7 */ /* 0x0022a400080211ff */
[----:B--2---:R-:W-:Y:S05]  /*18630*/  @!P1 NANOSLEEP.SYNCS 0x989680 ;  /* 0x009896800000995d */ /* 0x004fea0003900000 */
[----:B------:R-:W2:Y:S02]  /*18640*/  @!P1 SYNCS.PHASECHK.TRANS64 P1, [R0+URZ+0x7038], R3 ;  /* 0x00703803000095a7 */ /* 0x000ea400080210ff */
[----:B--2---:R-:W-:Y:S05]  /*18650*/  @!P1 BRA `(.L_x_468) ;  /* 0xfffffffc00f09947 */ /* 0x004fea000383ffff */
[----:B------:R-:W-:Y:S05]  /*18660*/  BRA `(.L_x_469) ;  /* 0xffffffd8009c7947 */ /* 0x000fea000383ffff */
.L_x_350:
[----:B------:R-:W-:-:S07]  /*18670*/  MOV R0, UR17 ;  /* 0x0000001100007c02 */ /* 0x000fce0008000f00 */
.L_x_470:
[----:B-1----:R1:W2:Y:S02]  /*18680*/  SYNCS.PHASECHK.TRANS64.TRYWAIT P1, [R0+URZ+0x7038], R3 ;  /* 0x00703803000075a7 */ /* 0x0022a400080211ff */
[----:B--2---:R-:W-:Y:S05]  /*18690*/  @!P1 NANOSLEEP.SYNCS 0x989680 ;  /* 0x009896800000995d */ /* 0x004fea0003900000 */
[----:B------:R-:W2:Y:S02]  /*186a0*/  @!P1 SYNCS.PHASECHK.TRANS64 P1, [R0+URZ+0x7038], R3 ;  /* 0x00703803000095a7 */ /* 0x000ea400080210ff */
[----:B--2---:R-:W-:Y:S05]  /*186b0*/  @!P1 BRA `(.L_x_470) ;  /* 0xfffffffc00f09947 */ /* 0x004fea000383ffff */
[----:B------:R-:W-:Y:S05]  /*186c0*/  BRA `(.L_x_471) ;  /* 0xffffffdc00047947 */ /* 0x000fea000383ffff */
.L_x_355:
[----:B------:R-:W-:-:S07]  /*186d0*/  MOV R0, UR17 ;  /* 0x0000001100007c02 */ /* 0x000fce0008000f00 */
.L_x_472:
[----:B-1----:R1:W2:Y:S02]  /*186e0*/  SYNCS.PHASECHK.TRANS64.TRYWAIT P1, [R0+URZ+0x7038], R3 ;  /* 0x00703803000075a7 */ /* 0x0022a400080211ff */
[----:B--2---:R-:W-:Y:S05]  /*186f0*/  @!P1 NANOSLEEP.SYNCS 0x989680 ;  /* 0x009896800000995d */ /* 0x004fea0003900000 */
[----:B------:R-:W2:Y:S02]  /*18700*/  @!P1 SYNCS.PHASECHK.TRANS64 P1, [R0+URZ+0x7038], R3 ;  /* 0x00703803000095a7 */ /* 0x000ea400080210ff */
[----:B--2---:R-:W-:Y:S05]  /*18710*/  @!P1 BRA `(.L_x_472) ;  /* 0xfffffffc00f09947 */ /* 0x004fea000383ffff */
[----:B------:R-:W-:Y:S05]  /*18720*/  BRA `(.L_x_473) ;  /* 0xffffffdc00787947 */ /* 0x000fea000383ffff */
.L_x_360:
[----:B------:R-:W-:-:S07]  /*18730*/  MOV R0, UR9 ;  /* 0x0000000900007c02 */ /* 0x000fce0008000f00 */
.L_x_474:
[----:B-1----:R1:W2:Y:S02]  /*18740*/  SYNCS.PHASECHK.TRANS64.TRYWAIT P1, [R0+URZ+0x7038], R3 ;  /* 0x00703803000075a7 */ /* 0x0022a400080211ff */
[----:B--2---:R-:W-:Y:S05]  /*18750*/  @!P1 NANOSLEEP.SYNCS 0x989680 ;  /* 0x009896800000995d */ /* 0x004fea0003900000 */
[----:B------:R-:W2:Y:S02]  /*18760*/  @!P1 SYNCS.PHASECHK.TRANS64 P1, [R0+URZ+0x7038], R3 ;  /* 0x00703803000095a7 */ /* 0x000ea400080210ff */
[----:B--2---:R-:W-:Y:S05]  /*18770*/  @!P1 BRA `(.L_x_474) ;  /* 0xfffffffc00f09947 */ /* 0x004fea000383ffff */
[----:B------:R-:W-:Y:S05]  /*18780*/  BRA `(.L_x_475) ;  /* 0xffffffdc00e07947 */ /* 0x000fea000383ffff */
.L_x_367:
[----:B------:R-:W-:-:S07]  /*18790*/  MOV R0, UR17 ;  /* 0x0000001100007c02 */ /* 0x000fce0008000f00 */
.L_x_476:
[----:B-1----:R1:W4:Y:S02]  /*187a0*/  SYNCS.PHASECHK.TRANS64.TRYWAIT P0, [R0+URZ+0x70b0], R3 ;  /* 0x0070b003000075a7 */ /* 0x00232400080011ff */
[----:B----4-:R-:W-:Y:S05]  /*187b0*/  @!P0 NANOSLEEP.SYNCS 0x989680 ;  /* 0x009896800000895d */ /* 0x010fea0003900000 */
[----:B------:R-:W4:Y:S02]  /*187c0*/  @!P0 SYNCS.PHASECHK.TRANS64 P0, [R0+URZ+0x70b0], R3 ;  /* 0x0070b003000085a7 */ /* 0x000f2400080010ff */
[----:B----4-:R-:W-:Y:S05]  /*187d0*/  @!P0 BRA `(.L_x_476) ;  /* 0xfffffffc00f08947 */ /* 0x010fea000383ffff */
[----:B------:R-:W-:Y:S05]  /*187e0*/  BRA `(.L_x_477) ;  /* 0xffffffe400707947 */ /* 0x000fea000383ffff */
.L_x_369:
[----:B-1----:R-:W-:-:S07]  /*187f0*/  MOV R0, UR17 ;  /* 0x0000001100007c02 */ /* 0x002fce0008000f00 */
.L_x_478:
[----:B-1----:R1:W4:Y:S02]  /*18800*/  SYNCS.PHASECHK.TRANS64.TRYWAIT P0, [R0+URZ+0x70b8], R3 ;  /* 0x0070b803000075a7 */ /* 0x00232400080011ff */
[----:B----4-:R-:W-:Y:S05]  /*18810*/  @!P0 NANOSLEEP.SYNCS 0x989680 ;  /* 0x009896800000895d */ /* 0x010fea0003900000 */
[----:B------:R-:W4:Y:S02]  /*18820*/  @!P0 SYNCS.PHASECHK.TRANS64 P0, [R0+URZ+0x70b8], R3 ;  /* 0x0070b803000085a7 */ /* 0x000f2400080010ff */
[----:B----4-:R-:W-:Y:S05]  /*18830*/  @!P0 BRA `(.L_x_478) ;  /* 0xfffffffc00f08947 */ /* 0x010fea000383ffff */
[----:B------:R-:W-:Y:S05]  /*18840*/  BRA `(.L_x_479) ;  /* 0xffffffe400807947 */ /* 0x000fea000383ffff */
        .weak           $__internal_0_$__cuda_sm10x_tcgen05_guardrail_trap_col_being_dealloced_not_returned_by_alloc
        .type           $__internal_0_$__cuda_sm10x_tcgen05_guardrail_trap_col_being_dealloced_not_returned_by_alloc,@function
        .size           $__internal_0_$__cuda_sm10x_tcgen05_guardrail_trap_col_being_dealloced_not_returned_by_alloc,($__internal_1_$__cuda_sm10x_tcgen05_guardrail_trap_phase_invalid_during_alloc - $__internal_0_$__cuda_sm10x_tcgen05_guardrail_trap_col_being_dealloced_not_returned_by_alloc)
$__internal_0_$__cuda_sm10x_tcgen05_guardrail_trap_col_being_dealloced_not_returned_by_alloc:
[----:B------:R-:W-:Y:S05]  /*18850*/  BPT.TRAP 0x1 ;  /* 0x000000040000795c */ /* 0x000fea0000300000 */
[----:B------:R-:W-:-:S04]  /*18860*/  MOV R3, 0x0 ;  /* 0x0000000000037802 */ /* 0x000fc80000000f00 */
[----:B------:R-:W-:Y:S05]  /*18870*/  RET.REL.NODEC R2 `(_ZN7cutlass13device_kernelINS_4fmha6kernel36Sm100FmhaFwdKernelTmaWarpspecializedIN4cute5tupleIJiiiNS5_IJNS5_IJiiEEEiEEEEEENS1_10collective38Sm100FmhaFwdMainloopTmaWarpspecializedINS_10bfloat16_tEffNS5_IJNS4_1CILi256EEENSC_ILi128EEENSC_ILi16EEEEEENS5_IJiNSC_ILi1EEES7_EEENS5_IJiSH_NS5_IJNS5_IJNSC_ILi0EEEiEEEiEEEEEESM_NS9_12ResidualMaskENS5_IJNSC_ILi2EEESH_SH_EEENSC_ILb0EEEEENS9_38Sm100FmhaFwdEpilogueTmaWarpspecializedINS_6half_tEfNS5_IJSE_SF_SE_EEESI_NS5_IJSH_S7_EEESQ_EENS2_23PersistentTileSchedulerENS2_41Sm100FmhaCtxKernelWarpspecializedScheduleEEEEEvNT_6ParamsE) ;  /* 0xfffffe7402e07950 */ /* 0x000fea0003c3ffff */
        .weak           $__internal_1_$__cuda_sm10x_tcgen05_guardrail_trap_phase_invalid_during_alloc
        .type           $__internal_1_$__cuda_sm10x_tcgen05_guardrail_trap_phase_invalid_during_alloc,@function
        .size           $__internal_1_$__cuda_sm10x_tcgen05_guardrail_trap_phase_invalid_during_alloc,($__internal_2_$__cuda_sm10x_tcgen05_guardrail_trap_unallocated_columns_being_dealloced - $__internal_1_$__cuda_sm10x_tcgen05_guardrail_trap_phase_invalid_during_alloc)
$__internal_1_$__cuda_sm10x_tcgen05_guardrail_trap_phase_invalid_during_alloc:
[----:B------:R-:W-:Y:S05]  /*18880*/  BPT.TRAP 0x1 ;  /* 0x000000040000795c */ /* 0x000fea0000300000 */
[----:B------:R-:W-:-:S04]  /*18890*/  HFMA2 R3, -RZ, RZ, 0, 0 ;  /* 0x00000000ff037431 */ /* 0x000fc800000001ff */
[----:B------:R-:W-:Y:S05]  /*188a0*/  RET.REL.NODEC R2 `(_ZN7cutlass13device_kernelINS_4fmha6kernel36Sm100FmhaFwdKernelTmaWarpspecializedIN4cute5tupleIJiiiNS5_IJNS5_IJiiEEEiEEEEEENS1_10collective38Sm100FmhaFwdMainloopTmaWarpspecializedINS_10bfloat16_tEffNS5_IJNS4_1CILi256EEENSC_ILi128EEENSC_ILi16EEEEEENS5_IJiNSC_ILi1EEES7_EEENS5_IJiSH_NS5_IJNS5_IJNSC_ILi0EEEiEEEiEEEEEESM_NS9_12ResidualMaskENS5_IJNSC_ILi2EEESH_SH_EEENSC_ILb0EEEEENS9_38Sm100FmhaFwdEpilogueTmaWarpspecializedINS_6half_tEfNS5_IJSE_SF_SE_EEESI_NS5_IJSH_S7_EEESQ_EENS2_23PersistentTileSchedulerENS2_41Sm100FmhaCtxKernelWarpspecializedScheduleEEEEEvNT_6ParamsE) ;  /* 0xfffffe7402d47950 */ /* 0x000fea0003c3ffff */
        .weak           $__internal_2_$__cuda_sm10x_tcgen05_guardrail_trap_unallocated_columns_being_dealloced
        .type           $__internal_2_$__cuda_sm10x_tcgen05_guardrail_trap_unallocated_columns_being_dealloced,@function
        .size           $__internal_2_$__cuda_sm10x_tcgen05_guardrail_trap_unallocated_columns_being_dealloced,($__internal_3_$__cuda_sm3x_div_rn_noftz_f32_slowpath - $__internal_2_$__cuda_sm10x_tcgen05_guardrail_trap_unallocated_columns_being_dealloced)
$__internal_2_$__cuda_sm10x_tcgen05_guardrail_trap_unallocated_columns_being_dealloced:
[----:B------:R-:W-:Y:S05]  /*188b0*/  BPT.TRAP 0x1 ;  /* 0x000000040000795c */ /* 0x000fea0000300000 */
[----:B------:R-:W-:-:S04]  /*188c0*/  MOV R3, 0x0 ;  /* 0x0000000000037802 */ /* 0x000fc80000000f00 */
[----:B------:R-:W-:Y:S05]  /*188d0*/  RET.REL.NODEC R2 `(_ZN7cutlass13device_kernelINS_4fmha6kernel36Sm100FmhaFwdKernelTmaWarpspecializedIN4cute5tupleIJiiiNS5_IJNS5_IJiiEEEiEEEEEENS1_10collective38Sm100FmhaFwdMainloopTmaWarpspecializedINS_10bfloat16_tEffNS5_IJNS4_1CILi256EEENSC_ILi128EEENSC_ILi16EEEEEENS5_IJiNSC_ILi1EEES7_EEENS5_IJiSH_NS5_IJNS5_IJNSC_ILi0EEEiEEEiEEEEEESM_NS9_12ResidualMaskENS5_IJNSC_ILi2EEESH_SH_EEENSC_ILb0EEEEENS9_38Sm100FmhaFwdEpilogueTmaWarpspecializedINS_6half_tEfNS5_IJSE_SF_SE_EEESI_NS5_IJSH_S7_EEESQ_EENS2_23PersistentTileSchedulerENS2_41Sm100FmhaCtxKernelWarpspecializedScheduleEEEEEvNT_6ParamsE) ;  /* 0xfffffe7402c87950 */ /* 0x000fea0003c3ffff */
        .weak           $__internal_3_$__cuda_sm3x_div_rn_noftz_f32_slowpath
        .type           $__internal_3_$__cuda_sm3x_div_rn_noftz_f32_slowpath,@function
        .size           $__internal_3_$__cuda_sm3x_div_rn_noftz_f32_slowpath,(.L_x_496 - $__internal_3_$__cuda_sm3x_div_rn_noftz_f32_slowpath)
$__internal_3_$__cuda_sm3x_div_rn_noftz_f32_slowpath:
[--C-:B------:R-:W-:Y:S01]  /*188e0*/  SHF.R.U32.HI R5, RZ, 0x17, R2.reuse ;  /* 0x00000017ff057819 */ /* 0x100fe20000011602 */
[----:B------:R-:W-:Y:S01]  /*188f0*/  BSSY.RECONVERGENT B1, `(.L_x_480) ;  /* 0x0000065000017945 */ /* 0x000fe20003800200 */
[--C-:B------:R-:W-:Y:S01]  /*18900*/  SHF.R.U32.HI R50, RZ, 0x17, R39.reuse ;  /* 0x00000017ff327819 */ /* 0x100fe20000011627 */
[----:B------:R-:W-:Y:S01]  /*18910*/  IMAD.MOV.U32 R43, RZ, RZ, R39 ;  /* 0x000000ffff2b7224 */ /* 0x000fe200078e0027 */
[----:B------:R-:W-:Y:S01]  /*18920*/  LOP3.LUT R5, R5, 0xff, RZ, 0xc0, !PT ;  /* 0x000000ff05057812 */ /* 0x000fe200078ec0ff */
[----:B------:R-:W-:Y:S01]  /*18930*/  IMAD.MOV.U32 R48, RZ, RZ, R2 ;  /* 0x000000ffff307224 */ /* 0x000fe200078e0002 */
[----:B------:R-:W-:-:S03]  /*18940*/  LOP3.LUT R50, R50, 0xff, RZ, 0xc0, !PT ;  /* 0x000000ff32327812 */ /* 0x000fc600078ec0ff */
[----:B------:R-:W-:Y:S02]  /*18950*/  VIADD R4, R5, 0xffffffff ;  /* 0xffffffff05047836 */ /* 0x000fe40000000000 */
[----:B------:R-:W-:-:S03]  /*18960*/  VIADD R25, R50, 0xffffffff ;  /* 0xffffffff32197836 */ /* 0x000fc60000000000 */
[----:B------:R-:W-:-:S04]  /*18970*/  ISETP.GT.U32.AND P0, PT, R4, 0xfd, PT ;  /* 0x000000fd0400780c */ /* 0x000fc80003f04070 */
[----:B------:R-:W-:-:S13]  /*18980*/  ISETP.GT.U32.OR P0, PT, R25, 0xfd, P0 ;  /* 0x000000fd1900780c */ /* 0x000fda0000704470 */
[----:B------:R-:W-:Y:S01]  /*18990*/  @!P0 IMAD.MOV.U32 R51, RZ, RZ, RZ ;  /* 0x000000ffff338224 */ /* 0x000fe200078e00ff */
[----:B------:R-:W-:Y:S06]  /*189a0*/  @!P0 BRA `(.L_x_481) ;  /* 0x00000000005c8947 */ /* 0x000fec0003800000 */
[----:B------:R-:W-:Y:S02]  /*189b0*/  FSETP.GTU.FTZ.AND P1, PT, |R39|, +INF , PT ;  /* 0x7f8000002700780b */ /* 0x000fe40003f3c200 */
[----:B------:R-:W-:-:S04]  /*189c0*/  FSETP.GTU.FTZ.AND P0, PT, |R2|, +INF , PT ;  /* 0x7f8000000200780b */ /* 0x000fc80003f1c200 */
[----:B------:R-:W-:-:S13]  /*189d0*/  PLOP3.LUT P0, PT, P1, P0, PT, 0xf8, 0x8f ;  /* 0x00000000008f781c */ /* 0x000fda0000f01f70 */
[----:B------:R-:W-:Y:S05]  /*189e0*/  @P0 BRA `(.L_x_482) ;  /* 0x0000000400500947 */ /* 0x000fea0003800000 */
[----:B------:R-:W-:-:S13]  /*189f0*/  LOP3.LUT P0, RZ, R48, 0x7fffffff, R43, 0xc8, !PT ;  /* 0x7fffffff30ff7812 */ /* 0x000fda000780c82b */
[----:B------:R-:W-:Y:S05]  /*18a00*/  @!P0 BRA `(.L_x_483) ;  /* 0x0000000400408947 */ /* 0x000fea0003800000 */
[C---:B------:R-:W-:Y:S02]  /*18a10*/  FSETP.NEU.FTZ.AND P0, PT, |R39|.reuse, +INF , PT ;  /* 0x7f8000002700780b */ /* 0x040fe40003f1d200 */
[----:B------:R-:W-:Y:S02]  /*18a20*/  FSETP.NEU.FTZ.AND P1, PT, |R2|, +INF , PT ;  /* 0x7f8000000200780b */ /* 0x000fe40003f3d200 */
[----:B------:R-:W-:-:S11]  /*18a30*/  FSETP.NEU.FTZ.AND P2, PT, |R39|, +INF , PT ;  /* 0x7f8000002700780b */ /* 0x000fd60003f5d200 */
[----:B------:R-:W-:Y:S05]  /*18a40*/  @!P1 BRA !P0, `(.L_x_483) ;  /* 0x0000000400309947 */ /* 0x000fea0004000000 */
[----:B------:R-:W-:-:S04]  /*18a50*/  LOP3.LUT P0, RZ, R43, 0x7fffffff, RZ, 0xc0, !PT ;  /* 0x7fffffff2bff7812 */ /* 0x000fc8000780c0ff */
[----:B------:R-:W-:-:S13]  /*18a60*/  PLOP3.LUT P0, PT, P1, P0, PT, 0x2f, 0xf2 ;  /* 0x0000000000f2781c */ /* 0x000fda0000f00577 */
[----:B------:R-:W-:Y:S05]  /*18a70*/  @P0 BRA `(.L_x_484) ;  /* 0x00000004001c0947 */ /* 0x000fea0003800000 */
[----:B------:R-:W-:-:S04]  /*18a80*/  LOP3.LUT P0, RZ, R48, 0x7fffffff, RZ, 0xc0, !PT ;  /* 0x7fffffff30ff7812 */ /* 0x000fc8000780c0ff */
[----:B------:R-:W-:-:S13]  /*18a90*/  PLOP3.LUT P0, PT, P2, P0, PT, 0x2f, 0xf2 ;  /* 0x0000000000f2781c */ /* 0x000fda0001700577 */
[----:B------:R-:W-:Y:S05]  /*18aa0*/  @P0 BRA `(.L_x_485) ;  /* 0x0000000400040947 */ /* 0x000fea0003800000 */
[----:B------:R-:W-:Y:S02]  /*18ab0*/  ISETP.GE.AND P1, PT, R25, RZ, PT ;  /* 0x000000ff1900720c */ /* 0x000fe40003f26270 */
[----:B------:R-:W-:-:S11]  /*18ac0*/  ISETP.GE.AND P0, PT, R4, RZ, PT ;  /* 0x000000ff0400720c */ /* 0x000fd60003f06270 */
[----:B------:R-:W-:Y:S01]  /*18ad0*/  @P1 MOV R51, RZ ;  /* 0x000000ff00331202 */ /* 0x000fe20000000f00 */
[----:B------:R-:W-:Y:S01]  /*18ae0*/  @!P1 FFMA R43, R39, 1.84467440737095516160e+19, RZ ;  /* 0x5f800000272b9823 */ /* 0x000fe200000000ff */
[----:B------:R-:W-:Y:S01]  /*18af0*/  @!P1 MOV R51, 0xffffffc0 ;  /* 0xffffffc000339802 */ /* 0x000fe20000000f00 */
[----:B------:R-:W-:-:S03]  /*18b00*/  @!P0 FFMA R48, R2, 1.84467440737095516160e+19, RZ ;  /* 0x5f80000002308823 */ /* 0x000fc600000000ff */
[----:B------:R-:W-:-:S07]  /*18b10*/  @!P0 IADD3 R51, PT, PT, R51, 0x40, RZ ;  /* 0x0000004033338810 */ /* 0x000fce0007ffe0ff */
.L_x_481:
[----:B------:R-:W-:Y:S01]  /*18b20*/  LEA R25, R5, 0xc0800000, 0x17 ;  /* 0xc080000005197811 */ /* 0x000fe200078eb8ff */
[----:B------:R-:W-:Y:S01]  /*18b30*/  BSSY.RECONVERGENT B0, `(.L_x_486) ;  /* 0x0000036000007945 */ /* 0x000fe20003800200 */
[----:B------:R-:W-:Y:S02]  /*18b40*/  IADD3 R50, PT, PT, R50, -0x7f, RZ ;  /* 0xffffff8132327810 */ /* 0x000fe40007ffe0ff */
[----:B------:R-:W-:-:S03]  /*18b50*/  IADD3 R52, PT, PT, -R25, R48, RZ ;  /* 0x0000003019347210 */ /* 0x000fc60007ffe1ff */
[----:B------:R-:W-:Y:S01]  /*18b60*/  IMAD R49, R50, -0x800000, R43 ;  /* 0xff80000032317824 */ /* 0x000fe200078e022b */
[----:B------:R-:W1:Y:S01]  /*18b70*/  MUFU.RCP R25, R52 ;  /* 0x0000003400197308 */ /* 0x000e620000001000 */
[----:B------:R-:W-:Y:S01]  /*18b80*/  FADD.FTZ R48, -R52, -RZ ;  /* 0x800000ff34307221 */ /* 0x000fe20000010100 */
[----:B------:R-:W-:-:S04]  /*18b90*/  IADD3 R50, PT, PT, R50, 0x7f, -R5 ;  /* 0x0000007f32327810 */ /* 0x000fc80007ffe805 */
[----:B------:R-:W-:Y:S01]  /*18ba0*/  IADD3 R50, PT, PT, R50, R51, RZ ;  /* 0x0000003332327210 */ /* 0x000fe20007ffe0ff */
[----:B-1----:R-:W-:-:S04]  /*18bb0*/  FFMA R4, R25, R48, 1 ;  /* 0x3f80000019047423 */ /* 0x002fc80000000030 */
[----:B------:R-:W-:-:S04]  /*18bc0*/  FFMA R4, R25, R4, R25 ;  /* 0x0000000419047223 */ /* 0x000fc80000000019 */
[----:B------:R-:W-:-:S04]  /*18bd0*/  FFMA R43, R49, R4, RZ ;  /* 0x00000004312b7223 */ /* 0x000fc800000000ff */
[----:B------:R-:W-:-:S04]  /*18be0*/  FFMA R25, R48, R43, R49 ;  /* 0x0000002b30197223 */ /* 0x000fc80000000031 */
[----:B------:R-:W-:-:S04]  /*18bf0*/  FFMA R25, R4, R25, R43 ;  /* 0x0000001904197223 */ /* 0x000fc8000000002b */
[----:B------:R-:W-:-:S04]  /*18c00*/  FFMA R48, R48, R25, R49 ;  /* 0x0000001930307223 */ /* 0x000fc80000000031 */
[----:B------:R-:W-:-:S05]  /*18c10*/  FFMA R43, R4, R48, R25 ;  /* 0x00000030042b7223 */ /* 0x000fca0000000019 */
[----:B------:R-:W-:-:S04]  /*18c20*/  SHF.R.U32.HI R5, RZ, 0x17, R43 ;  /* 0x00000017ff057819 */ /* 0x000fc8000001162b */
[----:B------:R-:W-:-:S04]  /*18c30*/  LOP3.LUT R5, R5, 0xff, RZ, 0xc0, !PT ;  /* 0x000000ff05057812 */ /* 0x000fc800078ec0ff */
[----:B------:R-:W-:-:S04]  /*18c40*/  IADD3 R5, PT, PT, R5, R50, RZ ;  /* 0x0000003205057210 */ /* 0x000fc80007ffe0ff */
[----:B------:R-:W-:-:S04]  /*18c50*/  IADD3 R49, PT, PT, R5, -0x1, RZ ;  /* 0xffffffff05317810 */ /* 0x000fc80007ffe0ff */
[----:B------:R-:W-:-:S13]  /*18c60*/  ISETP.GE.U32.AND P0, PT, R49, 0xfe, PT ;  /* 0x000000fe3100780c */ /* 0x000fda0003f06070 */
[----:B------:R-:W-:Y:S05]  /*18c70*/  @!P0 BRA `(.L_x_487) ;  /* 0x0000000000808947 */ /* 0x000fea0003800000 */
[----:B------:R-:W-:-:S13]  /*18c80*/  ISETP.GT.AND P0, PT, R5, 0xfe, PT ;  /* 0x000000fe0500780c */ /* 0x000fda0003f04270 */
[----:B------:R-:W-:Y:S05]  /*18c90*/  @P0 BRA `(.L_x_488) ;  /* 0x00000000006c0947 */ /* 0x000fea0003800000 */
[----:B------:R-:W-:-:S13]  /*18ca0*/  ISETP.GE.AND P0, PT, R5, 0x1, PT ;  /* 0x000000010500780c */ /* 0x000fda0003f06270 */
[----:B------:R-:W-:Y:S05]  /*18cb0*/  @P0 BRA `(.L_x_489) ;  /* 0x0000000000740947 */ /* 0x000fea0003800000 */
[----:B------:R-:W-:Y:S02]  /*18cc0*/  ISETP.GE.AND P0, PT, R5, -0x18, PT ;  /* 0xffffffe80500780c */ /* 0x000fe40003f06270 */
[----:B------:R-:W-:-:S11]  /*18cd0*/  LOP3.LUT R43, R43, 0x80000000, RZ, 0xc0, !PT ;  /* 0x800000002b2b7812 */ /* 0x000fd600078ec0ff */
[----:B------:R-:W-:Y:S05]  /*18ce0*/  @!P0 BRA `(.L_x_489) ;  /* 0x0000000000688947 */ /* 0x000fea0003800000 */
[CCC-:B------:R-:W-:Y:S01]  /*18cf0*/  FFMA.RZ R49, R4.reuse, R48.reuse, R25.reuse ;  /* 0x0000003004317223 */ /* 0x1c0fe2000000c019 */
[CCC-:B------:R-:W-:Y:S01]  /*18d00*/  FFMA.RP R50, R4.reuse, R48.reuse, R25.reuse ;  /* 0x0000003004327223 */ /* 0x1c0fe20000008019 */
[----:B------:R-:W-:Y:S01]  /*18d10*/  FFMA.RM R25, R4, R48, R25 ;  /* 0x0000003004197223 */ /* 0x000fe20000004019 */
[C---:B------:R-:W-:Y:S01]  /*18d20*/  VIADD R4, R5.reuse, 0x20 ;  /* 0x0000002005047836 */ /* 0x040fe20000000000 */
[----:B------:R-:W-:Y:S02]  /*18d30*/  ISETP.NE.AND P0, PT, R5, RZ, PT ;  /* 0x000000ff0500720c */ /* 0x000fe40003f05270 */
[----:B------:R-:W-:Y:S02]  /*18d40*/  LOP3.LUT R49, R49, 0x7fffff, RZ, 0xc0, !PT ;  /* 0x007fffff31317812 */ /* 0x000fe400078ec0ff */
[----:B------:R-:W-:Y:S01]  /*18d50*/  ISETP.NE.AND P1, PT, R5, RZ, PT ;  /* 0x000000ff0500720c */ /* 0x000fe20003f25270 */
[----:B------:R-:W-:Y:S01]  /*18d60*/  IMAD.MOV R5, RZ, RZ, -R5 ;  /* 0x000000ffff057224 */ /* 0x000fe200078e0a05 */
[----:B------:R-:W-:-:S02]  /*18d70*/  LOP3.LUT R49, R49, 0x800000, RZ, 0xfc, !PT ;  /* 0x0080000031317812 */ /* 0x000fc400078efcff */
[----:B------:R-:W-:Y:S02]  /*18d80*/  FSETP.NEU.FTZ.AND P2, PT, R50, R25, PT ;  /* 0x000000193200720b */ /* 0x000fe40003f5d000 */
[----:B------:R-:W-:Y:S02]  /*18d90*/  SHF.L.U32 R4, R49, R4, RZ ;  /* 0x0000000431047219 */ /* 0x000fe400000006ff */
[----:B------:R-:W-:Y:S02]  /*18da0*/  SEL R48, R5, RZ, P0 ;  /* 0x000000ff05307207 */ /* 0x000fe40000000000 */
[----:B------:R-:W-:Y:S02]  /*18db0*/  ISETP.NE.AND P1, PT, R4, RZ, P1 ;  /* 0x000000ff0400720c */ /* 0x000fe40000f25270 */
[----:B------:R-:W-:Y:S02]  /*18dc0*/  SHF.R.U32.HI R49, RZ, R48, R49 ;  /* 0x00000030ff317219 */ /* 0x000fe40000011631 */
[----:B------:R-:W-:-:S02]  /*18dd0*/  PLOP3.LUT P1, PT, P2, P1, PT, 0xf8, 0x8f ;  /* 0x00000000008f781c */ /* 0x000fc40001723f70 */
[----:B------:R-:W-:Y:S02]  /*18de0*/  SHF.R.U32.HI R5, RZ, 0x1, R49 ;  /* 0x00000001ff057819 */ /* 0x000fe40000011631 */
[----:B------:R-:W-:-:S04]  /*18df0*/  SEL R4, RZ, 0x1, !P1 ;  /* 0x00000001ff047807 */ /* 0x000fc80004800000 */
[----:B------:R-:W-:-:S04]  /*18e00*/  LOP3.LUT R4, R4, 0x1, R5, 0xf8, !PT ;  /* 0x0000000104047812 */ /* 0x000fc800078ef805 */
[----:B------:R-:W-:-:S05]  /*18e10*/  LOP3.LUT R4, R4, R49, RZ, 0xc0, !PT ;  /* 0x0000003104047212 */ /* 0x000fca00078ec0ff */
[----:B------:R-:W-:-:S05]  /*18e20*/  IMAD.IADD R4, R5, 0x1, R4 ;  /* 0x0000000105047824 */ /* 0x000fca00078e0204 */
[----:B------:R-:W-:Y:S01]  /*18e30*/  LOP3.LUT R43, R4, R43, RZ, 0xfc, !PT ;  /* 0x0000002b042b7212 */ /* 0x000fe200078efcff */
[----:B------:R-:W-:Y:S05]  /*18e40*/  BRA `(.L_x_489) ;  /* 0x0000000000107947 */ /* 0x000fea0003800000 */
.L_x_488:
[----:B------:R-:W-:-:S04]  /*18e50*/  LOP3.LUT R43, R43, 0x80000000, RZ, 0xc0, !PT ;  /* 0x800000002b2b7812 */ /* 0x000fc800078ec0ff */
[----:B------:R-:W-:Y:S01]  /*18e60*/  LOP3.LUT R43, R43, 0x7f800000, RZ, 0xfc, !PT ;  /* 0x7f8000002b2b7812 */ /* 0x000fe200078efcff */
[----:B------:R-:W-:Y:S05]  /*18e70*/  BRA `(.L_x_489) ;  /* 0x0000000000047947 */ /* 0x000fea0003800000 */
.L_x_487:
[----:B------:R-:W-:Y:S02]  /*18e80*/  LEA R43, R50, R43, 0x17 ;  /* 0x0000002b322b7211 */ /* 0x000fe400078eb8ff */
.L_x_489:
[----:B------:R-:W-:Y:S05]  /*18e90*/  BSYNC.RECONVERGENT B0 ;  /* 0x0000000000007941 */ /* 0x000fea0003800200 */
.L_x_486:
[----:B------:R-:W-:Y:S01]  /*18ea0*/  MOV R4, R43 ;  /* 0x0000002b00047202 */ /* 0x000fe20000000f00 */
[----:B------:R-:W-:Y:S05]  /*18eb0*/  BRA `(.L_x_490) ;  /* 0x0000000000207947 */ /* 0x000fea0003800000 */
.L_x_485:
[----:B------:R-:W-:-:S04]  /*18ec0*/  LOP3.LUT R48, R48, 0x80000000, R43, 0x48, !PT ;  /* 0x8000000030307812 */ /* 0x000fc800078e482b */
[----:B------:R-:W-:Y:S01]  /*18ed0*/  LOP3.LUT R4, R48, 0x7f800000, RZ, 0xfc, !PT ;  /* 0x7f80000030047812 */ /* 0x000fe200078efcff */
[----:B------:R-:W-:Y:S05]  /*18ee0*/  BRA `(.L_x_490) ;  /* 0x0000000000147947 */ /* 0x000fea0003800000 */
.L_x_484:
[----:B------:R-:W-:Y:S01]  /*18ef0*/  LOP3.LUT R4, R48, 0x80000000, R43, 0x48, !PT ;  /* 0x8000000030047812 */ /* 0x000fe200078e482b */
[----:B------:R-:W-:Y:S05]  /*18f00*/  BRA `(.L_x_490) ;  /* 0x00000000000c7947 */ /* 0x000fea0003800000 */
.L_x_483:
[----:B------:R-:W1:Y:S01]  /*18f10*/  MUFU.RSQ R4, -QNAN ;  /* 0xffc0000000047908 */ /* 0x000e620000001400 */
[----:B------:R-:W-:Y:S05]  /*18f20*/  BRA `(.L_x_490) ;  /* 0x0000000000047947 */ /* 0x000fea0003800000 */
.L_x_482:
[----:B------:R-:W-:-:S07]  /*18f30*/  FADD.FTZ R4, R39, R2 ;  /* 0x0000000227047221 */ /* 0x000fce0000010000 */
.L_x_490:
[----:B------:R-:W-:Y:S05]  /*18f40*/  BSYNC.RECONVERGENT B1 ;  /* 0x0000000000017941 */ /* 0x000fea0003800200 */
.L_x_480:
[----:B------:R-:W-:-:S04]  /*18f50*/  HFMA2 R25, -RZ, RZ, 0, 0 ;  /* 0x00000000ff197431 */ /* 0x000fc800000001ff */
[----:B-1----:R-:W-:Y:S05]  /*18f60*/  RET.REL.NODEC R24 `(_ZN7cutlass13device_kernelINS_4fmha6kernel36Sm100FmhaFwdKernelTmaWarpspecializedIN4cute5tupleIJiiiNS5_IJNS5_IJiiEEEiEEEEEENS1_10collective38Sm100FmhaFwdMainloopTmaWarpspecializedINS_10bfloat16_tEffNS5_IJNS4_1CILi256EEENSC_ILi128EEENSC_ILi16EEEEEENS5_IJiNSC_ILi1EEES7_EEENS5_IJiSH_NS5_IJNS5_IJNSC_ILi0EEEiEEEiEEEEEESM_NS9_12ResidualMaskENS5_IJNSC_ILi2EEESH_SH_EEENSC_ILb0EEEEENS9_38Sm100FmhaFwdEpilogueTmaWarpspecializedINS_6half_tEfNS5_IJSE_SF_SE_EEESI_NS5_IJSH_S7_EEESQ_EENS2_23PersistentTileSchedulerENS2_41Sm100FmhaCtxKernelWarpspecializedScheduleEEEEEvNT_6ParamsE) ;  /* 0xfffffe7018247950 */ /* 0x002fea0003c3ffff */
.L_x_491:
[----:B------:R-:W-:-:S00]  /*18f70*/  BRA `(.L_x_491) ;  /* 0xfffffffc00fc7947 */ /* 0x000fc0000383ffff */
[----:B------:R-:W-:-:S00]  /*18f80*/  NOP ;  /* 0x0000000000007918 */ /* 0x000fc00000000000 */
[----:B------:R-:W-:-:S00]  /*18f90*/  NOP ;  /* 0x0000000000007918 */ /* 0x000fc00000000000 */
[----:B------:R-:W-:-:S00]  /*18fa0*/  NOP ;  /* 0x0000000000007918 */ /* 0x000fc00000000000 */
[----:B------:R-:W-:-:S00]  /*18fb0*/  NOP ;  /* 0x0000000000007918 */ /* 0x000fc00000000000 */
[----:B------:R-:W-:-:S00]  /*18fc0*/  NOP ;  /* 0x0000000000007918 */ /* 0x000fc00000000000 */
[----:B------:R-:W-:-:S00]  /*18fd0*/  NOP ;  /* 0x0000000000007918 */ /* 0x000fc00000000000 */
[----:B------:R-:W-:-:S00]  /*18fe0*/  NOP ;  /* 0x0000000000007918 */ /* 0x000fc00000000000 */
[----:B------:R-:W-:-:S00]  /*18ff0*/  NOP ;  /* 0x0000000000007918 */ /* 0x000fc00000000000 */
.L_x_496:


//--------------------- .nv.global.init           --------------------------
	.section	.nv.global.init,"aw",@progbits
.nv.global.init:
	.type		$str$23,@object
	.size		$str$23,($str$37 - $str$23)
$str$23:
        /*0000*/ 	.byte	0x0a, 0x00
	.type		$str$37,@object
	.size		$str$37,($str$32 - $str$37)
$str$37:
        /*0002*/ 	.byte	0x3a, 0x00
	.type		$str$32,@object
	.size		$str$32,($str$29 - $str$32)
$str$32:
        /*0004*/ 	.byte	0x5f, 0x00
	.type		$str$29,@object
	.size		$str$29,($str$28 - $str$29)
$str$29:
        /*0006*/ 	.byte	0x25, 0x64, 0x00
	.type		$str$28,@object
	.size		$str$28,($str$30 - $str$28)
$str$28:
        /*0009*/ 	.byte	0x25, 0x63, 0x00
	.type		$str$30,@object
	.size		$str$30,($str$31 - $str$30)
$str$30:
        /*000c*/ 	.byte	0x25, 0x73, 0x00
	.type		$str$31,@object
	.size		$str$31,($str$35 - $str$31)
$str$31:
        /*000f*/ 	.byte	0x20, 0x6f, 0x20, 0x00
	.type		$str$35,@object
	.size		$str$35,($str$22 - $str$35)
$str$35:
        /*0013*/ 	.byte	0x70, 0x74, 0x72, 0x5b, 0x00
	.type		$str$22,@object
	.size		$str$22,($str$34 - $str$22)
$str$22:
        /*0018*/ 	.byte	0x73, 0x4f, 0x3a, 0x20, 0x00
	.type		$str$34,@object
	.size		$str$34,($str$36 - $str$34)
$str$34:
        /*001d*/ 	.byte	0x73, 0x6d, 0x65, 0x6d, 0x5f, 0x00
	.type		$str$36,@object
	.size		$str$36,($str$33 - $str$36)
$str$36:
        /*0023*/ 	.byte	0x62, 0x5d, 0x28, 0x25, 0x70, 0x29, 0x00
	.type		$str$33,@object
	.size		$str$33,($str$27 - $str$33)
$str$33:
        /*002a*/ 	.byte	0x53, 0x77, 0x3c, 0x25, 0x64, 0x2c, 0x25, 0x64, 0x2c, 0x25, 0x64, 0x3e, 0x00
	.type		$str$27,@object
	.size		$str$27,($str$26 - $str$27)
$str$27:
        /*0037*/ 	.byte	0x2f, 0x74, 0x6d, 0x70, 0x2f, 0x63, 0x75, 0x74, 0x6c, 0x61, 0x73, 0x73, 0x5f, 0x73, 0x77, 0x65
        /*0047*/ 	.byte	0x65, 0x70, 0x5f, 0x73, 0x72, 0x63, 0x2f, 0x69, 0x6e, 0x63, 0x6c, 0x75, 0x64, 0x65, 0x2f, 0x63
        /*0057*/ 	.byte	0x75, 0x74, 0x65, 0x2f, 0x61, 0x74, 0x6f, 0x6d, 0x2f, 0x63, 0x6f, 0x70, 0x79, 0x5f, 0x74, 0x72
        /*0067*/ 	.byte	0x61, 0x69, 0x74, 0x73, 0x5f, 0x73, 0x6d, 0x31, 0x30, 0x30, 0x2e, 0x68, 0x70, 0x70, 0x00
	.type		$str$26,@object
	.size		$str$26,(__unnamed_4 - $str$26)
$str$26:
        /*0076*/ 	.byte	0x28, 0x28, 0x75, 0x69, 0x6e, 0x74, 0x33, 0x32, 0x5f, 0x74, 0x28, 0x74, 0x68, 0x72, 0x65, 0x61
        /*0086*/ 	.byte	0x64, 0x49, 0x64, 0x78, 0x2e, 0x78, 0x29, 0x20, 0x2f, 0x20, 0x33, 0x32, 0x29, 0x20, 0x25, 0x20
        /*0096*/ 	.byte	0x34, 0x29, 0x20, 0x3d, 0x3d, 0x20, 0x28, 0x28, 0x28, 0x74, 0x6d, 0x65, 0x6d, 0x5f, 0x61, 0x64
        /*00a6*/ 	.byte	0x64, 0x72, 0x20, 0x3e, 0x3e, 0x20, 0x31, 0x36, 0x29, 0x20, 0x2f, 0x20, 0x33, 0x32, 0x29, 0x20
        /*00b6*/ 	.byte	0x25, 0x20, 0x34, 0x29, 0x00
	.type		__unnamed_4,@object
	.size		__unnamed_4,(__unnamed_1 - __unnamed_4)
__unnamed_4:
        /* <DEDUP_REMOVED lines=37> */
        /*030b*/ 	.byte	0x30, 0x3e, 0x3e, 0x3e, 0x3e, 0x5d, 0x00
	.type		__unnamed_1,@object
	.size		__unnamed_1,(__unnamed_5 - __unnamed_1)
__unnamed_1:
        /* <DEDUP_REMOVED lines=37> */
        /*0562*/ 	.byte	0x3a, 0x43, 0x3c, 0x30, 0x3e, 0x3e, 0x3e, 0x3e, 0x5d, 0x00
	.type		__unnamed_5,@object
	.size		__unnamed_5,(__unnamed_6 - __unnamed_5)
__unnamed_5:
        /* <DEDUP_REMOVED lines=38> */
	.type		__unnamed_6,@object
	.size		__unnamed_6,(__unnamed_7 - __unnamed_6)
__unnamed_6:
        /* <DEDUP_REMOVED lines=37> */
        /*0a16*/ 	.byte	0x74, 0x65, 0x3a, 0x3a, 0x43, 0x3c, 0x30, 0x3e, 0x3e, 0x3e, 0x3e, 0x5d, 0x00
	.type		__unnamed_7,@object
	.size		__unnamed_7,(__unnamed_2 - __unnamed_7)
__unnamed_7:
        /* <DEDUP_REMOVED lines=37> */
        /*0c73*/ 	.byte	0x63, 0x75, 0x74, 0x65, 0x3a, 0x3a, 0x43, 0x3c, 0x30, 0x3e, 0x3e, 0x3e, 0x3e, 0x5d, 0x00
	.type		__unnamed_2,@object
	.size		__unnamed_2,(__unnamed_3 - __unnamed_2)
__unnamed_2:
        /* <DEDUP_REMOVED lines=38> */
	.type		__unnamed_3,@object
	.size		__unnamed_3,(.L_3 - __unnamed_3)
__unnamed_3:
        /* <DEDUP_REMOVED lines=38> */
        /*1142*/ 	.byte	0x3e, 0x3e, 0x5d, 0x00
.L_3:


//--------------------- .nv.shared._ZN7cutlass13device_kernelINS_4fmha6kernel36Sm100FmhaFwdKernelTmaWarpspecializedIN4cute5tupleIJiiiNS5_IJNS5_IJiiEEEiEEEEEENS1_10collective38Sm100FmhaFwdMainloopTmaWarpspecializedINS_10bfloat16_tEffNS5_IJNS4_1CILi256EEENSC_ILi128EEENSC_ILi16EEEEEENS5_IJiNSC_ILi1EEES7_EEENS5_IJiSH_NS5_IJNS5_IJNSC_ILi0EEEiEEEiEEEEEESM_NS9_12ResidualMaskENS5_IJNSC_ILi2EEESH_SH_EEENSC_ILb0EEEEENS9_38Sm100FmhaFwdEpilogueTmaWarpspecializedINS_6half_tEfNS5_IJSE_SF_SE_EEESI_NS5_IJSH_S7_EEESQ_EENS2_23PersistentTileSchedulerENS2_41Sm100FmhaCtxKernelWarpspecializedScheduleEEEEEvNT_6ParamsE --------------------------
	.section	.nv.shared._ZN7cutlass13device_kernelINS_4fmha6kernel36Sm100FmhaFwdKernelTmaWarpspecializedIN4cute5tupleIJiiiNS5_IJNS5_IJiiEEEiEEEEEENS1_10collective38Sm100FmhaFwdMainloopTmaWarpspecializedINS_10bfloat16_tEffNS5_IJNS4_1CILi256EEENSC_ILi128EEENSC_ILi16EEEEEENS5_IJiNSC_ILi1EEES7_EEENS5_IJiSH_NS5_IJNS5_IJNSC_ILi0EEEiEEEiEEEEEESM_NS9_12ResidualMaskENS5_IJNSC_ILi2EEESH_SH_EEENSC_ILb0EEEEENS9_38Sm100FmhaFwdEpilogueTmaWarpspecializedINS_6half_tEfNS5_IJSE_SF_SE_EEESI_NS5_IJSH_S7_EEESQ_EENS2_23PersistentTileSchedulerENS2_41Sm100FmhaCtxKernelWarpspecializedScheduleEEEEEvNT_6ParamsE,"aw",@nobits
	.sectionflags	@""
	.align	16
	.zero		1024


//--------------------- .nv.shared.reserved.0     --------------------------
	.section	.nv.shared.reserved.0,"aw",@nobits
	.weak		__nv_reservedSMEM_offset_0_alias
	.size		__nv_reservedSMEM_offset_0_alias, 0, 64
	.other		__nv_reservedSMEM_offset_0_alias,@"STO_CUDA_RESERVED_SHARED STV_DEFAULT"
__nv_reservedSMEM_offset_0_alias:
	.zero		0
.nv.shared.reserved.0:
	.zero		64
	.weak		__nv_reservedSMEM_tcgen05_partition
	.type		__nv_reservedSMEM_tcgen05_partition,@object
	.size		__nv_reservedSMEM_tcgen05_partition,(.L_0 - __nv_reservedSMEM_tcgen05_partition)
__nv_reservedSMEM_tcgen05_partition:
	.zero		32
.L_0:


//--------------------- .nv.global                --------------------------
	.section	.nv.global,"aw",@nobits
.nv.global:
	.type		_ZN39_INTERNAL_10ad3b1d_4_k_cu_8e08658a_34634cute1_E,@object
	.size		_ZN39_INTERNAL_10ad3b1d_4_k_cu_8e08658a_34634cute1_E,(_ZN39_INTERNAL_10ad3b1d_4_k_cu_8e08658a_34634cuda3std3__45__cpo6cbeginE - _ZN39_INTERNAL_10ad3b1d_4_k_cu_8e08658a_34634cute1_E)
_ZN39_INTERNAL_10ad3b1d_4_k_cu_8e08658a_34634cute1_E:
	.zero		1
	.type		_ZN39_INTERNAL_10ad3b1d_4_k_cu_8e08658a_34634cuda3std3__45__cpo6cbeginE,@object
	.size		_ZN39_INTERNAL_10ad3b1d_4_k_cu_8e08658a_34634cuda3std3__45__cpo6cbeginE,(_ZN39_INTERNAL_10ad3b1d_4_k_cu_8e08658a_34634cuda3std3__48in_placeE - _ZN39_INTERNAL_10ad3b1d_4_k_cu_8e08658a_34634cuda3std3__45__cpo6cbeginE)
_ZN39_INTERNAL_10ad3b1d_4_k_cu_8e08658a_34634cuda3std3__45__cpo6cbeginE:
	.zero		1
	.type		_ZN39_INTERNAL_10ad3b1d_4_k_cu_8e08658a_34634cuda3std3__48in_placeE,@object
	.size		_ZN39_INTERNAL_10ad3b1d_4_k_cu_8e08658a_34634cuda3std3__48in_placeE,(_ZN39_INTERNAL_10ad3b1d_4_k_cu_8e08658a_34634cuda3std6ranges3__45__cpo9iter_moveE - _ZN39_INTERNAL_10ad3b1d_4_k_cu_8e08658a_34634cuda3std3__48in_placeE)
_ZN39_INTERNAL_10ad3b1d_4_k_cu_8e08658a_34634cuda3std3__48in_placeE:
	.zero		1
	.type		_ZN39_INTERNAL_10ad3b1d_4_k_cu_8e08658a_34634cuda3std6ranges3__45__cpo9iter_moveE,@object
	.size		_ZN39_INTERNAL_10ad3b1d_4_k_cu_8e08658a_34634cuda3std6ranges3__45__cpo9iter_moveE,(_ZN39_INTERNAL_10ad3b1d_4_k_cu_8e08658a_34634cuda3std3__45__cpo5beginE - _ZN39_INTERNAL_10ad3b1d_4_k_cu_8e08658a_34634cuda3std6ranges3__45__cpo9iter_moveE)
_ZN39_INTERNAL_10ad3b1d_4_k_cu_8e08658a_34634cuda3std6ranges3__45__cpo9iter_moveE:
	.zero		1
	.type		_ZN39_INTERNAL_10ad3b1d_4_k_cu_8e08658a_34634cuda3std3__45__cpo5beginE,@object
	.size		_ZN39_INTERNAL_10ad3b1d_4_k_cu_8e08658a_34634cuda3std3__45__cpo5beginE,(_ZN39_INTERNAL_10ad3b1d_4_k_cu_8e08658a_34634cuda3std3__441_GLOBAL__N__10ad3b1d_4_k_cu_8e08658a_34636ignoreE - _ZN39_INTERNAL_10ad3b1d_4_k_cu_8e08658a_34634cuda3std3__45__cpo5beginE)
_ZN39_INTERNAL_10ad3b1d_4_k_cu_8e08658a_34634cuda3std3__45__cpo5beginE:
	.zero		1
	.type		_ZN39_INTERNAL_10ad3b1d_4_k_cu_8e08658a_34634cuda3std3__441_GLOBAL__N__10ad3b1d_4_k_cu_8e08658a_34636ignoreE,@object
	.size		_ZN39_INTERNAL_10ad3b1d_4_k_cu_8e08658a_34634cuda3std3__441_GLOBAL__N__10ad3b1d_4_k_cu_8e08658a_34636ignoreE,(_ZN39_INTERNAL_10ad3b1d_4_k_cu_8e08658a_34634cute7productE - _ZN39_INTERNAL_10ad3b1d_4_k_cu_8e08658a_34634cuda3std3__441_GLOBAL__N__10ad3b1d_4_k_cu_8e08658a_34636ignoreE)
_ZN39_INTERNAL_10ad3b1d_4_k_cu_8e08658a_34634cuda3std3__441_GLOBAL__N__10ad3b1d_4_k_cu_8e08658a_34636ignoreE:
	.zero		1
	.type		_ZN39_INTERNAL_10ad3b1d_4_k_cu_8e08658a_34634cute7productE,@object
	.size		_ZN39_INTERNAL_10ad3b1d_4_k_cu_8e08658a_34634cute7productE,(_ZN39_INTERNAL_10ad3b1d_4_k_cu_8e08658a_34634cuda3std3__45__cpo3endE - _ZN39_INTERNAL_10ad3b1d_4_k_cu_8e08658a_34634cute7productE)
_ZN39_INTERNAL_10ad3b1d_4_k_cu_8e08658a_34634cute7productE:
	.zero		1
	.type		_ZN39_INTERNAL_10ad3b1d_4_k_cu_8e08658a_34634cuda3std3__45__cpo3endE,@object
	.size		_ZN39_INTERNAL_10ad3b1d_4_k_cu_8e08658a_34634cuda3std3__45__cpo3endE,(_ZN39_INTERNAL_10ad3b1d_4_k_cu_8e08658a_34634cuda3std3__419piecewise_constructE - _ZN39_INTERNAL_10ad3b1d_4_k_cu_8e08658a_34634cuda3std3__45__cpo3endE)
_ZN39_INTERNAL_10ad3b1d_4_k_cu_8e08658a_34634cuda3std3__45__cpo3endE:
	.zero		1
	.type		_ZN39_INTERNAL_10ad3b1d_4_k_cu_8e08658a_34634cuda3std3__419piecewise_constructE,@object
	.size		_ZN39_INTERNAL_10ad3b1d_4_k_cu_8e08658a_34634cuda3std3__419piecewise_constructE,(_ZN39_INTERNAL_10ad3b1d_4_k_cu_8e08658a_34634cuda3std3__45__cpo4cendE - _ZN39_INTERNAL_10ad3b1d_4_k_cu_8e08658a_34634cuda3std3__419piecewise_constructE)
_ZN39_INTERNAL_10ad3b1d_4_k_cu_8e08658a_34634cuda3std3__419piecewise_constructE:
	.zero		1
	.type		_ZN39_INTERNAL_10ad3b1d_4_k_cu_8e08658a_34634cuda3std3__45__cpo4cendE,@object
	.size		_ZN39_INTERNAL_10ad3b1d_4_k_cu_8e08658a_34634cuda3std3__45__cpo4cendE,(_ZN39_INTERNAL_10ad3b1d_4_k_cu_8e08658a_34634cuda3std6ranges3__45__cpo4swapE - _ZN39_INTERNAL_10ad3b1d_4_k_cu_8e08658a_34634cuda3std3__45__cpo4cendE)
_ZN39_INTERNAL_10ad3b1d_4_k_cu_8e08658a_34634cuda3std3__45__cpo4cendE:
	.zero		1
	.type		_ZN39_INTERNAL_10ad3b1d_4_k_cu_8e08658a_34634cuda3std6ranges3__45__cpo4swapE,@object
	.size		_ZN39_INTERNAL_10ad3b1d_4_k_cu_8e08658a_34634cuda3std6ranges3__45__cpo4swapE,(.L_15 - _ZN39_INTERNAL_10ad3b1d_4_k_cu_8e08658a_34634cuda3std6ranges3__45__cpo4swapE)
_ZN39_INTERNAL_10ad3b1d_4_k_cu_8e08658a_34634cuda3std6ranges3__45__cpo4swapE:
	.zero		1
.L_15:


//--------------------- .nv.constant0._ZN7cutlass13device_kernelINS_4fmha6kernel36Sm100FmhaFwdKernelTmaWarpspecializedIN4cute5tupleIJiiiNS5_IJNS5_IJiiEEEiEEEEEENS1_10collective38Sm100FmhaFwdMainloopTmaWarpspecializedINS_10bfloat16_tEffNS5_IJNS4_1CILi256EEENSC_ILi128EEENSC_ILi16EEEEEENS5_IJiNSC_ILi1EEES7_EEENS5_IJiSH_NS5_IJNS5_IJNSC_ILi0EEEiEEEiEEEEEESM_NS9_12ResidualMaskENS5_IJNSC_ILi2EEESH_SH_EEENSC_ILb0EEEEENS9_38Sm100FmhaFwdEpilogueTmaWarpspecializedINS_6half_tEfNS5_IJSE_SF_SE_EEESI_NS5_IJSH_S7_EEESQ_EENS2_23PersistentTileSchedulerENS2_41Sm100FmhaCtxKernelWarpspecializedScheduleEEEEEvNT_6ParamsE --------------------------
	.section	.nv.constant0._ZN7cutlass13device_kernelINS_4fmha6kernel36Sm100FmhaFwdKernelTmaWarpspecializedIN4cute5tupleIJiiiNS5_IJNS5_IJiiEEEiEEEEEENS1_10collective38Sm100FmhaFwdMainloopTmaWarpspecializedINS_10bfloat16_tEffNS5_IJNS4_1CILi256EEENSC_ILi128EEENSC_ILi16EEEEEENS5_IJiNSC_ILi1EEES7_EEENS5_IJiSH_NS5_IJNS5_IJNSC_ILi0EEEiEEEiEEEEEESM_NS9_12ResidualMaskENS5_IJNSC_ILi2EEESH_SH_EEENSC_ILb0EEEEENS9_38Sm100FmhaFwdEpilogueTmaWarpspecializedINS_6half_tEfNS5_IJSE_SF_SE_EEESI_NS5_IJSH_S7_EEESQ_EENS2_23PersistentTileSchedulerENS2_41Sm100FmhaCtxKernelWarpspecializedScheduleEEEEEvNT_6ParamsE,"a",@progbits
	.sectionflags	@""
	.align	4
.nv.constant0._ZN7cutlass13device_kernelINS_4fmha6kernel36Sm100FmhaFwdKernelTmaWarpspecializedIN4cute5tupleIJiiiNS5_IJNS5_IJiiEEEiEEEEEENS1_10collective38Sm100FmhaFwdMainloopTmaWarpspecializedINS_10bfloat16_tEffNS5_IJNS4_1CILi256EEENSC_ILi128EEENSC_ILi16EEEEEENS5_IJiNSC_ILi1EEES7_EEENS5_IJiSH_NS5_IJNS5_IJNSC_ILi0EEEiEEEiEEEEEESM_NS9_12ResidualMaskENS5_IJNSC_ILi2EEESH_SH_EEENSC_ILb0EEEEENS9_38Sm100FmhaFwdEpilogueTmaWarpspecializedINS_6half_tEfNS5_IJSE_SF_SE_EEESI_NS5_IJSH_S7_EEESQ_EENS2_23PersistentTileSchedulerENS2_41Sm100FmhaCtxKernelWarpspecializedScheduleEEEEEvNT_6ParamsE:
	.zero		2432


//--------------------- SYMBOLS --------------------------

	.type		.nv.reservedSmem.offset0,@object
	.size		.nv.reservedSmem.offset0,0x4
	.type		.nv.reservedSmem.cap,@object
	.size		.nv.reservedSmem.cap,0x4
	.type		vprintf,@function
	.type		__assertfail,@function
